// auto-generated by cutlass_sweep.epilogue — config: {"arch": "sm_90", "cluster_m": 1, "cluster_n": 1, "dtype": "fp16", "fusion": "relu", "tile_k": 64, "tile_m": 256, "tile_n": 256}
#include "cutlass/cutlass.h"
#include "cutlass/gemm/collective/collective_builder.hpp"
#include "cutlass/gemm/device/gemm_universal_adapter.h"
#include "cutlass/gemm/kernel/gemm_universal.hpp"
#include "cutlass/epilogue/collective/collective_builder.hpp"
#include "cutlass/epilogue/fusion/operations.hpp"
#include "cutlass/epilogue/thread/activation.h"

using Elem = cutlass::half_t;
using Acc  = float;
using TileShape    = cute::Shape<cute::_256, cute::_256, cute::_64>;
using ClusterShape = cute::Shape<cute::_1, cute::_1, cute::_1>;
using FusionOp     = cutlass::epilogue::fusion::LinCombEltAct<cutlass::epilogue::thread::ReLU, Elem, Acc>;

using CollectiveEpilogue = typename cutlass::epilogue::collective::CollectiveBuilder<
    cutlass::arch::Sm90, cutlass::arch::OpClassTensorOp,
    TileShape, ClusterShape,
    cutlass::epilogue::collective::EpilogueTileAuto,
    Acc, Acc,
    Elem, cutlass::layout::RowMajor, 128 / cutlass::sizeof_bits<Elem>::value,
    Elem, cutlass::layout::RowMajor, 128 / cutlass::sizeof_bits<Elem>::value,
    cutlass::epilogue::TmaWarpSpecializedCooperative,
    FusionOp
  >::CollectiveOp;

using CollectiveMainloop = typename cutlass::gemm::collective::CollectiveBuilder<
    cutlass::arch::Sm90, cutlass::arch::OpClassTensorOp,
    Elem, cutlass::layout::RowMajor, 128 / cutlass::sizeof_bits<Elem>::value,
    Elem, cutlass::layout::ColumnMajor, 128 / cutlass::sizeof_bits<Elem>::value,
    Acc,
    TileShape, ClusterShape,
    cutlass::gemm::collective::StageCountAutoCarveout<
        static_cast<int>(sizeof(typename CollectiveEpilogue::SharedStorage))>,
    cutlass::gemm::KernelTmaWarpSpecializedCooperative
  >::CollectiveOp;

using GemmKernel = cutlass::gemm::kernel::GemmUniversal<
    cute::Shape<int,int,int,int>, CollectiveMainloop, CollectiveEpilogue>;
using Gemm = cutlass::gemm::device::GemmUniversalAdapter<GemmKernel>;

auto* _anchor = &cutlass::device_kernel<GemmKernel>;


// ===== COMPILED SASS (sm_90a) =====

	.target	sm_90a

	.elftype	@"ET_EXEC"


//--------------------- .note.nv.tkinfo           --------------------------
	.section	.note.nv.tkinfo,"",@"SHT_NOTE"
	.sectionflags	@"SHF_NOTE_NV_TKINFO"
	.tkinfo
        /*0018*/ 	.word	0x00000002
        /*0030*/ 	.string	""
        /*0030*/ 	.string	"ptxas"
        /*0030*/ 	.string	"Cuda compilation tools, release 13.0, V13.0.88"
        /*0030*/ 	.string	"Build cuda_13.0.r13.0/compiler.36424714_0"
        /*0030*/ 	.string	"-arch sm_90a -m 64 "



//--------------------- .note.nv.cuinfo           --------------------------
	.section	.note.nv.cuinfo,"",@"SHT_NOTE"
	.sectionflags	@"SHF_NOTE_NV_CUINFO"
        /*0018*/ 	.short	0x0002
        /*001a*/ 	.short	0x005a
        /*001c*/ 	.short	0x0082
	.zero		2


//--------------------- .nv.info                  --------------------------
	.section	.nv.info,"",@"SHT_CUDA_INFO"
	.align	4


	//----- nvinfo : EIATTR_REGCOUNT
	.align		4
        /*0000*/ 	.byte	0x04, 0x2f
        /*0002*/ 	.short	(.L_18 - .L_17)
	.align		4
.L_17:
        /*0004*/ 	.word	index@(_ZN7cutlass13device_kernelINS_4gemm6kernel13GemmUniversalIN4cute5tupleIJiiiiEEENS1_10collective13CollectiveMmaINS1_34MainloopSm90TmaGmmaWarpSpecializedILi3ENS5_IJNS4_1CILi1EEESB_SB_EEENS1_35KernelTmaWarpSpecializedCooperativeEEENS5_IJNSA_ILi256EEESF_NSA_ILi64EEEEEENS_6half_tENS5_IJlSB_lEEESI_SJ_NS4_8TiledMMAINS4_8MMA_AtomIJNS4_4SM904GMMA26MMA_64x256x16_F32F16F16_SSILNSN_5MajorE0ELSP_0ELNSN_7ScaleInE1ELSQ_1EEEEEENS4_6LayoutINS5_IJNSA_ILi2EEESB_SB_EEENS5_IJSB_NSA_ILi0EEESW_EEEEENS5_IJNS4_10UnderscoreESZ_SZ_EEEEENS4_13SM90_TMA_LOADENS4_14ComposedLayoutINS4_7SwizzleILi3ELi4ELi3EEENS4_18smem_ptr_flag_bitsILi16EEENST_INS5_IJNSA_ILi8EEESG_EEENS5_IJSG_SB_EEEEEEEvNS4_8identityES12_S1C_vS1D_EENS_8epilogue10collective18CollectiveEpilogueINS1F_22Sm90TmaWarpSpecializedILi4ELi2ELi16ELb1ELb0EEEJSH_NS5_IJNSA_ILi128EEENSA_ILi32EEEEEESI_SJ_SI_SJ_NS1F_6fusion15FusionCallbacksIS1J_NS1N_13LinCombEltActINS1F_6thread4ReLuESI_fSI_fLNS_15FloatRoundStyleE2EEESH_S1M_JEEES12_NS13_INS14_ILi2ELi4ELi3EEES17_NST_INS5_IJS18_S1L_EEENS5_IJS1L_SB_EEEEEEENS4_17SM75_U32x4_LDSM_NENS4_14SM90_TMA_STOREES1Z_NS4_17SM90_U32x4_STSM_NENS4_9Copy_AtomIJS22_SI_EEEvEEEvvEEEEvNT_6ParamsE)
        /*0008*/ 	.word	0x000000a8


	//----- nvinfo : EIATTR_FRAME_SIZE
	.align		4
.L_18:
        /*000c*/ 	.byte	0x04, 0x11
        /*000e*/ 	.short	(.L_20 - .L_19)
	.align		4
.L_19:
        /*0010*/ 	.word	index@(_ZN7cutlass13device_kernelINS_4gemm6kernel13GemmUniversalIN4cute5tupleIJiiiiEEENS1_10collective13CollectiveMmaINS1_34MainloopSm90TmaGmmaWarpSpecializedILi3ENS5_IJNS4_1CILi1EEESB_SB_EEENS1_35KernelTmaWarpSpecializedCooperativeEEENS5_IJNSA_ILi256EEESF_NSA_ILi64EEEEEENS_6half_tENS5_IJlSB_lEEESI_SJ_NS4_8TiledMMAINS4_8MMA_AtomIJNS4_4SM904GMMA26MMA_64x256x16_F32F16F16_SSILNSN_5MajorE0ELSP_0ELNSN_7ScaleInE1ELSQ_1EEEEEENS4_6LayoutINS5_IJNSA_ILi2EEESB_SB_EEENS5_IJSB_NSA_ILi0EEESW_EEEEENS5_IJNS4_10UnderscoreESZ_SZ_EEEEENS4_13SM90_TMA_LOADENS4_14ComposedLayoutINS4_7SwizzleILi3ELi4ELi3EEENS4_18smem_ptr_flag_bitsILi16EEENST_INS5_IJNSA_ILi8EEESG_EEENS5_IJSG_SB_EEEEEEEvNS4_8identityES12_S1C_vS1D_EENS_8epilogue10collective18CollectiveEpilogueINS1F_22Sm90TmaWarpSpecializedILi4ELi2ELi16ELb1ELb0EEEJSH_NS5_IJNSA_ILi128EEENSA_ILi32EEEEEESI_SJ_SI_SJ_NS1F_6fusion15FusionCallbacksIS1J_NS1N_13LinCombEltActINS1F_6thread4ReLuESI_fSI_fLNS_15FloatRoundStyleE2EEESH_S1M_JEEES12_NS13_INS14_ILi2ELi4ELi3EEES17_NST_INS5_IJS18_S1L_EEENS5_IJS1L_SB_EEEEEEENS4_17SM75_U32x4_LDSM_NENS4_14SM90_TMA_STOREES1Z_NS4_17SM90_U32x4_STSM_NENS4_9Copy_AtomIJS22_SI_EEEvEEEvvEEEEvNT_6ParamsE)
        /*0014*/ 	.word	0x000007a8


	//----- nvinfo : EIATTR_MIN_STACK_SIZE
	.align		4
.L_20:
        /*0018*/ 	.byte	0x04, 0x12
        /*001a*/ 	.short	(.L_22 - .L_21)
	.align		4
.L_21:
        /*001c*/ 	.word	index@(_ZN7cutlass13device_kernelINS_4gemm6kernel13GemmUniversalIN4cute5tupleIJiiiiEEENS1_10collective13CollectiveMmaINS1_34MainloopSm90TmaGmmaWarpSpecializedILi3ENS5_IJNS4_1CILi1EEESB_SB_EEENS1_35KernelTmaWarpSpecializedCooperativeEEENS5_IJNSA_ILi256EEESF_NSA_ILi64EEEEEENS_6half_tENS5_IJlSB_lEEESI_SJ_NS4_8TiledMMAINS4_8MMA_AtomIJNS4_4SM904GMMA26MMA_64x256x16_F32F16F16_SSILNSN_5MajorE0ELSP_0ELNSN_7ScaleInE1ELSQ_1EEEEEENS4_6LayoutINS5_IJNSA_ILi2EEESB_SB_EEENS5_IJSB_NSA_ILi0EEESW_EEEEENS5_IJNS4_10UnderscoreESZ_SZ_EEEEENS4_13SM90_TMA_LOADENS4_14ComposedLayoutINS4_7SwizzleILi3ELi4ELi3EEENS4_18smem_ptr_flag_bitsILi16EEENST_INS5_IJNSA_ILi8EEESG_EEENS5_IJSG_SB_EEEEEEEvNS4_8identityES12_S1C_vS1D_EENS_8epilogue10collective18CollectiveEpilogueINS1F_22Sm90TmaWarpSpecializedILi4ELi2ELi16ELb1ELb0EEEJSH_NS5_IJNSA_ILi128EEENSA_ILi32EEEEEESI_SJ_SI_SJ_NS1F_6fusion15FusionCallbacksIS1J_NS1N_13LinCombEltActINS1F_6thread4ReLuESI_fSI_fLNS_15FloatRoundStyleE2EEESH_S1M_JEEES12_NS13_INS14_ILi2ELi4ELi3EEES17_NST_INS5_IJS18_S1L_EEENS5_IJS1L_SB_EEEEEEENS4_17SM75_U32x4_LDSM_NENS4_14SM90_TMA_STOREES1Z_NS4_17SM90_U32x4_STSM_NENS4_9Copy_AtomIJS22_SI_EEEvEEEvvEEEEvNT_6ParamsE)
        /*0020*/ 	.word	0x000007a8
.L_22:


//--------------------- .nv.compat                --------------------------
	.section	.nv.compat,"",@"SHT_CUDA_COMPAT_INFO"
	.align	4
        /*0000*/ 	.byte	0x02, 0x09, 0x01, 0x00, 0x02, 0x02, 0x04, 0x00, 0x02, 0x05, 0x05, 0x00, 0x03, 0x07, 0x01, 0x01
        /*0010*/ 	.byte	0x02, 0x03, 0x01, 0x00, 0x02, 0x06, 0x01, 0x00, 0x04, 0x0b, 0x08, 0x00, 0x00, 0x00, 0x00, 0x00
        /*0020*/ 	.byte	0x00, 0x00, 0x00, 0x00


//--------------------- .nv.info._ZN7cutlass13device_kernelINS_4gemm6kernel13GemmUniversalIN4cute5tupleIJiiiiEEENS1_10collective13CollectiveMmaINS1_34MainloopSm90TmaGmmaWarpSpecializedILi3ENS5_IJNS4_1CILi1EEESB_SB_EEENS1_35KernelTmaWarpSpecializedCooperativeEEENS5_IJNSA_ILi256EEESF_NSA_ILi64EEEEEENS_6half_tENS5_IJlSB_lEEESI_SJ_NS4_8TiledMMAINS4_8MMA_AtomIJNS4_4SM904GMMA26MMA_64x256x16_F32F16F16_SSILNSN_5MajorE0ELSP_0ELNSN_7ScaleInE1ELSQ_1EEEEEENS4_6LayoutINS5_IJNSA_ILi2EEESB_SB_EEENS5_IJSB_NSA_ILi0EEESW_EEEEENS5_IJNS4_10UnderscoreESZ_SZ_EEEEENS4_13SM90_TMA_LOADENS4_14ComposedLayoutINS4_7SwizzleILi3ELi4ELi3EEENS4_18smem_ptr_flag_bitsILi16EEENST_INS5_IJNSA_ILi8EEESG_EEENS5_IJSG_SB_EEEEEEEvNS4_8identityES12_S1C_vS1D_EENS_8epilogue10collective18CollectiveEpilogueINS1F_22Sm90TmaWarpSpecializedILi4ELi2ELi16ELb1ELb0EEEJSH_NS5_IJNSA_ILi128EEENSA_ILi32EEEEEESI_SJ_SI_SJ_NS1F_6fusion15FusionCallbacksIS1J_NS1N_13LinCombEltActINS1F_6thread4ReLuESI_fSI_fLNS_15FloatRoundStyleE2EEESH_S1M_JEEES12_NS13_INS14_ILi2ELi4ELi3EEES17_NST_INS5_IJS18_S1L_EEENS5_IJS1L_SB_EEEEEEENS4_17SM75_U32x4_LDSM_NENS4_14SM90_TMA_STOREES1Z_NS4_17SM90_U32x4_STSM_NENS4_9Copy_AtomIJS22_SI_EEEvEEEvvEEEEvNT_6ParamsE --------------------------
	.section	.nv.info._ZN7cutlass13device_kernelINS_4gemm6kernel13GemmUniversalIN4cute5tupleIJiiiiEEENS1_10collective13CollectiveMmaINS1_34MainloopSm90TmaGmmaWarpSpecializedILi3ENS5_IJNS4_1CILi1EEESB_SB_EEENS1_35KernelTmaWarpSpecializedCooperativeEEENS5_IJNSA_ILi256EEESF_NSA_ILi64EEEEEENS_6half_tENS5_IJlSB_lEEESI_SJ_NS4_8TiledMMAINS4_8MMA_AtomIJNS4_4SM904GMMA26MMA_64x256x16_F32F16F16_SSILNSN_5MajorE0ELSP_0ELNSN_7ScaleInE1ELSQ_1EEEEEENS4_6LayoutINS5_IJNSA_ILi2EEESB_SB_EEENS5_IJSB_NSA_ILi0EEESW_EEEEENS5_IJNS4_10UnderscoreESZ_SZ_EEEEENS4_13SM90_TMA_LOADENS4_14ComposedLayoutINS4_7SwizzleILi3ELi4ELi3EEENS4_18smem_ptr_flag_bitsILi16EEENST_INS5_IJNSA_ILi8EEESG_EEENS5_IJSG_SB_EEEEEEEvNS4_8identityES12_S1C_vS1D_EENS_8epilogue10collective18CollectiveEpilogueINS1F_22Sm90TmaWarpSpecializedILi4ELi2ELi16ELb1ELb0EEEJSH_NS5_IJNSA_ILi128EEENSA_ILi32EEEEEESI_SJ_SI_SJ_NS1F_6fusion15FusionCallbacksIS1J_NS1N_13LinCombEltActINS1F_6thread4ReLuESI_fSI_fLNS_15FloatRoundStyleE2EEESH_S1M_JEEES12_NS13_INS14_ILi2ELi4ELi3EEES17_NST_INS5_IJS18_S1L_EEENS5_IJS1L_SB_EEEEEEENS4_17SM75_U32x4_LDSM_NENS4_14SM90_TMA_STOREES1Z_NS4_17SM90_U32x4_STSM_NENS4_9Copy_AtomIJS22_SI_EEEvEEEvvEEEEvNT_6ParamsE,"",@"SHT_CUDA_INFO"
	.sectionflags	@""
	.align	4


	//----- nvinfo : EIATTR_CUDA_API_VERSION
	.align		4
        /*0000*/ 	.byte	0x04, 0x37
        /*0002*/ 	.short	(.L_24 - .L_23)
.L_23:
        /*0004*/ 	.word	0x00000082


	//----- nvinfo : EIATTR_KPARAM_INFO
	.align		4
.L_24:
        /*0008*/ 	.byte	0x04, 0x17
        /*000a*/ 	.short	(.L_26 - .L_25)
.L_25:
        /*000c*/ 	.word	0x00000000
        /*0010*/ 	.short	0x0000
        /*0012*/ 	.short	0x0070
        /*0014*/ 	.byte	0x00, 0xf0, 0x01, 0x1c


	//----- nvinfo : EIATTR_SPARSE_MMA_MASK
	.align		4
.L_26:
        /*0018*/ 	.byte	0x03, 0x50
        /*001a*/ 	.short	0x0000


	//----- nvinfo : EIATTR_MAXREG_COUNT
	.align		4
        /*001c*/ 	.byte	0x03, 0x1b
        /*001e*/ 	.short	0x00a8


	//----- nvinfo : EIATTR_NUM_BARRIERS
	.align		4
        /*0020*/ 	.byte	0x02, 0x4c
        /*0022*/ 	.byte	0x02
	.zero		1


	//----- nvinfo : EIATTR_EXTERNS
	.align		4
        /*0024*/ 	.byte	0x04, 0x0f
        /*0026*/ 	.short	(.L_28 - .L_27)


	//   ....[0]....
	.align		4
.L_27:
        /*0028*/ 	.word	index@(__assertfail)


	//----- nvinfo : EIATTR_ANNOTATIONS
	.align		4
.L_28:
        /*002c*/ 	.byte	0x04, 0x55
        /*002e*/ 	.short	(.L_30 - .L_29)


	//   ....[0]....
.L_29:
        /*0030*/ 	.word	0x00000001
        /*0034*/ 	.byte	0x50, 0x0a, 0x00, 0x00, 0x01, 0x00, 0x00, 0x00, 0x60, 0x0a, 0x00, 0x00, 0x01, 0x00, 0x00, 0x00
        /* <DEDUP_REMOVED lines=673> */
        /*2a54*/ 	.byte	0x80, 0x56, 0x01, 0x00


	//----- nvinfo : EIATTR_MERCURY_ISA_VERSION
	.align		4
.L_30:
        /*2a58*/ 	.byte	0x03, 0x5f
        /*2a5a*/ 	.short	0x0101


	//----- nvinfo : EIATTR_INT_WARP_WIDE_INSTR_OFFSETS
	.align		4
        /*2a5c*/ 	.byte	0x04, 0x31
        /*2a5e*/ 	.short	(.L_32 - .L_31)


	//   ....[0]....
.L_31:
        /*2a60*/ 	.word	0x00000890


	//   ....[1]....
        /*2a64*/ 	.word	0x000008a0


	//   ....[2]....
        /*2a68*/ 	.word	0x00000930


	//----- nvinfo : EIATTR_COOP_GROUP_MASK_REGIDS
	.align		4
.L_32:
        /*2a6c*/ 	.byte	0x04, 0x29
        /*2a6e*/ 	.short	(.L_34 - .L_33)


	//   ....[0]....
.L_33:
        /*2a70*/ 	.word	0xffffffff


	//   ....[1]....
        /*2a74*/ 	.word	0xffffffff


	//   ....[2]....
        /*2a78*/ 	.word	0xffffffff


	//   ....[3]....
        /*2a7c*/ 	.word	0xffffffff


	//   ....[4]....
        /*2a80*/ 	.word	0xffffffff


	//   ....[5]....
        /*2a84*/ 	.word	0xffffffff


	//----- nvinfo : EIATTR_COOP_GROUP_INSTR_OFFSETS
	.align		4
.L_34:
        /*2a88*/ 	.byte	0x04, 0x28
        /*2a8a*/ 	.short	(.L_36 - .L_35)


	//   ....[0]....
.L_35:
        /*2a8c*/ 	.word	0x00000080


	//   ....[1]....
        /*2a90*/ 	.word	0x00000090


	//   ....[2]....
        /*2a94*/ 	.word	0x00000450


	//   ....[3]....
        /*2a98*/ 	.word	0x000005c0


	//   ....[4]....
        /*2a9c*/ 	.word	0x00000770


	//   ....[5]....
        /*2aa0*/ 	.word	0x00001550


	//----- nvinfo : EIATTR_REG_RECONFIG
	.align		4
.L_36:
        /*2aa4*/ 	.byte	0x01, 0x54
	.zero		2


	//----- nvinfo : EIATTR_SYSCALL_OFFSETS
	.align		4
        /*2aa8*/ 	.byte	0x04, 0x46
        /*2aaa*/ 	.short	(.L_38 - .L_37)


	//   ....[0]....
.L_37:
        /*2aac*/ 	.word	0x00001700


	//   ....[1]....
        /*2ab0*/ 	.word	0x00009400


	//   ....[2]....
        /*2ab4*/ 	.word	0x000094f0


	//----- nvinfo : EIATTR_MBARRIER_INSTR_OFFSETS
	.align		4
.L_38:
        /*2ab8*/ 	.byte	0x04, 0x39
        /*2aba*/ 	.short	(.L_40 - .L_39)


	//   ....[0]....
.L_39:
        /*2abc*/ 	.word	0x00000550
        /*2ac0*/ 	.word	0x000000ff
        /*2ac4*/ 	.word	0x00000000
        /*2ac8*/ 	.short	0x0100
        /*2aca*/ 	.byte	0x08
	.zero		1


	//   ....[1]....
        /*2acc*/ 	.word	0x00000560
        /*2ad0*/ 	.word	0x000000ff
        /*2ad4*/ 	.word	0x00000018
        /*2ad8*/ 	.short	0x0100
        /*2ada*/ 	.byte	0x08
	.zero		1


	//   ....[2]....
        /*2adc*/ 	.word	0x00000570
        /*2ae0*/ 	.word	0x000000ff
        /*2ae4*/ 	.word	0x00000008
        /*2ae8*/ 	.short	0x0100
        /*2aea*/ 	.byte	0x08
	.zero		1


	//   ....[3]....
        /*2aec*/ 	.word	0x00000580
        /*2af0*/ 	.word	0x000000ff
        /*2af4*/ 	.word	0x00000020
        /*2af8*/ 	.short	0x0100
        /*2afa*/ 	.byte	0x08
	.zero		1


	//   ....[4]....
        /*2afc*/ 	.word	0x00000590
        /*2b00*/ 	.word	0x000000ff
        /*2b04*/ 	.word	0x00000010
        /*2b08*/ 	.short	0x0100
        /*2b0a*/ 	.byte	0x08
	.zero		1


	//   ....[5]....
        /*2b0c*/ 	.word	0x000005a0
        /*2b10*/ 	.word	0x000000ff
        /*2b14*/ 	.word	0x00000028
        /*2b18*/ 	.short	0x0100
        /*2b1a*/ 	.byte	0x08
	.zero		1


	//   ....[6]....
        /*2b1c*/ 	.word	0x000006e0
        /*2b20*/ 	.word	0x000000ff
        /*2b24*/ 	.word	0x00000030
        /*2b28*/ 	.short	0x0100
        /*2b2a*/ 	.byte	0x08
	.zero		1


	//   ....[7]....
        /*2b2c*/ 	.word	0x000006f0
        /*2b30*/ 	.word	0x000000ff
        /*2b34*/ 	.word	0x00000050
        /*2b38*/ 	.short	0x0100
        /*2b3a*/ 	.byte	0x08
	.zero		1


	//   ....[8]....
        /*2b3c*/ 	.word	0x00000700
        /*2b40*/ 	.word	0x000000ff
        /*2b44*/ 	.word	0x00000038
        /*2b48*/ 	.short	0x0100
        /*2b4a*/ 	.byte	0x08
	.zero		1


	//   ....[9]....
        /*2b4c*/ 	.word	0x00000710
        /*2b50*/ 	.word	0x000000ff
        /*2b54*/ 	.word	0x00000058
        /*2b58*/ 	.short	0x0100
        /*2b5a*/ 	.byte	0x08
	.zero		1


	//   ....[10]....
        /*2b5c*/ 	.word	0x00000720
        /*2b60*/ 	.word	0x000000ff
        /*2b64*/ 	.word	0x00000040
        /*2b68*/ 	.short	0x0100
        /*2b6a*/ 	.byte	0x08
	.zero		1


	//   ....[11]....
        /*2b6c*/ 	.word	0x00000730
        /*2b70*/ 	.word	0x000000ff
        /*2b74*/ 	.word	0x00000060
        /*2b78*/ 	.short	0x0100
        /*2b7a*/ 	.byte	0x08
	.zero		1


	//   ....[12]....
        /*2b7c*/ 	.word	0x00000740
        /*2b80*/ 	.word	0x000000ff
        /*2b84*/ 	.word	0x00000048
        /*2b88*/ 	.short	0x0100
        /*2b8a*/ 	.byte	0x08
	.zero		1


	//   ....[13]....
        /*2b8c*/ 	.word	0x00000750
        /*2b90*/ 	.word	0x000000ff
        /*2b94*/ 	.word	0x00000068
        /*2b98*/ 	.short	0x0100
        /*2b9a*/ 	.byte	0x08
	.zero		1


	//   ....[14]....
        /*2b9c*/ 	.word	0x00000a20
        /*2ba0*/ 	.word	0x000000ff
        /*2ba4*/ 	.word	0x00000070
        /*2ba8*/ 	.short	0x0100
        /*2baa*/ 	.byte	0x08
	.zero		1


	//   ....[15]....
        /*2bac*/ 	.word	0x00000a90
        /*2bb0*/ 	.word	0x000000ff
        /*2bb4*/ 	.word	0x00000078
        /*2bb8*/ 	.short	0x0100
        /*2bba*/ 	.byte	0x08
	.zero		1


	//   ....[16]....
        /*2bbc*/ 	.word	0x000017a0
        /*2bc0*/ 	.word	0x00000003
        /*2bc4*/ 	.word	0x00000000
        /*2bc8*/ 	.short	0x010a
        /*2bca*/ 	.byte	0x3f
	.zero		1


	//   ....[17]....
        /*2bcc*/ 	.word	0x000017e0
        /*2bd0*/ 	.word	0x00000003
        /*2bd4*/ 	.word	0x00000000
        /*2bd8*/ 	.short	0x010a
        /*2bda*/ 	.byte	0x3f
	.zero		1


	//   ....[18]....
        /*2bdc*/ 	.word	0x00004e40
        /*2be0*/ 	.word	0x000000ff
        /*2be4*/ 	.word	0x00000000
        /*2be8*/ 	.short	0x010a
        /*2bea*/ 	.byte	0x08
	.zero		1


	//   ....[19]....
        /*2bec*/ 	.word	0x00004e80
        /*2bf0*/ 	.word	0x000000ff
        /*2bf4*/ 	.word	0x00000000
        /*2bf8*/ 	.short	0x010a
        /*2bfa*/ 	.byte	0x08
	.zero		1


	//   ....[20]....
        /*2bfc*/ 	.word	0x00008fe0
        /*2c00*/ 	.word	0x000000ff
        /*2c04*/ 	.word	0x00000000
        /*2c08*/ 	.short	0x0101
        /*2c0a*/ 	.byte	0x08
	.zero		1


	//   ....[21]....
        /*2c0c*/ 	.word	0x000091c0
        /*2c10*/ 	.word	0x000000ff
        /*2c14*/ 	.word	0x00000000
        /*2c18*/ 	.short	0x0101
        /*2c1a*/ 	.byte	0x06
	.zero		1


	//   ....[22]....
        /*2c1c*/ 	.word	0x00009990
        /*2c20*/ 	.word	0x000000ff
        /*2c24*/ 	.word	0x00000030
        /*2c28*/ 	.short	0x010a
        /*2c2a*/ 	.byte	0x31
	.zero		1


	//   ....[23]....
        /*2c2c*/ 	.word	0x0000a2a0
        /*2c30*/ 	.word	0x000000ff
        /*2c34*/ 	.word	0x00000000
        /*2c38*/ 	.short	0x0101
        /*2c3a*/ 	.byte	0x04
	.zero		1


	//   ....[24]....
        /*2c3c*/ 	.word	0x0000a370
        /*2c40*/ 	.word	0x00000002
        /*2c44*/ 	.word	0x00000030
        /*2c48*/ 	.short	0x010a
        /*2c4a*/ 	.byte	0x3f
	.zero		1


	//   ....[25]....
        /*2c4c*/ 	.word	0x0000a9a0
        /*2c50*/ 	.word	0x000000ff
        /*2c54*/ 	.word	0x00000000
        /*2c58*/ 	.short	0x0101
        /*2c5a*/ 	.byte	0x04
	.zero		1


	//   ....[26]....
        /*2c5c*/ 	.word	0x0000aa80
        /*2c60*/ 	.word	0x00000002
        /*2c64*/ 	.word	0x00000030
        /*2c68*/ 	.short	0x010a
        /*2c6a*/ 	.byte	0x3f
	.zero		1


	//   ....[27]....
        /*2c6c*/ 	.word	0x0000b1e0
        /*2c70*/ 	.word	0x000000ff
        /*2c74*/ 	.word	0x00000000
        /*2c78*/ 	.short	0x0101
        /*2c7a*/ 	.byte	0x04
	.zero		1


	//   ....[28]....
        /*2c7c*/ 	.word	0x0000b2b0
        /*2c80*/ 	.word	0x0000000c
        /*2c84*/ 	.word	0x00000030
        /*2c88*/ 	.short	0x010a
        /*2c8a*/ 	.byte	0x3f
	.zero		1


	//   ....[29]....
        /*2c8c*/ 	.word	0x0000b920
        /*2c90*/ 	.word	0x000000ff
        /*2c94*/ 	.word	0x00000000
        /*2c98*/ 	.short	0x0101
        /*2c9a*/ 	.byte	0x04
	.zero		1


	//   ....[30]....
        /*2c9c*/ 	.word	0x0000b9f0
        /*2ca0*/ 	.word	0x0000000c
        /*2ca4*/ 	.word	0x00000030
        /*2ca8*/ 	.short	0x010a
        /*2caa*/ 	.byte	0x3f
	.zero		1


	//   ....[31]....
        /*2cac*/ 	.word	0x0000c140
        /*2cb0*/ 	.word	0x000000ff
        /*2cb4*/ 	.word	0x00000000
        /*2cb8*/ 	.short	0x0101
        /*2cba*/ 	.byte	0x04
	.zero		1


	//   ....[32]....
        /*2cbc*/ 	.word	0x0000c220
        /*2cc0*/ 	.word	0x0000000c
        /*2cc4*/ 	.word	0x00000030
        /*2cc8*/ 	.short	0x010a
        /*2cca*/ 	.byte	0x3f
	.zero		1


	//   ....[33]....
        /*2ccc*/ 	.word	0x0000c860
        /*2cd0*/ 	.word	0x000000ff
        /*2cd4*/ 	.word	0x00000000
        /*2cd8*/ 	.short	0x0101
        /*2cda*/ 	.byte	0x04
	.zero		1


	//   ....[34]....
        /*2cdc*/ 	.word	0x0000c940
        /*2ce0*/ 	.word	0x0000000c
        /*2ce4*/ 	.word	0x00000030
        /*2ce8*/ 	.short	0x010a
        /*2cea*/ 	.byte	0x3f
	.zero		1


	//   ....[35]....
        /*2cec*/ 	.word	0x0000d080
        /*2cf0*/ 	.word	0x000000ff
        /*2cf4*/ 	.word	0x00000000
        /*2cf8*/ 	.short	0x0101
        /*2cfa*/ 	.byte	0x04
	.zero		1


	//   ....[36]....
        /*2cfc*/ 	.word	0x0000d160
        /*2d00*/ 	.word	0x0000000c
        /*2d04*/ 	.word	0x00000030
        /*2d08*/ 	.short	0x010a
        /*2d0a*/ 	.byte	0x3f
	.zero		1


	//   ....[37]....
        /*2d0c*/ 	.word	0x0000d7a0
        /*2d10*/ 	.word	0x000000ff
        /*2d14*/ 	.word	0x00000000
        /*2d18*/ 	.short	0x0101
        /*2d1a*/ 	.byte	0x04
	.zero		1


	//   ....[38]....
        /*2d1c*/ 	.word	0x0000d880
        /*2d20*/ 	.word	0x0000000c
        /*2d24*/ 	.word	0x00000030
        /*2d28*/ 	.short	0x010a
        /*2d2a*/ 	.byte	0x3f
	.zero		1


	//   ....[39]....
        /*2d2c*/ 	.word	0x0000dfc0
        /*2d30*/ 	.word	0x000000ff
        /*2d34*/ 	.word	0x00000000
        /*2d38*/ 	.short	0x0101
        /*2d3a*/ 	.byte	0x04
	.zero		1


	//   ....[40]....
        /*2d3c*/ 	.word	0x0000e0a0
        /*2d40*/ 	.word	0x0000000c
        /*2d44*/ 	.word	0x00000030
        /*2d48*/ 	.short	0x010a
        /*2d4a*/ 	.byte	0x3f
	.zero		1


	//   ....[41]....
        /*2d4c*/ 	.word	0x0000e6e0
        /*2d50*/ 	.word	0x000000ff
        /*2d54*/ 	.word	0x00000000
        /*2d58*/ 	.short	0x0101
        /*2d5a*/ 	.byte	0x04
	.zero		1


	//   ....[42]....
        /*2d5c*/ 	.word	0x0000e7c0
        /*2d60*/ 	.word	0x0000000c
        /*2d64*/ 	.word	0x00000030
        /*2d68*/ 	.short	0x010a
        /*2d6a*/ 	.byte	0x3f
	.zero		1


	//   ....[43]....
        /*2d6c*/ 	.word	0x0000ef00
        /*2d70*/ 	.word	0x000000ff
        /*2d74*/ 	.word	0x00000000
        /*2d78*/ 	.short	0x0101
        /*2d7a*/ 	.byte	0x04
	.zero		1


	//   ....[44]....
        /*2d7c*/ 	.word	0x0000efe0
        /*2d80*/ 	.word	0x0000000c
        /*2d84*/ 	.word	0x00000030
        /*2d88*/ 	.short	0x010a
        /*2d8a*/ 	.byte	0x3f
	.zero		1


	//   ....[45]....
        /*2d8c*/ 	.word	0x0000f620
        /*2d90*/ 	.word	0x000000ff
        /*2d94*/ 	.word	0x00000000
        /*2d98*/ 	.short	0x0101
        /*2d9a*/ 	.byte	0x04
	.zero		1


	//   ....[46]....
        /*2d9c*/ 	.word	0x0000f700
        /*2da0*/ 	.word	0x0000000c
        /*2da4*/ 	.word	0x00000030
        /*2da8*/ 	.short	0x010a
        /*2daa*/ 	.byte	0x3f
	.zero		1


	//   ....[47]....
        /*2dac*/ 	.word	0x0000fe40
        /*2db0*/ 	.word	0x000000ff
        /*2db4*/ 	.word	0x00000000
        /*2db8*/ 	.short	0x0101
        /*2dba*/ 	.byte	0x04
	.zero		1


	//   ....[48]....
        /*2dbc*/ 	.word	0x0000ff20
        /*2dc0*/ 	.word	0x0000000c
        /*2dc4*/ 	.word	0x00000030
        /*2dc8*/ 	.short	0x010a
        /*2dca*/ 	.byte	0x3f
	.zero		1


	//   ....[49]....
        /*2dcc*/ 	.word	0x00010560
        /*2dd0*/ 	.word	0x000000ff
        /*2dd4*/ 	.word	0x00000000
        /*2dd8*/ 	.short	0x0101
        /*2dda*/ 	.byte	0x04
	.zero		1


	//   ....[50]....
        /*2ddc*/ 	.word	0x00010640
        /*2de0*/ 	.word	0x0000000c
        /*2de4*/ 	.word	0x00000030
        /*2de8*/ 	.short	0x010a
        /*2dea*/ 	.byte	0x3f
	.zero		1


	//   ....[51]....
        /*2dec*/ 	.word	0x00010d80
        /*2df0*/ 	.word	0x000000ff
        /*2df4*/ 	.word	0x00000000
        /*2df8*/ 	.short	0x0101
        /*2dfa*/ 	.byte	0x04
	.zero		1


	//   ....[52]....
        /*2dfc*/ 	.word	0x00010e60
        /*2e00*/ 	.word	0x0000000d
        /*2e04*/ 	.word	0x00000030
        /*2e08*/ 	.short	0x010a
        /*2e0a*/ 	.byte	0x3f
	.zero		1


	//   ....[53]....
        /*2e0c*/ 	.word	0x00011450
        /*2e10*/ 	.word	0x000000ff
        /*2e14*/ 	.word	0x00000000
        /*2e18*/ 	.short	0x0101
        /*2e1a*/ 	.byte	0x04
	.zero		1


	//   ....[54]....
        /*2e1c*/ 	.word	0x00011e10
        /*2e20*/ 	.word	0x000000ff
        /*2e24*/ 	.word	0x00000000
        /*2e28*/ 	.short	0x0101
        /*2e2a*/ 	.byte	0x04
	.zero		1


	//   ....[55]....
        /*2e2c*/ 	.word	0x00012540
        /*2e30*/ 	.word	0x000000ff
        /*2e34*/ 	.word	0x00000078
        /*2e38*/ 	.short	0x010a
        /*2e3a*/ 	.byte	0x04
	.zero		1


	//   ....[56]....
        /*2e3c*/ 	.word	0x00012950
        /*2e40*/ 	.word	0x000000ff
        /*2e44*/ 	.word	0x00000050
        /*2e48*/ 	.short	0x010a
        /*2e4a*/ 	.byte	0x0d
	.zero		1


	//   ....[57]....
        /*2e4c*/ 	.word	0x00012a40
        /*2e50*/ 	.word	0x000000ff
        /*2e54*/ 	.word	0x00000030
        /*2e58*/ 	.short	0x010b
        /*2e5a*/ 	.byte	0x0d
	.zero		1


	//   ....[58]....
        /*2e5c*/ 	.word	0x00012aa0
        /*2e60*/ 	.word	0x000000ff
        /*2e64*/ 	.word	0x00000000
        /*2e68*/ 	.short	0x0101
        /*2e6a*/ 	.byte	0x1d
	.zero		1


	//   ....[59]....
        /*2e6c*/ 	.word	0x00012ad0
        /*2e70*/ 	.word	0x000000ff
        /*2e74*/ 	.word	0x00000058
        /*2e78*/ 	.short	0x010a
        /*2e7a*/ 	.byte	0x0d
	.zero		1


	//   ....[60]....
        /*2e7c*/ 	.word	0x00012be0
        /*2e80*/ 	.word	0x000000ff
        /*2e84*/ 	.word	0x00000038
        /*2e88*/ 	.short	0x010b
        /*2e8a*/ 	.byte	0x0d
	.zero		1


	//   ....[61]....
        /*2e8c*/ 	.word	0x00012c50
        /*2e90*/ 	.word	0x000000ff
        /*2e94*/ 	.word	0x00000000
        /*2e98*/ 	.short	0x0101
        /*2e9a*/ 	.byte	0x17
	.zero		1


	//   ....[62]....
        /*2e9c*/ 	.word	0x00012c80
        /*2ea0*/ 	.word	0x000000ff
        /*2ea4*/ 	.word	0x00000060
        /*2ea8*/ 	.short	0x010a
        /*2eaa*/ 	.byte	0x0d
	.zero		1


	//   ....[63]....
        /*2eac*/ 	.word	0x00012d80
        /*2eb0*/ 	.word	0x000000ff
        /*2eb4*/ 	.word	0x00000040
        /*2eb8*/ 	.short	0x010b
        /*2eba*/ 	.byte	0x0d
	.zero		1


	//   ....[64]....
        /*2ebc*/ 	.word	0x00012de0
        /*2ec0*/ 	.word	0x000000ff
        /*2ec4*/ 	.word	0x00000000
        /*2ec8*/ 	.short	0x0101
        /*2eca*/ 	.byte	0x15
	.zero		1


	//   ....[65]....
        /*2ecc*/ 	.word	0x00012e10
        /*2ed0*/ 	.word	0x000000ff
        /*2ed4*/ 	.word	0x00000068
        /*2ed8*/ 	.short	0x010a
        /*2eda*/ 	.byte	0x0d
	.zero		1


	//   ....[66]....
        /*2edc*/ 	.word	0x00012f10
        /*2ee0*/ 	.word	0x000000ff
        /*2ee4*/ 	.word	0x00000048
        /*2ee8*/ 	.short	0x010b
        /*2eea*/ 	.byte	0x0d
	.zero		1


	//   ....[67]....
        /*2eec*/ 	.word	0x00012f80
        /*2ef0*/ 	.word	0x000000ff
        /*2ef4*/ 	.word	0x00000000
        /*2ef8*/ 	.short	0x0101
        /*2efa*/ 	.byte	0x16
	.zero		1


	//   ....[68]....
        /*2efc*/ 	.word	0x00012fc0
        /*2f00*/ 	.word	0x000000ff
        /*2f04*/ 	.word	0x00000050
        /*2f08*/ 	.short	0x010a
        /*2f0a*/ 	.byte	0x0d
	.zero		1


	//   ....[69]....
        /*2f0c*/ 	.word	0x000130b0
        /*2f10*/ 	.word	0x000000ff
        /*2f14*/ 	.word	0x00000030
        /*2f18*/ 	.short	0x010b
        /*2f1a*/ 	.byte	0x0d
	.zero		1


	//   ....[70]....
        /*2f1c*/ 	.word	0x000130f0
        /*2f20*/ 	.word	0x000000ff
        /*2f24*/ 	.word	0x00000000
        /*2f28*/ 	.short	0x0101
        /*2f2a*/ 	.byte	0x1d
	.zero		1


	//   ....[71]....
        /*2f2c*/ 	.word	0x00013120
        /*2f30*/ 	.word	0x000000ff
        /*2f34*/ 	.word	0x00000058
        /*2f38*/ 	.short	0x010a
        /*2f3a*/ 	.byte	0x0d
	.zero		1


	//   ....[72]....
        /*2f3c*/ 	.word	0x00013220
        /*2f40*/ 	.word	0x000000ff
        /*2f44*/ 	.word	0x00000038
        /*2f48*/ 	.short	0x010b
        /*2f4a*/ 	.byte	0x0d
	.zero		1


	//   ....[73]....
        /*2f4c*/ 	.word	0x00013260
        /*2f50*/ 	.word	0x000000ff
        /*2f54*/ 	.word	0x00000000
        /*2f58*/ 	.short	0x0101
        /*2f5a*/ 	.byte	0x17
	.zero		1


	//   ....[74]....
        /*2f5c*/ 	.word	0x000132a0
        /*2f60*/ 	.word	0x000000ff
        /*2f64*/ 	.word	0x00000060
        /*2f68*/ 	.short	0x010a
        /*2f6a*/ 	.byte	0x0d
	.zero		1


	//   ....[75]....
        /*2f6c*/ 	.word	0x00013390
        /*2f70*/ 	.word	0x000000ff
        /*2f74*/ 	.word	0x00000040
        /*2f78*/ 	.short	0x010b
        /*2f7a*/ 	.byte	0x0d
	.zero		1


	//   ....[76]....
        /*2f7c*/ 	.word	0x000133d0
        /*2f80*/ 	.word	0x000000ff
        /*2f84*/ 	.word	0x00000000
        /*2f88*/ 	.short	0x0101
        /*2f8a*/ 	.byte	0x15
	.zero		1


	//   ....[77]....
        /*2f8c*/ 	.word	0x00013400
        /*2f90*/ 	.word	0x000000ff
        /*2f94*/ 	.word	0x00000068
        /*2f98*/ 	.short	0x010a
        /*2f9a*/ 	.byte	0x0d
	.zero		1


	//   ....[78]....
        /*2f9c*/ 	.word	0x00013500
        /*2fa0*/ 	.word	0x000000ff
        /*2fa4*/ 	.word	0x00000048
        /*2fa8*/ 	.short	0x010b
        /*2faa*/ 	.byte	0x0d
	.zero		1


	//   ....[79]....
        /*2fac*/ 	.word	0x00013540
        /*2fb0*/ 	.word	0x000000ff
        /*2fb4*/ 	.word	0x00000000
        /*2fb8*/ 	.short	0x0101
        /*2fba*/ 	.byte	0x16
	.zero		1


	//   ....[80]....
        /*2fbc*/ 	.word	0x00013580
        /*2fc0*/ 	.word	0x000000ff
        /*2fc4*/ 	.word	0x00000050
        /*2fc8*/ 	.short	0x010a
        /*2fca*/ 	.byte	0x0d
	.zero		1


	//   ....[81]....
        /*2fcc*/ 	.word	0x00013680
        /*2fd0*/ 	.word	0x000000ff
        /*2fd4*/ 	.word	0x00000030
        /*2fd8*/ 	.short	0x010b
        /*2fda*/ 	.byte	0x0d
	.zero		1


	//   ....[82]....
        /*2fdc*/ 	.word	0x000136c0
        /*2fe0*/ 	.word	0x000000ff
        /*2fe4*/ 	.word	0x00000000
        /*2fe8*/ 	.short	0x0101
        /*2fea*/ 	.byte	0x1d
	.zero		1


	//   ....[83]....
        /*2fec*/ 	.word	0x000136f0
        /*2ff0*/ 	.word	0x000000ff
        /*2ff4*/ 	.word	0x00000058
        /*2ff8*/ 	.short	0x010a
        /*2ffa*/ 	.byte	0x0d
	.zero		1


	//   ....[84]....
        /*2ffc*/ 	.word	0x000137f0
        /*3000*/ 	.word	0x000000ff
        /*3004*/ 	.word	0x00000038
        /*3008*/ 	.short	0x010b
        /*300a*/ 	.byte	0x0d
	.zero		1


	//   ....[85]....
        /*300c*/ 	.word	0x00013830
        /*3010*/ 	.word	0x000000ff
        /*3014*/ 	.word	0x00000000
        /*3018*/ 	.short	0x0101
        /*301a*/ 	.byte	0x17
	.zero		1


	//   ....[86]....
        /*301c*/ 	.word	0x00013870
        /*3020*/ 	.word	0x000000ff
        /*3024*/ 	.word	0x00000060
        /*3028*/ 	.short	0x010a
        /*302a*/ 	.byte	0x0d
	.zero		1


	//   ....[87]....
        /*302c*/ 	.word	0x00013970
        /*3030*/ 	.word	0x000000ff
        /*3034*/ 	.word	0x00000040
        /*3038*/ 	.short	0x010b
        /*303a*/ 	.byte	0x0d
	.zero		1


	//   ....[88]....
        /*303c*/ 	.word	0x000139b0
        /*3040*/ 	.word	0x000000ff
        /*3044*/ 	.word	0x00000000
        /*3048*/ 	.short	0x0101
        /*304a*/ 	.byte	0x15
	.zero		1


	//   ....[89]....
        /*304c*/ 	.word	0x000139e0
        /*3050*/ 	.word	0x000000ff
        /*3054*/ 	.word	0x00000068
        /*3058*/ 	.short	0x010a
        /*305a*/ 	.byte	0x0d
	.zero		1


	//   ....[90]....
        /*305c*/ 	.word	0x00013ae0
        /*3060*/ 	.word	0x000000ff
        /*3064*/ 	.word	0x00000048
        /*3068*/ 	.short	0x010b
        /*306a*/ 	.byte	0x0d
	.zero		1


	//   ....[91]....
        /*306c*/ 	.word	0x00013b20
        /*3070*/ 	.word	0x000000ff
        /*3074*/ 	.word	0x00000000
        /*3078*/ 	.short	0x0101
        /*307a*/ 	.byte	0x16
	.zero		1


	//   ....[92]....
        /*307c*/ 	.word	0x00013b60
        /*3080*/ 	.word	0x000000ff
        /*3084*/ 	.word	0x00000050
        /*3088*/ 	.short	0x010a
        /*308a*/ 	.byte	0x0d
	.zero		1


	//   ....[93]....
        /*308c*/ 	.word	0x00013c60
        /*3090*/ 	.word	0x000000ff
        /*3094*/ 	.word	0x00000030
        /*3098*/ 	.short	0x010b
        /*309a*/ 	.byte	0x0d
	.zero		1


	//   ....[94]....
        /*309c*/ 	.word	0x00013ca0
        /*30a0*/ 	.word	0x000000ff
        /*30a4*/ 	.word	0x00000000
        /*30a8*/ 	.short	0x0101
        /*30aa*/ 	.byte	0x1d
	.zero		1


	//   ....[95]....
        /*30ac*/ 	.word	0x00013cd0
        /*30b0*/ 	.word	0x000000ff
        /*30b4*/ 	.word	0x00000058
        /*30b8*/ 	.short	0x010a
        /*30ba*/ 	.byte	0x0d
	.zero		1


	//   ....[96]....
        /*30bc*/ 	.word	0x00013dd0
        /*30c0*/ 	.word	0x000000ff
        /*30c4*/ 	.word	0x00000038
        /*30c8*/ 	.short	0x010b
        /*30ca*/ 	.byte	0x0d
	.zero		1


	//   ....[97]....
        /*30cc*/ 	.word	0x00013e10
        /*30d0*/ 	.word	0x000000ff
        /*30d4*/ 	.word	0x00000000
        /*30d8*/ 	.short	0x0101
        /*30da*/ 	.byte	0x17
	.zero		1


	//   ....[98]....
        /*30dc*/ 	.word	0x00013e50
        /*30e0*/ 	.word	0x000000ff
        /*30e4*/ 	.word	0x00000060
        /*30e8*/ 	.short	0x010a
        /*30ea*/ 	.byte	0x0d
	.zero		1


	//   ....[99]....
        /*30ec*/ 	.word	0x00013f50
        /*30f0*/ 	.word	0x000000ff
        /*30f4*/ 	.word	0x00000040
        /*30f8*/ 	.short	0x010b
        /*30fa*/ 	.byte	0x0d
	.zero		1


	//   ....[100]....
        /*30fc*/ 	.word	0x00013f90
        /*3100*/ 	.word	0x000000ff
        /*3104*/ 	.word	0x00000000
        /*3108*/ 	.short	0x0101
        /*310a*/ 	.byte	0x15
	.zero		1


	//   ....[101]....
        /*310c*/ 	.word	0x00013fc0
        /*3110*/ 	.word	0x000000ff
        /*3114*/ 	.word	0x00000068
        /*3118*/ 	.short	0x010a
        /*311a*/ 	.byte	0x0d
	.zero		1


	//   ....[102]....
        /*311c*/ 	.word	0x000140c0
        /*3120*/ 	.word	0x000000ff
        /*3124*/ 	.word	0x00000048
        /*3128*/ 	.short	0x010b
        /*312a*/ 	.byte	0x0d
	.zero		1


	//   ....[103]....
        /*312c*/ 	.word	0x00014110
        /*3130*/ 	.word	0x000000ff
        /*3134*/ 	.word	0x00000000
        /*3138*/ 	.short	0x0101
        /*313a*/ 	.byte	0x16
	.zero		1


	//   ....[104]....
        /*313c*/ 	.word	0x00014810
        /*3140*/ 	.word	0x00000000
        /*3144*/ 	.word	0x00000050
        /*3148*/ 	.short	0x010a
        /*314a*/ 	.byte	0x3f
	.zero		1


	//   ....[105]....
        /*314c*/ 	.word	0x00014850
        /*3150*/ 	.word	0x00000000
        /*3154*/ 	.word	0x00000058
        /*3158*/ 	.short	0x010a
        /*315a*/ 	.byte	0x3f
	.zero		1


	//   ....[106]....
        /*315c*/ 	.word	0x00014890
        /*3160*/ 	.word	0x00000000
        /*3164*/ 	.word	0x00000060
        /*3168*/ 	.short	0x010a
        /*316a*/ 	.byte	0x3f
	.zero		1


	//   ....[107]....
        /*316c*/ 	.word	0x000148f0
        /*3170*/ 	.word	0x00000000
        /*3174*/ 	.word	0x00000068
        /*3178*/ 	.short	0x010a
        /*317a*/ 	.byte	0x3f
	.zero		1


	//   ....[108]....
        /*317c*/ 	.word	0x00014c30
        /*3180*/ 	.word	0x0000000d
        /*3184*/ 	.word	0x00000018
        /*3188*/ 	.short	0x010a
        /*318a*/ 	.byte	0x3f
	.zero		1


	//   ....[109]....
        /*318c*/ 	.word	0x00014f80
        /*3190*/ 	.word	0x00000002
        /*3194*/ 	.word	0x00000078
        /*3198*/ 	.short	0x0101
        /*319a*/ 	.byte	0x3f
	.zero		1


	//   ....[110]....
        /*319c*/ 	.word	0x00015730
        /*31a0*/ 	.word	0x00000005
        /*31a4*/ 	.word	0x00000000
        /*31a8*/ 	.short	0x010a
        /*31aa*/ 	.byte	0x3f
	.zero		1


	//   ....[111]....
        /*31ac*/ 	.word	0x000157c0
        /*31b0*/ 	.word	0x00000007
        /*31b4*/ 	.word	0x00000000
        /*31b8*/ 	.short	0x010a
        /*31ba*/ 	.byte	0x3f
	.zero		1


	//   ....[112]....
        /*31bc*/ 	.word	0x00015850
        /*31c0*/ 	.word	0x00000003
        /*31c4*/ 	.word	0x00000000
        /*31c8*/ 	.short	0x010a
        /*31ca*/ 	.byte	0x3f
	.zero		1


	//   ....[113]....
        /*31cc*/ 	.word	0x000158b0
        /*31d0*/ 	.word	0x00000003
        /*31d4*/ 	.word	0x00000000
        /*31d8*/ 	.short	0x010a
        /*31da*/ 	.byte	0x3f
	.zero		1


	//   ....[114]....
        /*31dc*/ 	.word	0x00015910
        /*31e0*/ 	.word	0x00000004
        /*31e4*/ 	.word	0x00000000
        /*31e8*/ 	.short	0x010a
        /*31ea*/ 	.byte	0x3f
	.zero		1


	//   ....[115]....
        /*31ec*/ 	.word	0x00015970
        /*31f0*/ 	.word	0x00000003
        /*31f4*/ 	.word	0x00000030
        /*31f8*/ 	.short	0x010a
        /*31fa*/ 	.byte	0x3f
	.zero		1


	//   ....[116]....
        /*31fc*/ 	.word	0x000159c0
        /*3200*/ 	.word	0x00000002
        /*3204*/ 	.word	0x00000030
        /*3208*/ 	.short	0x010a
        /*320a*/ 	.byte	0x3f
	.zero		1


	//   ....[117]....
        /*320c*/ 	.word	0x00015a10
        /*3210*/ 	.word	0x00000002
        /*3214*/ 	.word	0x00000030
        /*3218*/ 	.short	0x010a
        /*321a*/ 	.byte	0x3f
	.zero		1


	//   ....[118]....
        /*321c*/ 	.word	0x00015a60
        /*3220*/ 	.word	0x0000000c
        /*3224*/ 	.word	0x00000030
        /*3228*/ 	.short	0x010a
        /*322a*/ 	.byte	0x3f
	.zero		1


	//   ....[119]....
        /*322c*/ 	.word	0x00015ab0
        /*3230*/ 	.word	0x0000000c
        /*3234*/ 	.word	0x00000030
        /*3238*/ 	.short	0x010a
        /*323a*/ 	.byte	0x3f
	.zero		1


	//   ....[120]....
        /*323c*/ 	.word	0x00015b00
        /*3240*/ 	.word	0x0000000c
        /*3244*/ 	.word	0x00000030
        /*3248*/ 	.short	0x010a
        /*324a*/ 	.byte	0x3f
	.zero		1


	//   ....[121]....
        /*324c*/ 	.word	0x00015b50
        /*3250*/ 	.word	0x0000000c
        /*3254*/ 	.word	0x00000030
        /*3258*/ 	.short	0x010a
        /*325a*/ 	.byte	0x3f
	.zero		1


	//   ....[122]....
        /*325c*/ 	.word	0x00015ba0
        /*3260*/ 	.word	0x0000000c
        /*3264*/ 	.word	0x00000030
        /*3268*/ 	.short	0x010a
        /*326a*/ 	.byte	0x3f
	.zero		1


	//   ....[123]....
        /*326c*/ 	.word	0x00015bf0
        /*3270*/ 	.word	0x0000000c
        /*3274*/ 	.word	0x00000030
        /*3278*/ 	.short	0x010a
        /*327a*/ 	.byte	0x3f
	.zero		1


	//   ....[124]....
        /*327c*/ 	.word	0x00015c40
        /*3280*/ 	.word	0x0000000c
        /*3284*/ 	.word	0x00000030
        /*3288*/ 	.short	0x010a
        /*328a*/ 	.byte	0x3f
	.zero		1


	//   ....[125]....
        /*328c*/ 	.word	0x00015c90
        /*3290*/ 	.word	0x0000000c
        /*3294*/ 	.word	0x00000030
        /*3298*/ 	.short	0x010a
        /*329a*/ 	.byte	0x3f
	.zero		1


	//   ....[126]....
        /*329c*/ 	.word	0x00015ce0
        /*32a0*/ 	.word	0x0000000c
        /*32a4*/ 	.word	0x00000030
        /*32a8*/ 	.short	0x010a
        /*32aa*/ 	.byte	0x3f
	.zero		1


	//   ....[127]....
        /*32ac*/ 	.word	0x00015d30
        /*32b0*/ 	.word	0x0000000c
        /*32b4*/ 	.word	0x00000030
        /*32b8*/ 	.short	0x010a
        /*32ba*/ 	.byte	0x3f
	.zero		1


	//   ....[128]....
        /*32bc*/ 	.word	0x00015d80
        /*32c0*/ 	.word	0x0000000c
        /*32c4*/ 	.word	0x00000030
        /*32c8*/ 	.short	0x010a
        /*32ca*/ 	.byte	0x3f
	.zero		1


	//   ....[129]....
        /*32cc*/ 	.word	0x00015dd0
        /*32d0*/ 	.word	0x0000000c
        /*32d4*/ 	.word	0x00000030
        /*32d8*/ 	.short	0x010a
        /*32da*/ 	.byte	0x3f
	.zero		1


	//   ....[130]....
        /*32dc*/ 	.word	0x00015e20
        /*32e0*/ 	.word	0x0000000d
        /*32e4*/ 	.word	0x00000030
        /*32e8*/ 	.short	0x010a
        /*32ea*/ 	.byte	0x3f
	.zero		1


	//   ....[131]....
        /*32ec*/ 	.word	0x00015e80
        /*32f0*/ 	.word	0x00000005
        /*32f4*/ 	.word	0x00000078
        /*32f8*/ 	.short	0x010a
        /*32fa*/ 	.byte	0x3f
	.zero		1


	//   ....[132]....
        /*32fc*/ 	.word	0x00015ee0
        /*3300*/ 	.word	0x00000003
        /*3304*/ 	.word	0x00000050
        /*3308*/ 	.short	0x010a
        /*330a*/ 	.byte	0x3f
	.zero		1


	//   ....[133]....
        /*330c*/ 	.word	0x00015f40
        /*3310*/ 	.word	0x00000003
        /*3314*/ 	.word	0x00000058
        /*3318*/ 	.short	0x010a
        /*331a*/ 	.byte	0x3f
	.zero		1


	//   ....[134]....
        /*331c*/ 	.word	0x00015fa0
        /*3320*/ 	.word	0x00000003
        /*3324*/ 	.word	0x00000060
        /*3328*/ 	.short	0x010a
        /*332a*/ 	.byte	0x3f
	.zero		1


	//   ....[135]....
        /*332c*/ 	.word	0x00016000
        /*3330*/ 	.word	0x00000003
        /*3334*/ 	.word	0x00000068
        /*3338*/ 	.short	0x010a
        /*333a*/ 	.byte	0x3f
	.zero		1


	//   ....[136]....
        /*333c*/ 	.word	0x00016060
        /*3340*/ 	.word	0x00000004
        /*3344*/ 	.word	0x00000050
        /*3348*/ 	.short	0x010a
        /*334a*/ 	.byte	0x3f
	.zero		1


	//   ....[137]....
        /*334c*/ 	.word	0x000160c0
        /*3350*/ 	.word	0x00000004
        /*3354*/ 	.word	0x00000058
        /*3358*/ 	.short	0x010a
        /*335a*/ 	.byte	0x3f
	.zero		1


	//   ....[138]....
        /*335c*/ 	.word	0x00016120
        /*3360*/ 	.word	0x00000004
        /*3364*/ 	.word	0x00000060
        /*3368*/ 	.short	0x010a
        /*336a*/ 	.byte	0x3f
	.zero		1


	//   ....[139]....
        /*336c*/ 	.word	0x00016180
        /*3370*/ 	.word	0x00000004
        /*3374*/ 	.word	0x00000068
        /*3378*/ 	.short	0x010a
        /*337a*/ 	.byte	0x3f
	.zero		1


	//   ....[140]....
        /*337c*/ 	.word	0x000161e0
        /*3380*/ 	.word	0x00000005
        /*3384*/ 	.word	0x00000050
        /*3388*/ 	.short	0x010a
        /*338a*/ 	.byte	0x3f
	.zero		1


	//   ....[141]....
        /*338c*/ 	.word	0x00016240
        /*3390*/ 	.word	0x00000005
        /*3394*/ 	.word	0x00000058
        /*3398*/ 	.short	0x010a
        /*339a*/ 	.byte	0x3f
	.zero		1


	//   ....[142]....
        /*339c*/ 	.word	0x000162a0
        /*33a0*/ 	.word	0x00000005
        /*33a4*/ 	.word	0x00000060
        /*33a8*/ 	.short	0x010a
        /*33aa*/ 	.byte	0x3f
	.zero		1


	//   ....[143]....
        /*33ac*/ 	.word	0x00016300
        /*33b0*/ 	.word	0x00000005
        /*33b4*/ 	.word	0x00000068
        /*33b8*/ 	.short	0x010a
        /*33ba*/ 	.byte	0x3f
	.zero		1


	//   ....[144]....
        /*33bc*/ 	.word	0x00016360
        /*33c0*/ 	.word	0x00000002
        /*33c4*/ 	.word	0x00000050
        /*33c8*/ 	.short	0x010a
        /*33ca*/ 	.byte	0x3f
	.zero		1


	//   ....[145]....
        /*33cc*/ 	.word	0x000163c0
        /*33d0*/ 	.word	0x00000002
        /*33d4*/ 	.word	0x00000058
        /*33d8*/ 	.short	0x010a
        /*33da*/ 	.byte	0x3f
	.zero		1


	//   ....[146]....
        /*33dc*/ 	.word	0x00016420
        /*33e0*/ 	.word	0x00000002
        /*33e4*/ 	.word	0x00000060
        /*33e8*/ 	.short	0x010a
        /*33ea*/ 	.byte	0x3f
	.zero		1


	//   ....[147]....
        /*33ec*/ 	.word	0x00016480
        /*33f0*/ 	.word	0x00000002
        /*33f4*/ 	.word	0x00000068
        /*33f8*/ 	.short	0x010a
        /*33fa*/ 	.byte	0x3f
	.zero		1


	//   ....[148]....
        /*33fc*/ 	.word	0x000164d0
        /*3400*/ 	.word	0x00000000
        /*3404*/ 	.word	0x00000050
        /*3408*/ 	.short	0x010a
        /*340a*/ 	.byte	0x3f
	.zero		1


	//   ....[149]....
        /*340c*/ 	.word	0x00016520
        /*3410*/ 	.word	0x00000000
        /*3414*/ 	.word	0x00000058
        /*3418*/ 	.short	0x010a
        /*341a*/ 	.byte	0x3f
	.zero		1


	//   ....[150]....
        /*341c*/ 	.word	0x00016570
        /*3420*/ 	.word	0x00000000
        /*3424*/ 	.word	0x00000060
        /*3428*/ 	.short	0x010a
        /*342a*/ 	.byte	0x3f
	.zero		1


	//   ....[151]....
        /*342c*/ 	.word	0x00016640
        /*3430*/ 	.word	0x0000000d
        /*3434*/ 	.word	0x00000018
        /*3438*/ 	.short	0x010a
        /*343a*/ 	.byte	0x3f
	.zero		1


	//   ....[152]....
        /*343c*/ 	.word	0x00016710
        /*3440*/ 	.word	0x00000005
        /*3444*/ 	.word	0x00000000
        /*3448*/ 	.short	0x010a
        /*344a*/ 	.byte	0x3f
	.zero		1


	//   ....[153]....
        /*344c*/ 	.word	0x00016760
        /*3450*/ 	.word	0x00000007
        /*3454*/ 	.word	0x00000000
        /*3458*/ 	.short	0x010a
        /*345a*/ 	.byte	0x3f
	.zero		1


	//----- nvinfo : EIATTR_NUM_MBARRIERS
	.align		4
.L_40:
        /*345c*/ 	.byte	0x03, 0x38
        /*345e*/ 	.short	0x0010


	//----- nvinfo : EIATTR_EXIT_INSTR_OFFSETS
	.align		4
        /*3460*/ 	.byte	0x04, 0x1c
        /*3462*/ 	.short	(.L_42 - .L_41)


	//   ....[0]....
.L_41:
        /*3464*/ 	.word	0x000158a0


	//----- nvinfo : EIATTR_MAX_THREADS
	.align		4
.L_42:
        /*3468*/ 	.byte	0x04, 0x05
        /*346a*/ 	.short	(.L_44 - .L_43)
.L_43:
        /*346c*/ 	.word	0x00000180
        /*3470*/ 	.word	0x00000001
        /*3474*/ 	.word	0x00000001


	//----- nvinfo : EIATTR_CRS_STACK_SIZE
	.align		4
.L_44:
        /*3478*/ 	.byte	0x04, 0x1e
        /*347a*/ 	.short	(.L_46 - .L_45)
.L_45:
        /*347c*/ 	.word	0x00000000


	//----- nvinfo : EIATTR_CBANK_PARAM_SIZE
	.align		4
.L_46:
        /*3480*/ 	.byte	0x03, 0x19
        /*3482*/ 	.short	0x0770


	//----- nvinfo : EIATTR_PARAM_CBANK
	.align		4
        /*3484*/ 	.byte	0x04, 0x0a
        /*3486*/ 	.short	(.L_48 - .L_47)
	.align		4
.L_47:
        /*3488*/ 	.word	index@(.nv.constant0._ZN7cutlass13device_kernelINS_4gemm6kernel13GemmUniversalIN4cute5tupleIJiiiiEEENS1_10collective13CollectiveMmaINS1_34MainloopSm90TmaGmmaWarpSpecializedILi3ENS5_IJNS4_1CILi1EEESB_SB_EEENS1_35KernelTmaWarpSpecializedCooperativeEEENS5_IJNSA_ILi256EEESF_NSA_ILi64EEEEEENS_6half_tENS5_IJlSB_lEEESI_SJ_NS4_8TiledMMAINS4_8MMA_AtomIJNS4_4SM904GMMA26MMA_64x256x16_F32F16F16_SSILNSN_5MajorE0ELSP_0ELNSN_7ScaleInE1ELSQ_1EEEEEENS4_6LayoutINS5_IJNSA_ILi2EEESB_SB_EEENS5_IJSB_NSA_ILi0EEESW_EEEEENS5_IJNS4_10UnderscoreESZ_SZ_EEEEENS4_13SM90_TMA_LOADENS4_14ComposedLayoutINS4_7SwizzleILi3ELi4ELi3EEENS4_18smem_ptr_flag_bitsILi16EEENST_INS5_IJNSA_ILi8EEESG_EEENS5_IJSG_SB_EEEEEEEvNS4_8identityES12_S1C_vS1D_EENS_8epilogue10collective18CollectiveEpilogueINS1F_22Sm90TmaWarpSpecializedILi4ELi2ELi16ELb1ELb0EEEJSH_NS5_IJNSA_ILi128EEENSA_ILi32EEEEEESI_SJ_SI_SJ_NS1F_6fusion15FusionCallbacksIS1J_NS1N_13LinCombEltActINS1F_6thread4ReLuESI_fSI_fLNS_15FloatRoundStyleE2EEESH_S1M_JEEES12_NS13_INS14_ILi2ELi4ELi3EEES17_NST_INS5_IJS18_S1L_EEENS5_IJS1L_SB_EEEEEEENS4_17SM75_U32x4_LDSM_NENS4_14SM90_TMA_STOREES1Z_NS4_17SM90_U32x4_STSM_NENS4_9Copy_AtomIJS22_SI_EEEvEEEvvEEEEvNT_6ParamsE)
        /*348c*/ 	.short	0x0210
        /*348e*/ 	.short	0x0770


	//----- nvinfo : EIATTR_SW_WAR
	.align		4
.L_48:
        /*3490*/ 	.byte	0x04, 0x36
        /*3492*/ 	.short	(.L_50 - .L_49)
.L_49:
        /*3494*/ 	.word	0x00000008
.L_50:


//--------------------- .nv.callgraph             --------------------------
	.section	.nv.callgraph,"",@"SHT_CUDA_CALLGRAPH"
	.align	4
	.sectionentsize	8
	.align		4
        /*0000*/ 	.word	0x00000000
	.align		4
        /*0004*/ 	.word	0xffffffff
	.align		4
        /*0008*/ 	.word	index@(_ZN7cutlass13device_kernelINS_4gemm6kernel13GemmUniversalIN4cute5tupleIJiiiiEEENS1_10collective13CollectiveMmaINS1_34MainloopSm90TmaGmmaWarpSpecializedILi3ENS5_IJNS4_1CILi1EEESB_SB_EEENS1_35KernelTmaWarpSpecializedCooperativeEEENS5_IJNSA_ILi256EEESF_NSA_ILi64EEEEEENS_6half_tENS5_IJlSB_lEEESI_SJ_NS4_8TiledMMAINS4_8MMA_AtomIJNS4_4SM904GMMA26MMA_64x256x16_F32F16F16_SSILNSN_5MajorE0ELSP_0ELNSN_7ScaleInE1ELSQ_1EEEEEENS4_6LayoutINS5_IJNSA_ILi2EEESB_SB_EEENS5_IJSB_NSA_ILi0EEESW_EEEEENS5_IJNS4_10UnderscoreESZ_SZ_EEEEENS4_13SM90_TMA_LOADENS4_14ComposedLayoutINS4_7SwizzleILi3ELi4ELi3EEENS4_18smem_ptr_flag_bitsILi16EEENST_INS5_IJNSA_ILi8EEESG_EEENS5_IJSG_SB_EEEEEEEvNS4_8identityES12_S1C_vS1D_EENS_8epilogue10collective18CollectiveEpilogueINS1F_22Sm90TmaWarpSpecializedILi4ELi2ELi16ELb1ELb0EEEJSH_NS5_IJNSA_ILi128EEENSA_ILi32EEEEEESI_SJ_SI_SJ_NS1F_6fusion15FusionCallbacksIS1J_NS1N_13LinCombEltActINS1F_6thread4ReLuESI_fSI_fLNS_15FloatRoundStyleE2EEESH_S1M_JEEES12_NS13_INS14_ILi2ELi4ELi3EEES17_NST_INS5_IJS18_S1L_EEENS5_IJS1L_SB_EEEEEEENS4_17SM75_U32x4_LDSM_NENS4_14SM90_TMA_STOREES1Z_NS4_17SM90_U32x4_STSM_NENS4_9Copy_AtomIJS22_SI_EEEvEEEvvEEEEvNT_6ParamsE)
	.align		4
        /*000c*/ 	.word	index@(__assertfail)
	.align		4
        /*0010*/ 	.word	0x00000000
	.align		4
        /*0014*/ 	.word	0xfffffffe
	.align		4
        /*0018*/ 	.word	0x00000000
	.align		4
        /*001c*/ 	.word	0xfffffffd
	.align		4
        /*0020*/ 	.word	0x00000000
	.align		4
        /*0024*/ 	.word	0xfffffffc


//--------------------- .nv.constant4             --------------------------
	.section	.nv.constant4,"a",@progbits
	.align	8
	.align		8
.nv.constant4:
        /*0000*/ 	.dword	__assertfail
	.align		8
        /*0008*/ 	.dword	__unnamed_1
	.align		8
        /*0010*/ 	.dword	__unnamed_2
	.align		8
        /*0018*/ 	.dword	_ZN39_INTERNAL_f398197f_4_k_cu_35408590_27864cuda3std3__45__cpo5beginE
	.align		8
        /*0020*/ 	.dword	_ZN39_INTERNAL_f398197f_4_k_cu_35408590_27864cuda3std3__45__cpo3endE
	.align		8
        /*0028*/ 	.dword	_ZN39_INTERNAL_f398197f_4_k_cu_35408590_27864cuda3std3__45__cpo6cbeginE
	.align		8
        /*0030*/ 	.dword	_ZN39_INTERNAL_f398197f_4_k_cu_35408590_27864cuda3std3__45__cpo4cendE
	.align		8
        /*0038*/ 	.dword	_ZN39_INTERNAL_f398197f_4_k_cu_35408590_27864cuda3std3__441_GLOBAL__N__f398197f_4_k_cu_35408590_27866ignoreE
	.align		8
        /*0040*/ 	.dword	_ZN39_INTERNAL_f398197f_4_k_cu_35408590_27864cuda3std3__419piecewise_constructE
	.align		8
        /*0048*/ 	.dword	_ZN39_INTERNAL_f398197f_4_k_cu_35408590_27864cuda3std3__48in_placeE
	.align		8
        /*0050*/ 	.dword	_ZN39_INTERNAL_f398197f_4_k_cu_35408590_27864cuda3std6ranges3__45__cpo4swapE
	.align		8
        /*0058*/ 	.dword	_ZN39_INTERNAL_f398197f_4_k_cu_35408590_27864cuda3std6ranges3__45__cpo9iter_moveE
	.align		8
        /*0060*/ 	.dword	_ZN39_INTERNAL_f398197f_4_k_cu_35408590_27864cute7productE
	.align		8
        /*0068*/ 	.dword	_ZN39_INTERNAL_f398197f_4_k_cu_35408590_27864cute1_E
	.align		8
        /*0070*/ 	.dword	$str$22
	.align		8
        /*0078*/ 	.dword	$str$23
	.align		8
        /*0080*/ 	.dword	$str$26
	.align		8
        /*0088*/ 	.dword	$str$27


//--------------------- .text._ZN7cutlass13device_kernelINS_4gemm6kernel13GemmUniversalIN4cute5tupleIJiiiiEEENS1_10collective13CollectiveMmaINS1_34MainloopSm90TmaGmmaWarpSpecializedILi3ENS5_IJNS4_1CILi1EEESB_SB_EEENS1_35KernelTmaWarpSpecializedCooperativeEEENS5_IJNSA_ILi256EEESF_NSA_ILi64EEEEEENS_6half_tENS5_IJlSB_lEEESI_SJ_NS4_8TiledMMAINS4_8MMA_AtomIJNS4_4SM904GMMA26MMA_64x256x16_F32F16F16_SSILNSN_5MajorE0ELSP_0ELNSN_7ScaleInE1ELSQ_1EEEEEENS4_6LayoutINS5_IJNSA_ILi2EEESB_SB_EEENS5_IJSB_NSA_ILi0EEESW_EEEEENS5_IJNS4_10UnderscoreESZ_SZ_EEEEENS4_13SM90_TMA_LOADENS4_14ComposedLayoutINS4_7SwizzleILi3ELi4ELi3EEENS4_18smem_ptr_flag_bitsILi16EEENST_INS5_IJNSA_ILi8EEESG_EEENS5_IJSG_SB_EEEEEEEvNS4_8identityES12_S1C_vS1D_EENS_8epilogue10collective18CollectiveEpilogueINS1F_22Sm90TmaWarpSpecializedILi4ELi2ELi16ELb1ELb0EEEJSH_NS5_IJNSA_ILi128EEENSA_ILi32EEEEEESI_SJ_SI_SJ_NS1F_6fusion15FusionCallbacksIS1J_NS1N_13LinCombEltActINS1F_6thread4ReLuESI_fSI_fLNS_15FloatRoundStyleE2EEESH_S1M_JEEES12_NS13_INS14_ILi2ELi4ELi3EEES17_NST_INS5_IJS18_S1L_EEENS5_IJS1L_SB_EEEEEEENS4_17SM75_U32x4_LDSM_NENS4_14SM90_TMA_STOREES1Z_NS4_17SM90_U32x4_STSM_NENS4_9Copy_AtomIJS22_SI_EEEvEEEvvEEEEvNT_6ParamsE --------------------------
	.section	.text._ZN7cutlass13device_kernelINS_4gemm6kernel13GemmUniversalIN4cute5tupleIJiiiiEEENS1_10collective13CollectiveMmaINS1_34MainloopSm90TmaGmmaWarpSpecializedILi3ENS5_IJNS4_1CILi1EEESB_SB_EEENS1_35KernelTmaWarpSpecializedCooperativeEEENS5_IJNSA_ILi256EEESF_NSA_ILi64EEEEEENS_6half_tENS5_IJlSB_lEEESI_SJ_NS4_8TiledMMAINS4_8MMA_AtomIJNS4_4SM904GMMA26MMA_64x256x16_F32F16F16_SSILNSN_5MajorE0ELSP_0ELNSN_7ScaleInE1ELSQ_1EEEEEENS4_6LayoutINS5_IJNSA_ILi2EEESB_SB_EEENS5_IJSB_NSA_ILi0EEESW_EEEEENS5_IJNS4_10UnderscoreESZ_SZ_EEEEENS4_13SM90_TMA_LOADENS4_14ComposedLayoutINS4_7SwizzleILi3ELi4ELi3EEENS4_18smem_ptr_flag_bitsILi16EEENST_INS5_IJNSA_ILi8EEESG_EEENS5_IJSG_SB_EEEEEEEvNS4_8identityES12_S1C_vS1D_EENS_8epilogue10collective18CollectiveEpilogueINS1F_22Sm90TmaWarpSpecializedILi4ELi2ELi16ELb1ELb0EEEJSH_NS5_IJNSA_ILi128EEENSA_ILi32EEEEEESI_SJ_SI_SJ_NS1F_6fusion15FusionCallbacksIS1J_NS1N_13LinCombEltActINS1F_6thread4ReLuESI_fSI_fLNS_15FloatRoundStyleE2EEESH_S1M_JEEES12_NS13_INS14_ILi2ELi4ELi3EEES17_NST_INS5_IJS18_S1L_EEENS5_IJS1L_SB_EEEEEEENS4_17SM75_U32x4_LDSM_NENS4_14SM90_TMA_STOREES1Z_NS4_17SM90_U32x4_STSM_NENS4_9Copy_AtomIJS22_SI_EEEvEEEvvEEEEvNT_6ParamsE,"ax",@progbits
	.align	128
.text._ZN7cutlass13device_kernelINS_4gemm6kernel13GemmUniversalIN4cute5tupleIJiiiiEEENS1_10collective13CollectiveMmaINS1_34MainloopSm90TmaGmmaWarpSpecializedILi3ENS5_IJNS4_1CILi1EEESB_SB_EEENS1_35KernelTmaWarpSpecializedCooperativeEEENS5_IJNSA_ILi256EEESF_NSA_ILi64EEEEEENS_6half_tENS5_IJlSB_lEEESI_SJ_NS4_8TiledMMAINS4_8MMA_AtomIJNS4_4SM904GMMA26MMA_64x256x16_F32F16F16_SSILNSN_5MajorE0ELSP_0ELNSN_7ScaleInE1ELSQ_1EEEEEENS4_6LayoutINS5_IJNSA_ILi2EEESB_SB_EEENS5_IJSB_NSA_ILi0EEESW_EEEEENS5_IJNS4_10UnderscoreESZ_SZ_EEEEENS4_13SM90_TMA_LOADENS4_14ComposedLayoutINS4_7SwizzleILi3ELi4ELi3EEENS4_18smem_ptr_flag_bitsILi16EEENST_INS5_IJNSA_ILi8EEESG_EEENS5_IJSG_SB_EEEEEEEvNS4_8identityES12_S1C_vS1D_EENS_8epilogue10collective18CollectiveEpilogueINS1F_22Sm90TmaWarpSpecializedILi4ELi2ELi16ELb1ELb0EEEJSH_NS5_IJNSA_ILi128EEENSA_ILi32EEEEEESI_SJ_SI_SJ_NS1F_6fusion15FusionCallbacksIS1J_NS1N_13LinCombEltActINS1F_6thread4ReLuESI_fSI_fLNS_15FloatRoundStyleE2EEESH_S1M_JEEES12_NS13_INS14_ILi2ELi4ELi3EEES17_NST_INS5_IJS18_S1L_EEENS5_IJS1L_SB_EEEEEEENS4_17SM75_U32x4_LDSM_NENS4_14SM90_TMA_STOREES1Z_NS4_17SM90_U32x4_STSM_NENS4_9Copy_AtomIJS22_SI_EEEvEEEvvEEEEvNT_6ParamsE:
        .type           _ZN7cutlass13device_kernelINS_4gemm6kernel13GemmUniversalIN4cute5tupleIJiiiiEEENS1_10collective13CollectiveMmaINS1_34MainloopSm90TmaGmmaWarpSpecializedILi3ENS5_IJNS4_1CILi1EEESB_SB_EEENS1_35KernelTmaWarpSpecializedCooperativeEEENS5_IJNSA_ILi256EEESF_NSA_ILi64EEEEEENS_6half_tENS5_IJlSB_lEEESI_SJ_NS4_8TiledMMAINS4_8MMA_AtomIJNS4_4SM904GMMA26MMA_64x256x16_F32F16F16_SSILNSN_5MajorE0ELSP_0ELNSN_7ScaleInE1ELSQ_1EEEEEENS4_6LayoutINS5_IJNSA_ILi2EEESB_SB_EEENS5_IJSB_NSA_ILi0EEESW_EEEEENS5_IJNS4_10UnderscoreESZ_SZ_EEEEENS4_13SM90_TMA_LOADENS4_14ComposedLayoutINS4_7SwizzleILi3ELi4ELi3EEENS4_18smem_ptr_flag_bitsILi16EEENST_INS5_IJNSA_ILi8EEESG_EEENS5_IJSG_SB_EEEEEEEvNS4_8identityES12_S1C_vS1D_EENS_8epilogue10collective18CollectiveEpilogueINS1F_22Sm90TmaWarpSpecializedILi4ELi2ELi16ELb1ELb0EEEJSH_NS5_IJNSA_ILi128EEENSA_ILi32EEEEEESI_SJ_SI_SJ_NS1F_6fusion15FusionCallbacksIS1J_NS1N_13LinCombEltActINS1F_6thread4ReLuESI_fSI_fLNS_15FloatRoundStyleE2EEESH_S1M_JEEES12_NS13_INS14_ILi2ELi4ELi3EEES17_NST_INS5_IJS18_S1L_EEENS5_IJS1L_SB_EEEEEEENS4_17SM75_U32x4_LDSM_NENS4_14SM90_TMA_STOREES1Z_NS4_17SM90_U32x4_STSM_NENS4_9Copy_AtomIJS22_SI_EEEvEEEvvEEEEvNT_6ParamsE,@function
        .size           _ZN7cutlass13device_kernelINS_4gemm6kernel13GemmUniversalIN4cute5tupleIJiiiiEEENS1_10collective13CollectiveMmaINS1_34MainloopSm90TmaGmmaWarpSpecializedILi3ENS5_IJNS4_1CILi1EEESB_SB_EEENS1_35KernelTmaWarpSpecializedCooperativeEEENS5_IJNSA_ILi256EEESF_NSA_ILi64EEEEEENS_6half_tENS5_IJlSB_lEEESI_SJ_NS4_8TiledMMAINS4_8MMA_AtomIJNS4_4SM904GMMA26MMA_64x256x16_F32F16F16_SSILNSN_5MajorE0ELSP_0ELNSN_7ScaleInE1ELSQ_1EEEEEENS4_6LayoutINS5_IJNSA_ILi2EEESB_SB_EEENS5_IJSB_NSA_ILi0EEESW_EEEEENS5_IJNS4_10UnderscoreESZ_SZ_EEEEENS4_13SM90_TMA_LOADENS4_14ComposedLayoutINS4_7SwizzleILi3ELi4ELi3EEENS4_18smem_ptr_flag_bitsILi16EEENST_INS5_IJNSA_ILi8EEESG_EEENS5_IJSG_SB_EEEEEEEvNS4_8identityES12_S1C_vS1D_EENS_8epilogue10collective18CollectiveEpilogueINS1F_22Sm90TmaWarpSpecializedILi4ELi2ELi16ELb1ELb0EEEJSH_NS5_IJNSA_ILi128EEENSA_ILi32EEEEEESI_SJ_SI_SJ_NS1F_6fusion15FusionCallbacksIS1J_NS1N_13LinCombEltActINS1F_6thread4ReLuESI_fSI_fLNS_15FloatRoundStyleE2EEESH_S1M_JEEES12_NS13_INS14_ILi2ELi4ELi3EEES17_NST_INS5_IJS18_S1L_EEENS5_IJS1L_SB_EEEEEEENS4_17SM75_U32x4_LDSM_NENS4_14SM90_TMA_STOREES1Z_NS4_17SM90_U32x4_STSM_NENS4_9Copy_AtomIJS22_SI_EEEvEEEvvEEEEvNT_6ParamsE,(.L_x_399 - _ZN7cutlass13device_kernelINS_4gemm6kernel13GemmUniversalIN4cute5tupleIJiiiiEEENS1_10collective13CollectiveMmaINS1_34MainloopSm90TmaGmmaWarpSpecializedILi3ENS5_IJNS4_1CILi1EEESB_SB_EEENS1_35KernelTmaWarpSpecializedCooperativeEEENS5_IJNSA_ILi256EEESF_NSA_ILi64EEEEEENS_6half_tENS5_IJlSB_lEEESI_SJ_NS4_8TiledMMAINS4_8MMA_AtomIJNS4_4SM904GMMA26MMA_64x256x16_F32F16F16_SSILNSN_5MajorE0ELSP_0ELNSN_7ScaleInE1ELSQ_1EEEEEENS4_6LayoutINS5_IJNSA_ILi2EEESB_SB_EEENS5_IJSB_NSA_ILi0EEESW_EEEEENS5_IJNS4_10UnderscoreESZ_SZ_EEEEENS4_13SM90_TMA_LOADENS4_14ComposedLayoutINS4_7SwizzleILi3ELi4ELi3EEENS4_18smem_ptr_flag_bitsILi16EEENST_INS5_IJNSA_ILi8EEESG_EEENS5_IJSG_SB_EEEEEEEvNS4_8identityES12_S1C_vS1D_EENS_8epilogue10collective18CollectiveEpilogueINS1F_22Sm90TmaWarpSpecializedILi4ELi2ELi16ELb1ELb0EEEJSH_NS5_IJNSA_ILi128EEENSA_ILi32EEEEEESI_SJ_SI_SJ_NS1F_6fusion15FusionCallbacksIS1J_NS1N_13LinCombEltActINS1F_6thread4ReLuESI_fSI_fLNS_15FloatRoundStyleE2EEESH_S1M_JEEES12_NS13_INS14_ILi2ELi4ELi3EEES17_NST_INS5_IJS18_S1L_EEENS5_IJS1L_SB_EEEEEEENS4_17SM75_U32x4_LDSM_NENS4_14SM90_TMA_STOREES1Z_NS4_17SM90_U32x4_STSM_NENS4_9Copy_AtomIJS22_SI_EEEvEEEvvEEEEvNT_6ParamsE)
        .other          _ZN7cutlass13device_kernelINS_4gemm6kernel13GemmUniversalIN4cute5tupleIJiiiiEEENS1_10collective13CollectiveMmaINS1_34MainloopSm90TmaGmmaWarpSpecializedILi3ENS5_IJNS4_1CILi1EEESB_SB_EEENS1_35KernelTmaWarpSpecializedCooperativeEEENS5_IJNSA_ILi256EEESF_NSA_ILi64EEEEEENS_6half_tENS5_IJlSB_lEEESI_SJ_NS4_8TiledMMAINS4_8MMA_AtomIJNS4_4SM904GMMA26MMA_64x256x16_F32F16F16_SSILNSN_5MajorE0ELSP_0ELNSN_7ScaleInE1ELSQ_1EEEEEENS4_6LayoutINS5_IJNSA_ILi2EEESB_SB_EEENS5_IJSB_NSA_ILi0EEESW_EEEEENS5_IJNS4_10UnderscoreESZ_SZ_EEEEENS4_13SM90_TMA_LOADENS4_14ComposedLayoutINS4_7SwizzleILi3ELi4ELi3EEENS4_18smem_ptr_flag_bitsILi16EEENST_INS5_IJNSA_ILi8EEESG_EEENS5_IJSG_SB_EEEEEEEvNS4_8identityES12_S1C_vS1D_EENS_8epilogue10collective18CollectiveEpilogueINS1F_22Sm90TmaWarpSpecializedILi4ELi2ELi16ELb1ELb0EEEJSH_NS5_IJNSA_ILi128EEENSA_ILi32EEEEEESI_SJ_SI_SJ_NS1F_6fusion15FusionCallbacksIS1J_NS1N_13LinCombEltActINS1F_6thread4ReLuESI_fSI_fLNS_15FloatRoundStyleE2EEESH_S1M_JEEES12_NS13_INS14_ILi2ELi4ELi3EEES17_NST_INS5_IJS18_S1L_EEENS5_IJS1L_SB_EEEEEEENS4_17SM75_U32x4_LDSM_NENS4_14SM90_TMA_STOREES1Z_NS4_17SM90_U32x4_STSM_NENS4_9Copy_AtomIJS22_SI_EEEvEEEvvEEEEvNT_6ParamsE,@"STO_CUDA_ENTRY STV_DEFAULT"
_ZN7cutlass13device_kernelINS_4gemm6kernel13GemmUniversalIN4cute5tupleIJiiiiEEENS1_10collective13CollectiveMmaINS1_34MainloopSm90TmaGmmaWarpSpecializedILi3ENS5_IJNS4_1CILi1EEESB_SB_EEENS1_35KernelTmaWarpSpecializedCooperativeEEENS5_IJNSA_ILi256EEESF_NSA_ILi64EEEEEENS_6half_tENS5_IJlSB_lEEESI_SJ_NS4_8TiledMMAINS4_8MMA_AtomIJNS4_4SM904GMMA26MMA_64x256x16_F32F16F16_SSILNSN_5MajorE0ELSP_0ELNSN_7ScaleInE1ELSQ_1EEEEEENS4_6LayoutINS5_IJNSA_ILi2EEESB_SB_EEENS5_IJSB_NSA_ILi0EEESW_EEEEENS5_IJNS4_10UnderscoreESZ_SZ_EEEEENS4_13SM90_TMA_LOADENS4_14ComposedLayoutINS4_7SwizzleILi3ELi4ELi3EEENS4_18smem_ptr_flag_bitsILi16EEENST_INS5_IJNSA_ILi8EEESG_EEENS5_IJSG_SB_EEEEEEEvNS4_8identityES12_S1C_vS1D_EENS_8epilogue10collective18CollectiveEpilogueINS1F_22Sm90TmaWarpSpecializedILi4ELi2ELi16ELb1ELb0EEEJSH_NS5_IJNSA_ILi128EEENSA_ILi32EEEEEESI_SJ_SI_SJ_NS1F_6fusion15FusionCallbacksIS1J_NS1N_13LinCombEltActINS1F_6thread4ReLuESI_fSI_fLNS_15FloatRoundStyleE2EEESH_S1M_JEEES12_NS13_INS14_ILi2ELi4ELi3EEES17_NST_INS5_IJS18_S1L_EEENS5_IJS1L_SB_EEEEEEENS4_17SM75_U32x4_LDSM_NENS4_14SM90_TMA_STOREES1Z_NS4_17SM90_U32x4_STSM_NENS4_9Copy_AtomIJS22_SI_EEEvEEEvvEEEEvNT_6ParamsE:
[----:B------:R-:W1:Y:S02]  /*0000*/  LDC R1, c[0x0][0x28] ;  /* 0x00000a00ff017b82 */ /* 0x000e640000000800 */
[----:B-1----:R-:W-:Y:S01]  /*0010*/  IADD3 R1, R1, -0x7a8, RZ ;  /* 0xfffff85801017810 */ /* 0x002fe20007ffe0ff */
[----:B------:R-:W1:Y:S05]  /*0020*/  S2R R2, SR_TID.X ;  /* 0x0000000000027919 */ /* 0x000e6a0000002100 */
[----:B------:R-:W2:Y:S01]  /*0030*/  LDC.64 R6, c[0x0][0x588] ;  /* 0x00016200ff067b82 */ /* 0x000ea20000000a00 */
[----:B------:R-:W-:Y:S01]  /*0040*/  ELECT P0, URZ, PT ;  /* 0x00000000003f782f */ /* 0x000fe20003800000 */
[----:B------:R-:W-:Y:S01]  /*0050*/  BSSY B0, `(.L_x_0) ;  /* 0x0000016000007945 */ /* 0x000fe20003800000 */
[----:B-1----:R-:W-:-:S02]  /*0060*/  SHF.R.U32.HI R9, RZ, 0x5, R2 ;  /* 0x00000005ff097819 */ /* 0x002fc40000011602 */
[----:B------:R-:W-:-:S03]  /*0070*/  SHF.R.U32.HI R2, RZ, 0x7, R2 ;  /* 0x00000007ff027819 */ /* 0x000fc60000011602 */
[----:B------:R-:W1:Y:S04]  /*0080*/  SHFL.IDX PT, R0, R9, RZ, 0x1f ;  /* 0x00001fff09007589 */ /* 0x000e6800000e0000 */
[----:B------:R3:W4:Y:S01]  /*0090*/  SHFL.IDX PT, R10, R2, RZ, 0x1f ;  /* 0x00001fff020a7589 */ /* 0x00072200000e0000 */
[----:B-1----:R-:W-:Y:S02]  /*00a0*/  ISETP.NE.OR P0, PT, R0, RZ, !P0 ;  /* 0x000000ff0000720c */ /* 0x002fe40004705670 */
[----:B------:R-:W-:-:S11]  /*00b0*/  SHF.R.S32.HI R3, RZ, 0x1f, R0 ;  /* 0x0000001fff037819 */ /* 0x000fd60000011400 */
[----:B--234-:R-:W-:Y:S05]  /*00c0*/  @P0 BRA `(.L_x_1) ;  /* 0x0000000000380947 */ /* 0x01cfea0003800000 */
[----:B------:R-:W-:Y:S02]  /*00d0*/  ULDC.64 UR4, c[0x0][0x198] ;  /* 0x0000660000047ab9 */ /* 0x000fe40000000a00 */
[----:B------:R-:W-:Y:S02]  /*00e0*/  UIADD3 UR6, UP0, UR4, 0xf0, URZ ;  /* 0x000000f004067890 */ /* 0x000fe4000ff1e03f */
[----:B------:R-:W-:Y:S02]  /*00f0*/  UIADD3 UR8, UP1, UR4, 0x1f0, URZ ;  /* 0x000001f004087890 */ /* 0x000fe4000ff3e03f */
[----:B------:R-:W-:Y:S02]  /*0100*/  UIADD3 UR10, UP2, UR4, 0x3f0, URZ ;  /* 0x000003f0040a7890 */ /* 0x000fe4000ff5e03f */
[----:B------:R-:W-:Y:S02]  /*0110*/  UIADD3 UR4, UP3, UR4, 0x4f0, URZ ;  /* 0x000004f004047890 */ /* 0x000fe4000ff7e03f */
[----:B------:R-:W-:-:S02]  /*0120*/  UIADD3.X UR7, URZ, UR5, URZ, UP0, !UPT ;  /* 0x000000053f077290 */ /* 0x000fc400087fe43f */
[----:B------:R-:W-:Y:S02]  /*0130*/  UIADD3.X UR9, URZ, UR5, URZ, UP1, !UPT ;  /* 0x000000053f097290 */ /* 0x000fe40008ffe43f */
[----:B------:R-:W-:Y:S02]  /*0140*/  UIADD3.X UR11, URZ, UR5, URZ, UP2, !UPT ;  /* 0x000000053f0b7290 */ /* 0x000fe400097fe43f */
[----:B------:R-:W-:-:S03]  /*0150*/  UIADD3.X UR5, URZ, UR5, URZ, UP3, !UPT ;  /* 0x000000053f057290 */ /* 0x000fc60009ffe43f */
[----:B------:R1:W-:Y:S02]  /*0160*/  UTMACCTL.PF [UR6] ;  /* 0x00000000060079b9 */ /* 0x0003e40008040000 */
[----:B------:R1:W-:Y:S02]  /*0170*/  UTMACCTL.PF [UR8] ;  /* 0x00000000080079b9 */ /* 0x0003e40008040000 */
[----:B------:R1:W-:Y:S02]  /*0180*/  UTMACCTL.PF [UR10] ;  /* 0x000000000a0079b9 */ /* 0x0003e40008040000 */
[----:B------:R1:W-:Y:S02]  /*0190*/  UTMACCTL.PF [UR4] ;  /* 0x00000000040079b9 */ /* 0x0003e40008040000 */
[----:B-1----:R-:W-:Y:S01]  /*01a0*/  NOP ;  /* 0x0000000000007918 */ /* 0x002fe20000000000 */
.L_x_1:
[----:B------:R-:W-:Y:S05]  /*01b0*/  BSYNC B0 ;  /* 0x0000000000007941 */ /* 0x000fea0003800000 */
.L_x_0:
[----:B------:R-:W-:Y:S01]  /*01c0*/  ULDC.64 UR4, c[0x0][0x590] ;  /* 0x0001640000047ab9 */ /* 0x000fe20000000a00 */
[----:B------:R-:W-:Y:S01]  /*01d0*/  LEA.HI R3, R3, R0, RZ, 0x2 ;  /* 0x0000000003037211 */ /* 0x000fe200078f10ff */
[----:B------:R-:W-:Y:S01]  /*01e0*/  ULDC.64 UR54, c[0x0][0x208] ;  /* 0x0000820000367ab9 */ /* 0x000fe20000000a00 */
[----:B------:R-:W-:Y:S02]  /*01f0*/  ISETP.NE.U32.AND P2, PT, RZ, UR4, PT ;  /* 0x00000004ff007c0c */ /* 0x000fe4000bf45070 */
[----:B------:R-:W-:Y:S02]  /*0200*/  LOP3.LUT R3, R3, 0xfffffffc, RZ, 0xc0, !PT ;  /* 0xfffffffc03037812 */ /* 0x000fe400078ec0ff */
[----:B------:R-:W-:Y:S02]  /*0210*/  ISETP.NE.AND.EX P3, PT, RZ, UR5, PT, P2 ;  /* 0x00000005ff007c0c */ /* 0x000fe4000bf65320 */
[----:B------:R-:W-:Y:S01]  /*0220*/  PRMT R4, RZ, 0x7610, R4 ;  /* 0x00007610ff047816 */ /* 0x000fe20000000004 */
[----:B------:R-:W-:Y:S01]  /*0230*/  IMAD.IADD R0, R0, 0x1, -R3 ;  /* 0x0000000100007824 */ /* 0x000fe200078e0a03 */
[----:B------:R-:W-:Y:S01]  /*0240*/  MOV R2, R6 ;  /* 0x0000000600027202 */ /* 0x000fe20000000f00 */
[----:B------:R-:W-:-:S08]  /*0250*/  IMAD.MOV.U32 R3, RZ, RZ, R7 ;  /* 0x000000ffff037224 */ /* 0x000fd000078e0007 */
[----:B------:R-:W-:Y:S05]  /*0260*/  @P3 BRA `(.L_x_2) ;  /* 0x0000000000303947 */ /* 0x000fea0003800000 */
[----:B------:R-:W-:Y:S02]  /*0270*/  ULDC.64 UR6, c[0x0][0x588] ;  /* 0x0001620000067ab9 */ /* 0x000fe40000000a00 */
[----:B------:R-:W-:-:S04]  /*0280*/  ISETP.NE.U32.AND P0, PT, RZ, UR6, PT ;  /* 0x00000006ff007c0c */ /* 0x000fc8000bf05070 */
[----:B------:R-:W-:-:S13]  /*0290*/  ISETP.NE.AND.EX P0, PT, RZ, UR7, PT, P0 ;  /* 0x00000007ff007c0c */ /* 0x000fda000bf05300 */
[----:B------:R-:W-:Y:S05]  /*02a0*/  @!P0 BRA `(.L_x_3) ;  /* 0x0000000000108947 */ /* 0x000fea0003800000 */
[----:B------:R-:W2:Y:S02]  /*02b0*/  LDG.E R4, desc[UR54][R2.64] ;  /* 0x0000003602047981 */ /* 0x000ea4000c1e1900 */
[----:B--2---:R-:W-:Y:S02]  /*02c0*/  FSETP.NEU.AND P1, PT, R4, RZ, PT ;  /* 0x000000ff0400720b */ /* 0x004fe40003f2d000 */
[----:B------:R-:W-:Y:S01]  /*02d0*/  MOV R4, 0x1 ;  /* 0x0000000100047802 */ /* 0x000fe20000000f00 */
[----:B------:R-:W-:Y:S10]  /*02e0*/  BRA `(.L_x_2) ;  /* 0x0000000000107947 */ /* 0x000ff40003800000 */
.L_x_3:
[----:B------:R-:W-:Y:S01]  /*02f0*/  ULDC UR6, c[0x0][0x580] ;  /* 0x0001600000067ab9 */ /* 0x000fe20000000800 */
[----:B------:R-:W-:Y:S01]  /*0300*/  IMAD.MOV.U32 R4, RZ, RZ, 0x1 ;  /* 0x00000001ff047424 */ /* 0x000fe200078e00ff */
[----:B------:R-:W-:Y:S02]  /*0310*/  FSETP.NEU.AND P1, PT, RZ, UR6, PT ;  /* 0x00000006ff007c0b */ /* 0x000fe4000bf2d000 */
[----:B------:R-:W-:-:S11]  /*0320*/  CS2R R2, SRZ ;  /* 0x0000000000027805 */ /* 0x000fd6000001ff00 */
.L_x_2:
[----:B------:R-:W-:Y:S02]  /*0330*/  ISETP.NE.U32.AND P4, PT, R2, RZ, PT ;  /* 0x000000ff0200720c */ /* 0x000fe40003f85070 */
[----:B------:R-:W-:Y:S02]  /*0340*/  ISETP.NE.AND.EX P5, PT, RZ, UR5, PT, P2 ;  /* 0x00000005ff007c0c */ /* 0x000fe4000bfa5320 */
[----:B------:R-:W-:Y:S02]  /*0350*/  ISETP.NE.AND.EX P2, PT, R3, RZ, PT, P4 ;  /* 0x000000ff0300720c */ /* 0x000fe40003f45340 */
[----:B------:R-:W-:-:S11]  /*0360*/  PLOP3.LUT P0, PT, PT, PT, PT, 0x8, 0x0 ;  /* 0x000000000000781c */ /* 0x000fd60003f0e170 */
[----:B------:R-:W-:Y:S05]  /*0370*/  @P2 BRA P5, `(.L_x_4) ;  /* 0x0000000000342947 */ /* 0x000fea0002800000 */
[----:B------:R-:W-:-:S04]  /*0380*/  ISETP.NE.U32.AND P0, PT, RZ, UR4, PT ;  /* 0x00000004ff007c0c */ /* 0x000fc8000bf05070 */
[----:B------:R-:W-:-:S13]  /*0390*/  ISETP.NE.AND.EX P0, PT, RZ, UR5, PT, P0 ;  /* 0x00000005ff007c0c */ /* 0x000fda000bf05300 */
[----:B------:R-:W-:Y:S05]  /*03a0*/  @!P0 BRA `(.L_x_5) ;  /* 0x0000000000248947 */ /* 0x000fea0003800000 */
[----:B------:R-:W-:Y:S02]  /*03b0*/  PRMT R4, R4, 0x9910, RZ ;  /* 0x0000991004047816 */ /* 0x000fe400000000ff */
[----:B------:R-:W-:Y:S02]  /*03c0*/  ISETP.NE.U32.AND P0, PT, R2, RZ, PT ;  /* 0x000000ff0200720c */ /* 0x000fe40003f05070 */
[----:B------:R-:W-:Y:S02]  /*03d0*/  ISETP.NE.AND P2, PT, R4, RZ, PT ;  /* 0x000000ff0400720c */ /* 0x000fe40003f45270 */
[----:B------:R-:W-:Y:S02]  /*03e0*/  ISETP.NE.AND.EX P0, PT, R3, RZ, PT, P0 ;  /* 0x000000ff0300720c */ /* 0x000fe40003f05300 */
[----:B------:R-:W-:-:S09]  /*03f0*/  SEL R2, RZ, 0xffffffff, P1 ;  /* 0xffffffffff027807 */ /* 0x000fd20000800000 */
[----:B------:R-:W-:-:S04]  /*0400*/  @!P2 SEL R2, RZ, 0xffffffff, P0 ;  /* 0xffffffffff02a807 */ /* 0x000fc80000000000 */
[----:B------:R-:W-:-:S04]  /*0410*/  LOP3.LUT R2, R2, 0x1, RZ, 0xc0, !PT ;  /* 0x0000000102027812 */ /* 0x000fc800078ec0ff */
[----:B------:R-:W-:Y:S01]  /*0420*/  ISETP.EQ.U32.AND P0, PT, R2, 0x1, PT ;  /* 0x000000010200780c */ /* 0x000fe20003f02070 */
[----:B------:R-:W-:-:S12]  /*0430*/  BRA `(.L_x_4) ;  /* 0x0000000000047947 */ /* 0x000fd80003800000 */
.L_x_5:
[----:B------:R-:W-:-:S13]  /*0440*/  PLOP3.LUT P0, PT, P1, PT, PT, 0x8, 0x0 ;  /* 0x000000000000781c */ /* 0x000fda0000f0e170 */
.L_x_4:
[----:B------:R-:W1:Y:S02]  /*0450*/  SHFL.IDX PT, R2, R9, RZ, 0x1f ;  /* 0x00001fff09027589 */ /* 0x000e6400000e0000 */
[----:B-1----:R-:W-:-:S13]  /*0460*/  ISETP.NE.AND P1, PT, R2, RZ, PT ;  /* 0x000000ff0200720c */ /* 0x002fda0003f25270 */
[----:B------:R-:W-:Y:S05]  /*0470*/  @P1 BRA `(.L_x_6) ;  /* 0x0000000000501947 */ /* 0x000fea0003800000 */
[----:B------:R-:W1:Y:S01]  /*0480*/  S2UR UR8, SR_CgaCtaId ;  /* 0x00000000000879c3 */ /* 0x000e620000008800 */
[----:B------:R-:W-:Y:S01]  /*0490*/  UMOV UR4, 0x400 ;  /* 0x0000040000047882 */ /* 0x000fe20000000000 */
[----:B------:R-:W-:Y:S01]  /*04a0*/  UMOV UR5, 0x1 ;  /* 0x0000000100057882 */ /* 0x000fe20000000000 */
[----:B------:R-:W-:Y:S01]  /*04b0*/  UMOV UR6, 0x100 ;  /* 0x0000010000067882 */ /* 0x000fe20000000000 */
[----:B------:R-:W-:Y:S01]  /*04c0*/  ELECT P1, URZ, PT ;  /* 0x00000000003f782f */ /* 0x000fe20003820000 */
[----:B------:R-:W-:-:S04]  /*04d0*/  UIADD3 UR6, -UR6, 0x100000, URZ ;  /* 0x0010000006067890 */ /* 0x000fc8000fffe13f */
[----:B------:R-:W-:Y:S02]  /*04e0*/  USHF.L.U32 UR7, UR6, 0xb, URZ ;  /* 0x0000000b06077899 */ /* 0x000fe4000800063f */
[----:B------:R-:W-:Y:S02]  /*04f0*/  USHF.L.U32 UR6, UR6, 0x1, URZ ;  /* 0x0000000106067899 */ /* 0x000fe4000800063f */
[----:B-1----:R-:W-:Y:S02]  /*0500*/  ULEA UR8, UR8, UR4, 0x18 ;  /* 0x0000000408087291 */ /* 0x002fe4000f8ec03f */
[----:B------:R-:W-:-:S04]  /*0510*/  UIADD3 UR4, -UR5, 0x100000, URZ ;  /* 0x0010000005047890 */ /* 0x000fc8000fffe13f */
[----:B------:R-:W-:Y:S02]  /*0520*/  USHF.L.U32 UR5, UR4, 0xb, URZ ;  /* 0x0000000b04057899 */ /* 0x000fe4000800063f */
[----:B------:R-:W-:Y:S01]  /*0530*/  USHF.L.U32 UR4, UR4, 0x1, URZ ;  /* 0x0000000104047899 */ /* 0x000fe2000800063f */
[----:B------:R-:W1:Y:S11]  /*0540*/  FENCE.VIEW.ASYNC.S ;  /* 0x00000000000073c6 */ /* 0x000e760000000000 */
[----:B-1----:R1:W2:Y:S01]  /*0550*/  SYNCS.EXCH.64 URZ, [UR8], UR4 ;  /* 0x00000004083f75b2 */ /* 0x0022a20008000100 */
[----:B------:R1:W3:Y:S01]  /*0560*/  SYNCS.EXCH.64 URZ, [UR8+0x18], UR6 ;  /* 0x00001806083f75b2 */ /* 0x0002e20008000100 */
[----:B------:R1:W4:Y:S01]  /*0570*/  SYNCS.EXCH.64 URZ, [UR8+0x8], UR4 ;  /* 0x00000804083f75b2 */ /* 0x0003220008000100 */
[----:B------:R1:W1:Y:S01]  /*0580*/  SYNCS.EXCH.64 URZ, [UR8+0x20], UR6 ;  /* 0x00002006083f75b2 */ /* 0x0002620008000100 */
[----:B------:R1:W1:Y:S01]  /*0590*/  SYNCS.EXCH.64 URZ, [UR8+0x10], UR4 ;  /* 0x00001004083f75b2 */ /* 0x0002620008000100 */
[----:B------:R1:W1:Y:S01]  /*05a0*/  SYNCS.EXCH.64 URZ, [UR8+0x28], UR6 ;  /* 0x00002806083f75b2 */ /* 0x0002620008000100 */
[----:B------:R-:W-:Y:S01]  /*05b0*/  NOP ;  /* 0x0000000000007918 */ /* 0x000fe20000000000 */
.L_x_6:
[----:B------:R-:W5:Y:S01]  /*05c0*/  SHFL.IDX PT, R2, R9, RZ, 0x1f ;  /* 0x00001fff09027589 */ /* 0x000f6200000e0000 */
[----:B------:R-:W1:Y:S01]  /*05d0*/  LDC R3, c[0x0][0x904] ;  /* 0x00024100ff037b82 */ /* 0x000e620000000800 */
[----:B------:R-:W-:Y:S01]  /*05e0*/  NOP ;  /* 0x0000000000007918 */ /* 0x000fe20000000000 */
[----:B-----5:R-:W-:-:S13]  /*05f0*/  ISETP.NE.AND P1, PT, R2, RZ, PT ;  /* 0x000000ff0200720c */ /* 0x020fda0003f25270 */
[----:B------:R-:W-:Y:S05]  /*0600*/  @P1 BRA `(.L_x_7) ;  /* 0x0000000000581947 */ /* 0x000fea0003800000 */
[----:B-1----:R-:W1:Y:S01]  /*0610*/  S2UR UR5, SR_CgaCtaId ;  /* 0x00000000000579c3 */ /* 0x002e620000008800 */
[----:B------:R-:W-:Y:S01]  /*0620*/  UMOV UR4, 0x400 ;  /* 0x0000040000047882 */ /* 0x000fe20000000000 */
[----:B------:R-:W-:Y:S01]  /*0630*/  UMOV UR6, 0x20 ;  /* 0x0000002000067882 */ /* 0x000fe20000000000 */
[----:B------:R-:W-:Y:S01]  /*0640*/  UMOV UR7, 0x100 ;  /* 0x0000010000077882 */ /* 0x000fe20000000000 */
[----:B------:R-:W-:Y:S01]  /*0650*/  ELECT P1, URZ, PT ;  /* 0x00000000003f782f */ /* 0x000fe20003820000 */
[----:B-1----:R-:W-:Y:S02]  /*0660*/  ULEA UR8, UR5, UR4, 0x18 ;  /* 0x0000000405087291 */ /* 0x002fe4000f8ec03f */
[----:B------:R-:W-:-:S04]  /*0670*/  UIADD3 UR4, -UR6, 0x100000, URZ ;  /* 0x0010000006047890 */ /* 0x000fc8000fffe13f */
[----:B------:R-:W-:Y:S02]  /*0680*/  USHF.L.U32 UR5, UR4, 0xb, URZ ;  /* 0x0000000b04057899 */ /* 0x000fe4000800063f */
[----:B------:R-:W-:Y:S02]  /*0690*/  USHF.L.U32 UR4, UR4, 0x1, URZ ;  /* 0x0000000104047899 */ /* 0x000fe4000800063f */
[----:B------:R-:W-:-:S04]  /*06a0*/  UIADD3 UR6, -UR7, 0x100000, URZ ;  /* 0x0010000007067890 */ /* 0x000fc8000fffe13f */
[----:B------:R-:W-:Y:S02]  /*06b0*/  USHF.L.U32 UR7, UR6, 0xb, URZ ;  /* 0x0000000b06077899 */ /* 0x000fe4000800063f */
[----:B------:R-:W-:Y:S01]  /*06c0*/  USHF.L.U32 UR6, UR6, 0x1, URZ ;  /* 0x0000000106067899 */ /* 0x000fe2000800063f */
[----:B------:R-:W1:Y:S03]  /*06d0*/  FENCE.VIEW.ASYNC.S ;  /* 0x00000000000073c6 */ /* 0x000e660000000000 */
[----:B-1----:R1:W1:Y:S08]  /*06e0*/  SYNCS.EXCH.64 URZ, [UR8+0x30], UR4 ;  /* 0x00003004083f75b2 */ /* 0x0022700008000100 */
[----:B------:R1:W1:Y:S01]  /*06f0*/  SYNCS.EXCH.64 URZ, [UR8+0x50], UR6 ;  /* 0x00005006083f75b2 */ /* 0x0002620008000100 */
[----:B------:R1:W1:Y:S01]  /*0700*/  SYNCS.EXCH.64 URZ, [UR8+0x38], UR4 ;  /* 0x00003804083f75b2 */ /* 0x0002620008000100 */
[----:B------:R1:W1:Y:S01]  /*0710*/  SYNCS.EXCH.64 URZ, [UR8+0x58], UR6 ;  /* 0x00005806083f75b2 */ /* 0x0002620008000100 */
[----:B------:R1:W1:Y:S01]  /*0720*/  SYNCS.EXCH.64 URZ, [UR8+0x40], UR4 ;  /* 0x00004004083f75b2 */ /* 0x0002620008000100 */
[----:B------:R1:W1:Y:S01]  /*0730*/  SYNCS.EXCH.64 URZ, [UR8+0x60], UR6 ;  /* 0x00006006083f75b2 */ /* 0x0002620008000100 */
[----:B------:R1:W1:Y:S01]  /*0740*/  SYNCS.EXCH.64 URZ, [UR8+0x48], UR4 ;  /* 0x00004804083f75b2 */ /* 0x0002620008000100 */
[----:B------:R1:W1:Y:S01]  /*0750*/  SYNCS.EXCH.64 URZ, [UR8+0x68], UR6 ;  /* 0x00006806083f75b2 */ /* 0x0002620008000100 */
[----:B------:R-:W-:Y:S01]  /*0760*/  NOP ;  /* 0x0000000000007918 */ /* 0x000fe20000000000 */
.L_x_7:
[----:B------:R-:W5:Y:S01]  /*0770*/  SHFL.IDX PT, R9, R9, RZ, 0x1f ;  /* 0x00001fff09097589 */ /* 0x000f6200000e0000 */
[----:B-1----:R-:W-:Y:S02]  /*0780*/  ISETP.NE.AND P6, PT, R3, 0x1, PT ;  /* 0x000000010300780c */ /* 0x002fe40003fc5270 */
[----:B------:R-:W-:Y:S01]  /*0790*/  ELECT P1, URZ, PT ;  /* 0x00000000003f782f */ /* 0x000fe20003820000 */
[----:B------:R-:W1:Y:S01]  /*07a0*/  S2UR UR37, SR_CgaCtaId ;  /* 0x00000000002579c3 */ /* 0x000e620000008800 */
[----:B------:R-:W2:Y:S01]  /*07b0*/  S2R R12, SR_CTAID.Y ;  /* 0x00000000000c7919 */ /* 0x000ea20000002600 */
[----:B------:R-:W-:Y:S01]  /*07c0*/  ISETP.NE.AND P4, PT, R0, RZ, PT ;  /* 0x000000ff0000720c */ /* 0x000fe20003f85270 */
[----:B------:R-:W-:Y:S01]  /*07d0*/  UMOV UR4, 0x20 ;  /* 0x0000002000047882 */ /* 0x000fe20000000000 */
[----:B------:R-:W-:Y:S01]  /*07e0*/  NOP ;  /* 0x0000000000007918 */ /* 0x000fe20000000000 */
[----:B------:R-:W3:Y:S01]  /*07f0*/  S2R R4, SR_CTAID.X ;  /* 0x0000000000047919 */ /* 0x000ee20000002500 */
[----:B------:R-:W-:Y:S04]  /*0800*/  BSSY B6, `(.L_x_8) ;  /* 0x0001509000067945 */ /* 0x000fe80003800000 */
[----:B------:R-:W3:Y:S01]  /*0810*/  @P6 LDC R3, c[0x0][0x10] ;  /* 0x00000400ff036b82 */ /* 0x000ee20000000800 */
[----:B------:R-:W-:-:S07]  /*0820*/  @P6 MOV R5, RZ ;  /* 0x000000ff00056202 */ /* 0x000fce0000000f00 */
[----:B------:R-:W4:Y:S01]  /*0830*/  @!P6 LDC R11, c[0x0][0xc] ;  /* 0x00000300ff0beb82 */ /* 0x000f220000000800 */
[----:B-----5:R-:W-:Y:S01]  /*0840*/  ISETP.NE.OR P2, PT, R9, RZ, !P1 ;  /* 0x000000ff0900720c */ /* 0x020fe20004f45670 */
[----:B------:R-:W-:Y:S01]  /*0850*/  @P6 IMAD.MOV.U32 R9, RZ, RZ, RZ ;  /* 0x000000ffff096224 */ /* 0x000fe200078e00ff */
[----:B------:R-:W-:-:S04]  /*0860*/  ISETP.EQ.OR P1, PT, R0, 0x3, !P4 ;  /* 0x000000030000780c */ /* 0x000fc80006722670 */
[----:B------:R-:W-:Y:S02]  /*0870*/  ISETP.EQ.AND P1, PT, R10, RZ, P1 ;  /* 0x000000ff0a00720c */ /* 0x000fe40000f22270 */
[----:B--2---:R-:W-:-:S05]  /*0880*/  @P6 MOV R8, R12 ;  /* 0x0000000c00086202 */ /* 0x004fca0000000f00 */
[----:B------:R-:W-:Y:S01]  /*0890*/  VOTEU.ALL UP0, P2 ;  /* 0x00000000003f7886 */ /* 0x000fe20001000000 */
[----:B------:R-:W-:Y:S01]  /*08a0*/  VOTEU.ALL UP1, P2 ;  /* 0x00000000003f7886 */ /* 0x000fe20001020000 */
[----:B---3--:R-:W-:-:S03]  /*08b0*/  @P6 IMAD.WIDE.U32 R2, R4, R3, R8 ;  /* 0x0000000304026225 */ /* 0x008fc600078e0008 */
[----:B------:R-:W-:Y:S01]  /*08c0*/  @!UP0 UMOV UR6, 0x400 ;  /* 0x0000040000068882 */ /* 0x000fe20000000000 */
[----:B------:R-:W-:-:S04]  /*08d0*/  @!UP0 UIADD3 UR4, -UR4, 0x100000, URZ ;  /* 0x0010000004048890 */ /* 0x000fc8000fffe13f */
[----:B------:R-:W-:Y:S02]  /*08e0*/  @!UP0 USHF.L.U32 UR5, UR4, 0xb, URZ ;  /* 0x0000000b04058899 */ /* 0x000fe4000800063f */
[----:B------:R-:W-:Y:S01]  /*08f0*/  @!UP0 USHF.L.U32 UR4, UR4, 0x1, URZ ;  /* 0x0000000104048899 */ /* 0x000fe2000800063f */
[----:B------:R-:W-:Y:S01]  /*0900*/  SEL R9, RZ, 0x1, !P1 ;  /* 0x00000001ff097807 */ /* 0x000fe20004800000 */
[----:B-1----:R-:W-:Y:S01]  /*0910*/  @!UP0 ULEA UR8, UR37, UR6, 0x18 ;  /* 0x0000000625088291 */ /* 0x002fe2000f8ec03f */
[----:B------:R-:W-:Y:S01]  /*0920*/  @P6 IADD3 R19, R3, R5, RZ ;  /* 0x0000000503136210 */ /* 0x000fe20007ffe0ff */
[----:B------:R-:W-:Y:S01]  /*0930*/  VOTEU.ALL UP0, P2 ;  /* 0x00000000003f7886 */ /* 0x000fe20001000000 */
[C---:B------:R-:W-:Y:S01]  /*0940*/  ISETP.NE.AND P2, PT, R10.reuse, RZ, PT ;  /* 0x000000ff0a00720c */ /* 0x040fe20003f45270 */
[----:B------:R-:W-:Y:S01]  /*0950*/  @!P6 IMAD.MOV.U32 R8, RZ, RZ, R12 ;  /* 0x000000ffff08e224 */ /* 0x000fe200078e000c */
[----:B------:R-:W-:Y:S01]  /*0960*/  MOV R5, RZ ;  /* 0x000000ff00057202 */ /* 0x000fe20000000f00 */
[----:B------:R-:W-:Y:S01]  /*0970*/  VIADD R10, R10, 0xffffffff ;  /* 0xffffffff0a0a7836 */ /* 0x000fe20000000000 */
[----:B------:R-:W-:Y:S01]  /*0980*/  ISETP.EQ.AND P5, PT, R0, 0x2, !P2 ;  /* 0x000000020000780c */ /* 0x000fe200057a2270 */
[----:B------:R-:W-:Y:S01]  /*0990*/  @P6 IMAD.MOV.U32 R18, RZ, RZ, R2 ;  /* 0x000000ffff126224 */ /* 0x000fe200078e0002 */
[----:B------:R-:W-:Y:S01]  /*09a0*/  ULDC UR6, c[0x0][0xc] ;  /* 0x0000030000067ab9 */ /* 0x000fe20000000800 */
[----:B----4-:R-:W-:Y:S01]  /*09b0*/  @!P6 IMAD.WIDE.U32 R2, R11, R8, R4 ;  /* 0x000000080b02e225 */ /* 0x010fe200078e0004 */
[----:B------:R-:W-:Y:S01]  /*09c0*/  ISETP.GE.U32.AND P1, PT, R10, 0x2, PT ;  /* 0x000000020a00780c */ /* 0x000fe20003f26070 */
[----:B------:R-:W-:Y:S01]  /*09d0*/  ULDC UR7, c[0x0][0x10] ;  /* 0x0000040000077ab9 */ /* 0x000fe20000000800 */
[----:B------:R-:W-:Y:S01]  /*09e0*/  SEL R11, RZ, 0x1, !P5 ;  /* 0x00000001ff0b7807 */ /* 0x000fe20006800000 */
[----:B------:R-:W-:Y:S01]  /*09f0*/  @!P6 IMAD.MOV.U32 R19, RZ, RZ, R3 ;  /* 0x000000ffff13e224 */ /* 0x000fe200078e0003 */
[----:B------:R-:W-:Y:S01]  /*0a00*/  @!P6 MOV R18, R2 ;  /* 0x000000020012e202 */ /* 0x000fe20000000f00 */
[----:B------:R-:W1:Y:S02]  /*0a10*/  FENCE.VIEW.ASYNC.S ;  /* 0x00000000000073c6 */ /* 0x000e640000000000 */
[----:B-1----:R-:W1:Y:S01]  /*0a20*/  @!UP0 SYNCS.EXCH.64 URZ, [UR8+0x70], UR4 ;  /* 0x00007004083f85b2 */ /* 0x002e620008000100 */
[----:B------:R-:W-:-:S02]  /*0a30*/  SEL R3, R11, 0x2, P1 ;  /* 0x000000020b037807 */ /* 0x000fc40000800000 */
[----:B------:R-:W-:Y:S01]  /*0a40*/  SEL R2, R9, 0x2, P1 ;  /* 0x0000000209027807 */ /* 0x000fe20000800000 */
[----:B------:R2:W-:Y:S04]  /*0a50*/  STL [R1+0x200], R18 ;  /* 0x0002001201007387 */ /* 0x0005e80000100800 */
[----:B------:R2:W-:Y:S04]  /*0a60*/  STL [R1+0x210], R3 ;  /* 0x0002100301007387 */ /* 0x0005e80000100800 */
[----:B------:R2:W-:Y:S04]  /*0a70*/  STL [R1+0x204], R19 ;  /* 0x0002041301007387 */ /* 0x0005e80000100800 */
[----:B------:R2:W-:Y:S01]  /*0a80*/  STL [R1+0x208], R2 ;  /* 0x0002080201007387 */ /* 0x0005e20000100800 */
[----:B------:R3:W1:Y:S01]  /*0a90*/  @!UP1 SYNCS.EXCH.64 URZ, [UR8+0x78], UR4 ;  /* 0x00007804083f95b2 */ /* 0x0006620008000100 */
[----:B------:R-:W-:Y:S01]  /*0aa0*/  NOP ;  /* 0x0000000000007918 */ /* 0x000fe20000000000 */
[----:B---3--:R-:W-:-:S03]  /*0ab0*/  UIMAD.WIDE.U32 UR4, UR6, UR7, URZ ;  /* 0x00000007060472a5 */ /* 0x008fc6000f8e003f */
[----:B------:R-:W-:Y:S02]  /*0ac0*/  ULDC UR6, c[0x0][0x14] ;  /* 0x0000050000067ab9 */ /* 0x000fe40000000800 */
[----:B------:R-:W-:Y:S02]  /*0ad0*/  UIMAD.WIDE.U32 UR46, UR4, UR6, URZ ;  /* 0x00000006042e72a5 */ /* 0x000fe4000f8e003f */
[----:B------:R-:W-:-:S04]  /*0ae0*/  UIMAD UR38, UR5, UR6, URZ ;  /* 0x00000006052672a4 */ /* 0x000fc8000f8e023f */
[----:B------:R-:W-:Y:S01]  /*0af0*/  UIADD3 UR38, UR47, UR38, URZ ;  /* 0x000000262f267290 */ /* 0x000fe2000fffe03f */
[----:B-1----:R-:W-:Y:S06]  /*0b00*/  BAR.SYNC.DEFER_BLOCKING 0x0 ;  /* 0x0000000000007b1d */ /* 0x002fec0000010000 */
[----:B--2---:R-:W-:Y:S05]  /*0b10*/  @!P2 BRA `(.L_x_9) ;  /* 0x0000011000c4a947 */ /* 0x004fea0003800000 */
[----:B------:R-:W-:-:S13]  /*0b20*/  ISETP.GT.U32.AND P0, PT, R10, 0x1, PT ;  /* 0x000000010a00780c */ /* 0x000fda0003f04070 */
[----:B------:R-:W-:Y:S05]  /*0b30*/  @P0 BRA `(.L_x_10) ;  /* 0x0000014c00540947 */ /* 0x000fea0003800000 */
[----:B------:R-:W-:Y:S01]  /*0b40*/  ULDC.64 UR4, c[0x0][0x8f8] ;  /* 0x00023e0000047ab9 */ /* 0x000fe20000000a00 */
[----:B------:R-:W-:Y:S01]  /*0b50*/  UMOV UR43, 0xffffffff ;  /* 0xffffffff002b7882 */ /* 0x000fe20000000000 */
[----:B------:R-:W-:Y:S01]  /*0b60*/  ISETP.GE.U32.AND P0, PT, R18, UR4, PT ;  /* 0x0000000412007c0c */ /* 0x000fe2000bf06070 */
[----:B------:R-:W-:Y:S01]  /*0b70*/  IMAD.MOV.U32 R22, RZ, RZ, -0x1 ;  /* 0xffffffffff167424 */ /* 0x000fe200078e00ff */
[----:B------:R-:W-:Y:S02]  /*0b80*/  PRMT R154, RZ, 0x7610, R154 ;  /* 0x00007610ff9a7816 */ /* 0x000fe4000000009a */
[----:B------:R-:W-:Y:S02]  /*0b90*/  ISETP.GE.U32.AND.EX P0, PT, R19, UR5, PT, P0 ;  /* 0x0000000513007c0c */ /* 0x000fe4000bf06100 */
[----:B------:R-:W-:Y:S02]  /*0ba0*/  MOV R23, 0xffffffff ;  /* 0xffffffff00177802 */ /* 0x000fe40000000f00 */
[----:B------:R-:W-:-:S09]  /*0bb0*/  PRMT R0, RZ, 0x7610, R0 ;  /* 0x00007610ff007816 */ /* 0x000fd20000000000 */
[----:B------:R-:W-:Y:S05]  /*0bc0*/  @P0 BRA `(.L_x_11) ;  /* 0x0000000400680947 */ /* 0x000fea0003800000 */
[----:B------:R-:W1:Y:S01]  /*0bd0*/  LDC.64 R14, c[0x0][0x8d0] ;  /* 0x00023400ff0e7b82 */ /* 0x000e620000000a00 */
[----:B------:R-:W-:Y:S01]  /*0be0*/  MOV R2, R18 ;  /* 0x0000001200027202 */ /* 0x000fe20000000f00 */
[----:B------:R-:W-:-:S06]  /*0bf0*/  IMAD.MOV.U32 R3, RZ, RZ, R19 ;  /* 0x000000ffff037224 */ /* 0x000fcc00078e0013 */
[----:B------:R-:W2:Y:S08]  /*0c00*/  LDC R0, c[0x0][0x8d8] ;  /* 0x00023600ff007b82 */ /* 0x000eb00000000800 */
[----:B------:R-:W3:Y:S01]  /*0c10*/  LDC.64 R16, c[0x0][0x8c8] ;  /* 0x00023200ff107b82 */ /* 0x000ee20000000a00 */
[----:B-1----:R-:W-:-:S04]  /*0c20*/  ISETP.NE.U32.AND P0, PT, R14, RZ, PT ;  /* 0x000000ff0e00720c */ /* 0x002fc80003f05070 */
[----:B------:R-:W-:-:S13]  /*0c30*/  ISETP.NE.AND.EX P0, PT, R15, RZ, PT, P0 ;  /* 0x000000ff0f00720c */ /* 0x000fda0003f05300 */
[----:B--23--:R-:W-:Y:S05]  /*0c40*/  @!P0 BRA `(.L_x_12) ;  /* 0x0000000000288947 */ /* 0x00cfea0003800000 */
[----:B------:R-:W1:Y:S02]  /*0c50*/  LDC R9, c[0x0][0x8dc] ;  /* 0x00023700ff097b82 */ /* 0x000e640000000800 */
[----:B-1----:R-:W-:-:S04]  /*0c60*/  IADD3 R9, P0, R18, R9, RZ ;  /* 0x0000000912097210 */ /* 0x002fc80007f1e0ff */
[----:B------:R-:W-:-:S05]  /*0c70*/  IADD3.X R13, RZ, R19, RZ, P0, !PT ;  /* 0x00000013ff0d7210 */ /* 0x000fca00007fe4ff */
[----:B------:R-:W-:-:S04]  /*0c80*/  IMAD.WIDE.U32 R2, R13, R14, RZ ;  /* 0x0000000e0d027225 */ /* 0x000fc800078e00ff */
[----:B------:R-:W-:-:S04]  /*0c90*/  IMAD.WIDE.U32 R6, P0, R9, R15, R2 ;  /* 0x0000000f09067225 */ /* 0x000fc80007800002 */
[----:B------:R-:W-:Y:S01]  /*0ca0*/  IMAD.WIDE.U32 R2, R9, R14, RZ ;  /* 0x0000000e09027225 */ /* 0x000fe200078e00ff */
[----:B------:R-:W-:-:S03]  /*0cb0*/  MOV R10, R7 ;  /* 0x00000007000a7202 */ /* 0x000fc60000000f00 */
[----:B------:R-:W-:Y:S01]  /*0cc0*/  IMAD.X R11, RZ, RZ, RZ, P0 ;  /* 0x000000ffff0b7224 */ /* 0x000fe200000e06ff */
[----:B------:R-:W-:-:S05]  /*0cd0*/  IADD3 RZ, P0, R3, R6, RZ ;  /* 0x0000000603ff7210 */ /* 0x000fca0007f1e0ff */
[----:B------:R-:W-:-:S08]  /*0ce0*/  IMAD.WIDE.U32.X R2, R13, R15, R10, P0 ;  /* 0x0000000f0d027225 */ /* 0x000fd000000e040a */
.L_x_12:
[-CC-:B------:R-:W-:Y:S01]  /*0cf0*/  SHF.R.U64 R22, R2, R0.reuse, R3.reuse ;  /* 0x0000000002167219 */ /* 0x180fe20000001203 */
[----:B------:R-:W1:Y:S01]  /*0d00*/  LDC R10, c[0x0][0x8c0] ;  /* 0x00023000ff0a7b82 */ /* 0x000e620000000800 */
[----:B------:R-:W-:Y:S01]  /*0d10*/  SHF.R.U32.HI R2, RZ, R0, R3 ;  /* 0x00000000ff027219 */ /* 0x000fe20000011603 */
[----:B------:R-:W-:Y:S01]  /*0d20*/  IMAD.MOV.U32 R3, RZ, RZ, R19 ;  /* 0x000000ffff037224 */ /* 0x000fe200078e0013 */
[----:B------:R-:W-:Y:S01]  /*0d30*/  IADD3 R7, P0, RZ, -R22, RZ ;  /* 0x80000016ff077210 */ /* 0x000fe20007f1e0ff */
[----:B------:R-:W-:Y:S01]  /*0d40*/  ULDC UR4, c[0x0][0x150] ;  /* 0x0000540000047ab9 */ /* 0x000fe20000000800 */
[----:B------:R-:W-:-:S03]  /*0d50*/  I2FP.F32.U32 R0, R4 ;  /* 0x0000000400007245 */ /* 0x000fc60000201000 */
[----:B------:R-:W-:Y:S01]  /*0d60*/  IMAD.X R9, RZ, RZ, ~R2, P0 ;  /* 0x000000ffff097224 */ /* 0x000fe200000e0e02 */
[----:B------:R-:W-:Y:S01]  /*0d70*/  MOV R2, R18 ;  /* 0x0000001200027202 */ /* 0x000fe20000000f00 */
[----:B------:R-:W-:Y:S01]  /*0d80*/  FMUL R0, R0, UR4 ;  /* 0x0000000400007c20 */ /* 0x000fe20008400000 */
[----:B------:R-:W2:Y:S01]  /*0d90*/  LDC.64 R18, c[0x0][0x8e8] ;  /* 0x00023a00ff127b82 */ /* 0x000ea20000000a00 */
[-C--:B------:R-:W-:Y:S01]  /*0da0*/  IMAD R6, R9, R16.reuse, RZ ;  /* 0x0000001009067224 */ /* 0x080fe200078e02ff */
[----:B------:R-:W-:Y:S01]  /*0db0*/  ULDC UR4, c[0x0][0x154] ;  /* 0x0000550000047ab9 */ /* 0x000fe20000000800 */
[C---:B------:R-:W-:Y:S02]  /*0dc0*/  IMAD.WIDE.U32 R2, R7.reuse, R16, R2 ;  /* 0x0000001007027225 */ /* 0x040fe400078e0002 */
[----:B------:R-:W3:Y:S02]  /*0dd0*/  F2I.U32.TRUNC.NTZ R0, R0 ;  /* 0x0000000000007305 */ /* 0x000ee4000020f000 */
[----:B------:R-:W-:Y:S01]  /*0de0*/  IMAD R7, R7, R17, R6 ;  /* 0x0000001107077224 */ /* 0x000fe200078e0206 */
[----:B------:R-:W4:Y:S01]  /*0df0*/  LDC R5, c[0x0][0x144] ;  /* 0x00005100ff057b82 */ /* 0x000f220000000800 */
[----:B------:R-:W-:-:S03]  /*0e00*/  IMAD.MOV.U32 R6, RZ, RZ, 0x1 ;  /* 0x00000001ff067424 */ /* 0x000fc600078e00ff */
[----:B------:R-:W-:-:S04]  /*0e10*/  IADD3 R7, R3, R7, RZ ;  /* 0x0000000703077210 */ /* 0x000fc80007ffe0ff */
[----:B------:R-:W5:Y:S01]  /*0e20*/  LDC R14, c[0x0][0x8b0] ;  /* 0x00022c00ff0e7b82 */ /* 0x000f620000000800 */
[--C-:B-1----:R-:W-:Y:S02]  /*0e30*/  SHF.R.U64 R12, R2, R10, R7.reuse ;  /* 0x0000000a020c7219 */ /* 0x102fe40000001207 */
[----:B------:R-:W-:Y:S01]  /*0e40*/  I2FP.F32.U32 R2, R8 ;  /* 0x0000000800027245 */ /* 0x000fe20000201000 */
[----:B---3--:R-:W-:Y:S01]  /*0e50*/  IMAD.MOV R3, RZ, RZ, -R0 ;  /* 0x000000ffff037224 */ /* 0x008fe200078e0a00 */
[----:B------:R-:W-:-:S03]  /*0e60*/  SHF.R.U32.HI R7, RZ, R10, R7 ;  /* 0x0000000aff077219 */ /* 0x000fc60000011607 */
[----:B------:R-:W1:Y:S01]  /*0e70*/  LDC R9, c[0x0][0x900] ;  /* 0x00024000ff097b82 */ /* 0x000e620000000800 */
[----:B--2---:R-:W-:-:S04]  /*0e80*/  ISETP.NE.U32.AND P0, PT, R18, RZ, PT ;  /* 0x000000ff1200720c */ /* 0x004fc80003f05070 */
[----:B------:R-:W-:-:S03]  /*0e90*/  ISETP.NE.AND.EX P0, PT, R19, RZ, PT, P0 ;  /* 0x000000ff1300720c */ /* 0x000fc60003f05300 */
[----:B------:R-:W2:Y:S01]  /*0ea0*/  LDC R13, c[0x0][0x148] ;  /* 0x00005200ff0d7b82 */ /* 0x000ea20000000800 */
[----:B----4-:R-:W-:Y:S02]  /*0eb0*/  IMAD R0, R5, R3, R4 ;  /* 0x0000000305007224 */ /* 0x010fe400078e0204 */
[----:B------:R-:W-:Y:S01]  /*0ec0*/  FMUL R3, R2, UR4 ;  /* 0x0000000402037c20 */ /* 0x000fe20008400000 */
[----:B------:R-:W-:-:S03]  /*0ed0*/  MOV R2, 0xffffffff ;  /* 0xffffffff00027802 */ /* 0x000fc60000000f00 */
[----:B------:R3:W4:Y:S01]  /*0ee0*/  F2I.U32.TRUNC.NTZ R11, R3 ;  /* 0x00000003000b7305 */ /* 0x000722000020f000 */
[----:B------:R-:W2:Y:S01]  /*0ef0*/  LDC R23, c[0x0][0x8a8] ;  /* 0x00022a00ff177b82 */ /* 0x000ea20000000800 */
[-CC-:B-----5:R-:W-:Y:S02]  /*0f00*/  SHF.R.U64 R21, R12, R14.reuse, R7.reuse ;  /* 0x0000000e0c157219 */ /* 0x1a0fe40000001207 */
[----:B------:R-:W-:-:S05]  /*0f10*/  SHF.R.U32.HI R4, RZ, R14, R7 ;  /* 0x0000000eff047219 */ /* 0x000fca0000011607 */
[----:B------:R-:W2:Y:S01]  /*0f20*/  LDC R16, c[0x0][0x8f0] ;  /* 0x00023c00ff107b82 */ /* 0x000ea20000000800 */
[-CC-:B-1----:R-:W-:Y:S02]  /*0f30*/  SHF.R.U64 R14, R21, R9.reuse, R4.reuse ;  /* 0x00000009150e7219 */ /* 0x182fe40000001204 */
[-C--:B------:R-:W-:Y:S02]  /*0f40*/  SHF.L.U32 R2, R2, R9.reuse, RZ ;  /* 0x0000000902027219 */ /* 0x080fe400000006ff */
[-C--:B------:R-:W-:Y:S02]  /*0f50*/  SHF.R.U32.HI R4, RZ, R9.reuse, R4 ;  /* 0x00000009ff047219 */ /* 0x080fe40000011604 */
[----:B------:R-:W-:Y:S01]  /*0f60*/  LOP3.LUT R10, RZ, R2, RZ, 0x33, !PT ;  /* 0x00000002ff0a7212 */ /* 0x000fe200078e33ff */
[----:B------:R-:W1:Y:S01]  /*0f70*/  LDC R17, c[0x0][0x8e0] ;  /* 0x00023800ff117b82 */ /* 0x000e620000000800 */
[----:B------:R-:W-:Y:S01]  /*0f80*/  SHF.L.U32 R9, R6, R9, RZ ;  /* 0x0000000906097219 */ /* 0x000fe200000006ff */
[----:B---3--:R-:W-:Y:S01]  /*0f90*/  IMAD.MOV.U32 R3, RZ, RZ, R4 ;  /* 0x000000ffff037224 */ /* 0x008fe200078e0004 */
[----:B------:R-:W-:-:S05]  /*0fa0*/  MOV R2, R14 ;  /* 0x0000000e00027202 */ /* 0x000fca0000000f00 */
[----:B------:R-:W3:Y:S01]  /*0fb0*/  LDC R20, c[0x0][0x8b8] ;  /* 0x00022e00ff147b82 */ /* 0x000ee20000000800 */
[----:B----4-:R-:W-:Y:S05]  /*0fc0*/  @!P0 BRA `(.L_x_13) ;  /* 0x0000000000288947 */ /* 0x010fea0003800000 */
[----:B------:R-:W4:Y:S02]  /*0fd0*/  LDC R7, c[0x0][0x8f4] ;  /* 0x00023d00ff077b82 */ /* 0x000f240000000800 */
[----:B----4-:R-:W-:-:S04]  /*0fe0*/  IADD3 R7, P0, R14, R7, RZ ;  /* 0x000000070e077210 */ /* 0x010fc80007f1e0ff */
        /* <DEDUP_REMOVED lines=8> */
.L_x_13:
[----:B--2---:R-:W-:Y:S01]  /*1070*/  SHF.R.U64 R2, R2, R16, R3 ;  /* 0x0000001002027219 */ /* 0x004fe20000001203 */
[----:B------:R-:W-:Y:S01]  /*1080*/  IMAD.MOV R11, RZ, RZ, -R11 ;  /* 0x000000ffff0b7224 */ /* 0x000fe200078e0a0b */
[----:B------:R-:W-:Y:S02]  /*1090*/  LOP3.LUT R10, R21, R10, RZ, 0xc0, !PT ;  /* 0x0000000a150a7212 */ /* 0x000fe400078ec0ff */
[----:B------:R-:W-:Y:S01]  /*10a0*/  IADD3 R3, R23, -0x1, RZ ;  /* 0xffffffff17037810 */ /* 0x000fe20007ffe0ff */
[----:B------:R-:W-:Y:S01]  /*10b0*/  IMAD.MOV R4, RZ, RZ, -R2 ;  /* 0x000000ffff047224 */ /* 0x000fe200078e0a02 */
[----:B------:R-:W-:Y:S01]  /*10c0*/  R2UR UR43, R22 ;  /* 0x00000000162b72ca */ /* 0x000fe200000e0000 */
[----:B------:R-:W-:Y:S01]  /*10d0*/  IMAD R9, R9, R2, R10 ;  /* 0x0000000209097224 */ /* 0x000fe200078e020a */
[----:B------:R-:W-:Y:S01]  /*10e0*/  LOP3.LUT R3, R12, R3, RZ, 0xc0, !PT ;  /* 0x000000030c037212 */ /* 0x000fe200078ec0ff */
[----:B------:R-:W-:Y:S02]  /*10f0*/  @P6 IMAD R0, R13, R11, R8 ;  /* 0x0000000b0d006224 */ /* 0x000fe400078e0208 */
[----:B-1----:R-:W-:-:S02]  /*1100*/  IMAD R2, R4, R17, R14 ;  /* 0x0000001104027224 */ /* 0x002fc400078e020e */
[----:B---3--:R-:W-:Y:S02]  /*1110*/  IMAD R0, R9, R20, R0 ;  /* 0x0000001409007224 */ /* 0x008fe400078e0200 */
[----:B------:R-:W-:Y:S01]  /*1120*/  IMAD R23, R2, R23, R3 ;  /* 0x0000001702177224 */ /* 0x000fe200078e0203 */
[----:B------:R-:W-:-:S04]  /*1130*/  MOV R2, 0x1 ;  /* 0x0000000100027802 */ /* 0x000fc80000000f00 */
[----:B------:R-:W-:Y:S02]  /*1140*/  SEL R22, R23, R0, !P6 ;  /* 0x0000000017167207 */ /* 0x000fe40007000000 */
[----:B------:R-:W-:Y:S02]  /*1150*/  SEL R23, R0, R23, !P6 ;  /* 0x0000001700177207 */ /* 0x000fe40007000000 */
[----:B------:R-:W-:-:S07]  /*1160*/  PRMT R0, R2, 0x7610, R0 ;  /* 0x0000761002007816 */ /* 0x000fce0000000000 */
.L_x_11:
[----:B------:R-:W-:-:S08]  /*1170*/  NOP ;  /* 0x0000000000007918 */ /* 0x000fd00000000000 */
[----:B------:R-:W1:Y:S02]  /*1180*/  USETMAXREG.TRY_ALLOC.CTAPOOL UP0, 0xf0 ;  /* 0x000000f0000079c8 */ /* 0x000e640008000600 */
[----:B-1----:R-:W-:-:S13]  /*1190*/  PLOP3.LUT P0, PT, PT, PT, UP0, 0x80, 0x0 ;  /* 0x000000000000781c */ /* 0x002fda0003f0f008 */
[----:B------:R-:W-:Y:S05]  /*11a0*/  @!P0 BRA `(.L_x_11) ;  /* 0xfffffffc00f08947 */ /* 0x000fea000383ffff */
[----:B------:R-:W-:Y:S02]  /*11b0*/  ULDC.64 UR4, c[0x0][0x590] ;  /* 0x0001640000047ab9 */ /* 0x000fe40000000a00 */
[----:B------:R-:W-:Y:S01]  /*11c0*/  IMAD.U32 R153, RZ, RZ, UR4 ;  /* 0x00000004ff997e24 */ /* 0x000fe2000f8e00ff */
[----:B------:R-:W-:-:S04]  /*11d0*/  MOV R156, UR5 ;  /* 0x00000005009c7c02 */ /* 0x000fc80008000f00 */
[----:B------:R-:W-:-:S04]  /*11e0*/  ISETP.NE.U32.AND P1, PT, R153, RZ, PT ;  /* 0x000000ff9900720c */ /* 0x000fc80003f25070 */
[----:B------:R-:W-:-:S13]  /*11f0*/  ISETP.NE.AND.EX P0, PT, R156, RZ, PT, P1 ;  /* 0x000000ff9c00720c */ /* 0x000fda0003f05310 */
[----:B------:R-:W-:Y:S05]  /*1200*/  @P0 BRA `(.L_x_14) ;  /* 0x00000000002c0947 */ /* 0x000fea0003800000 */
[----:B------:R-:W-:Y:S02]  /*1210*/  ULDC.64 UR4, c[0x0][0x588] ;  /* 0x0001620000047ab9 */ /* 0x000fe40000000a00 */
[----:B------:R-:W-:-:S04]  /*1220*/  ISETP.NE.U32.AND P0, PT, RZ, UR4, PT ;  /* 0x00000004ff007c0c */ /* 0x000fc8000bf05070 */
[----:B------:R-:W-:-:S13]  /*1230*/  ISETP.NE.AND.EX P0, PT, RZ, UR5, PT, P0 ;  /* 0x00000005ff007c0c */ /* 0x000fda000bf05300 */
[----:B------:R-:W-:Y:S05]  /*1240*/  @!P0 BRA `(.L_x_15) ;  /* 0x0000000000108947 */ /* 0x000fea0003800000 */
[----:B------:R-:W1:Y:S02]  /*1250*/  LDC.64 R16, c[0x0][0x588] ;  /* 0x00016200ff107b82 */ /* 0x000e640000000a00 */
[----:B-1----:R1:W5:Y:S01]  /*1260*/  LDG.E R16, desc[UR54][R16.64] ;  /* 0x0000003610107981 */ /* 0x002362000c1e1900 */
[----:B------:R-:W-:Y:S01]  /*1270*/  IMAD.MOV.U32 R154, RZ, RZ, 0x1 ;  /* 0x00000001ff9a7424 */ /* 0x000fe200078e00ff */
[----:B------:R-:W-:Y:S06]  /*1280*/  BRA `(.L_x_14) ;  /* 0x00000000000c7947 */ /* 0x000fec0003800000 */
.L_x_15:
[----:B------:R-:W-:Y:S01]  /*1290*/  ULDC UR4, c[0x0][0x580] ;  /* 0x0001600000047ab9 */ /* 0x000fe20000000800 */
[----:B------:R-:W-:Y:S01]  /*12a0*/  MOV R154, 0x1 ;  /* 0x00000001009a7802 */ /* 0x000fe20000000f00 */
[----:B------:R-:W-:-:S07]  /*12b0*/  IMAD.U32 R16, RZ, RZ, UR4 ;  /* 0x00000004ff107e24 */ /* 0x000fce000f8e00ff */
.L_x_14:
[----:B------:R-:W-:Y:S02]  /*12c0*/  ULDC.64 UR4, c[0x0][0x5b0] ;  /* 0x00016c0000047ab9 */ /* 0x000fe40000000a00 */
[----:B------:R-:W-:-:S04]  /*12d0*/  ISETP.NE.U32.AND P0, PT, RZ, UR4, PT ;  /* 0x00000004ff007c0c */ /* 0x000fc8000bf05070 */
[----:B------:R-:W-:-:S13]  /*12e0*/  ISETP.NE.AND.EX P0, PT, RZ, UR5, PT, P0 ;  /* 0x00000005ff007c0c */ /* 0x000fda000bf05300 */
[----:B------:R-:W-:Y:S05]  /*12f0*/  @P0 BRA `(.L_x_16) ;  /* 0x0000000000240947 */ /* 0x000fea0003800000 */
[----:B------:R-:W-:Y:S02]  /*1300*/  ULDC.64 UR4, c[0x0][0x5a8] ;  /* 0x00016a0000047ab9 */ /* 0x000fe40000000a00 */
[----:B------:R-:W-:-:S04]  /*1310*/  ISETP.NE.U32.AND P0, PT, RZ, UR4, PT ;  /* 0x00000004ff007c0c */ /* 0x000fc8000bf05070 */
[----:B------:R-:W-:-:S13]  /*1320*/  ISETP.NE.AND.EX P0, PT, RZ, UR5, PT, P0 ;  /* 0x00000005ff007c0c */ /* 0x000fda000bf05300 */
[----:B------:R-:W-:Y:S05]  /*1330*/  @!P0 BRA `(.L_x_17) ;  /* 0x00000000000c8947 */ /* 0x000fea0003800000 */
[----:B------:R-:W1:Y:S02]  /*1340*/  LDC.64 R2, c[0x0][0x5a8] ;  /* 0x00016a00ff027b82 */ /* 0x000e640000000a00 */
[----:B-1----:R2:W5:Y:S01]  /*1350*/  LDG.E R17, desc[UR54][R2.64] ;  /* 0x0000003602117981 */ /* 0x002562000c1e1900 */
[----:B------:R-:W-:Y:S05]  /*1360*/  BRA `(.L_x_16) ;  /* 0x0000000000087947 */ /* 0x000fea0003800000 */
.L_x_17:
[----:B------:R-:W-:Y:S02]  /*1370*/  ULDC UR4, c[0x0][0x5a0] ;  /* 0x0001680000047ab9 */ /* 0x000fe40000000800 */
[----:B-1----:R-:W-:-:S07]  /*1380*/  MOV R17, UR4 ;  /* 0x0000000400117c02 */ /* 0x002fce0008000f00 */
.L_x_16:
[----:B------:R-:W-:Y:S01]  /*1390*/  LOP3.LUT P2, RZ, R0, 0xff, RZ, 0xc0, !PT ;  /* 0x000000ff00ff7812 */ /* 0x000fe2000784c0ff */
[----:B------:R-:W-:Y:S01]  /*13a0*/  UMOV UR36, URZ ;  /* 0x0000003f00247c82 */ /* 0x000fe20008000000 */
[----:B------:R-:W-:-:S11]  /*13b0*/  PLOP3.LUT P0, PT, PT, PT, PT, 0x80, 0x0 ;  /* 0x000000000000781c */ /* 0x000fd60003f0f070 */
[----:B------:R-:W-:Y:S05]  /*13c0*/  @!P2 BRA `(.L_x_18) ;  /* 0x0000010400fca947 */ /* 0x000fea0003800000 */
[----:B--2---:R-:W2:Y:S01]  /*13d0*/  LDL R2, [R1+0x210] ;  /* 0x0002100001027983 */ /* 0x004ea20000100800 */
[----:B------:R-:W-:Y:S01]  /*13e0*/  ULDC UR4, c[0x0][0x28c] ;  /* 0x0000a30000047ab9 */ /* 0x000fe20000000800 */
[----:B------:R-:W-:Y:S01]  /*13f0*/  IMAD.MOV.U32 R19, RZ, RZ, 0x10 ;  /* 0x00000010ff137424 */ /* 0x000fe200078e00ff */
[----:B------:R-:W-:Y:S01]  /*1400*/  UIADD3 UR4, UR4, 0x3f, URZ ;  /* 0x0000003f04047890 */ /* 0x000fe2000fffe03f */
[----:B------:R-:W3:Y:S01]  /*1410*/  S2R R3, SR_TID.X ;  /* 0x0000000000037919 */ /* 0x000ee20000002100 */
[----:B------:R-:W-:Y:S01]  /*1420*/  ULDC.64 UR50, c[0x0][0x198] ;  /* 0x0000660000327ab9 */ /* 0x000fe20000000a00 */
[----:B------:R-:W-:Y:S01]  /*1430*/  UMOV UR39, URZ ;  /* 0x0000003f00277c82 */ /* 0x000fe20008000000 */
[----:B------:R-:W-:Y:S01]  /*1440*/  USHF.R.S32.HI UR5, URZ, 0x1f, UR4 ;  /* 0x0000001f3f057899 */ /* 0x000fe20008011404 */
[----:B------:R-:W-:Y:S01]  /*1450*/  UMOV UR44, URZ ;  /* 0x0000003f002c7c82 */ /* 0x000fe20008000000 */
[----:B------:R-:W-:Y:S02]  /*1460*/  UMOV UR40, URZ ;  /* 0x0000003f00287c82 */ /* 0x000fe40008000000 */
[----:B------:R-:W-:Y:S01]  /*1470*/  ULEA.HI UR5, UR5, UR4, URZ, 0x6 ;  /* 0x0000000405057291 */ /* 0x000fe2000f8f303f */
[----:B------:R-:W-:-:S03]  /*1480*/  UMOV UR36, URZ ;  /* 0x0000003f00247c82 */ /* 0x000fc60008000000 */
[----:B------:R-:W-:Y:S01]  /*1490*/  USHF.R.S32.HI UR45, URZ, 0x6, UR5 ;  /* 0x000000063f2d7899 */ /* 0x000fe20008011405 */
[C---:B---3--:R-:W-:Y:S02]  /*14a0*/  LOP3.LUT P0, RZ, R3.reuse, 0x4, RZ, 0xc0, !PT ;  /* 0x0000000403ff7812 */ /* 0x048fe4000780c0ff */
[----:B------:R-:W-:Y:S02]  /*14b0*/  LOP3.LUT R157, R3, 0xff, RZ, 0xc0, !PT ;  /* 0x000000ff039d7812 */ /* 0x000fe400078ec0ff */
[----:B------:R-:W-:Y:S02]  /*14c0*/  SEL R19, R19, 0xfffffff0, !P0 ;  /* 0xfffffff013137807 */ /* 0x000fe40004000000 */
[----:B------:R-:W-:Y:S02]  /*14d0*/  IADD3 R157, R157, 0x1f, RZ ;  /* 0x0000001f9d9d7810 */ /* 0x000fe40007ffe0ff */
[----:B--2---:R-:W-:-:S07]  /*14e0*/  LOP3.LUT R18, R2, 0x1, RZ, 0xfc, !PT ;  /* 0x0000000102127812 */ /* 0x004fce00078efcff */
.L_x_209:
[----:B------:R-:W2:Y:S01]  /*14f0*/  S2R R0, SR_TID.X ;  /* 0x0000000000007919 */ /* 0x000ea20000002100 */
[----:B------:R-:W3:Y:S01]  /*1500*/  S2UR UR48, SR_CgaCtaId ;  /* 0x00000000003079c3 */ /* 0x000ee20000008800 */
[----:B------:R-:W-:Y:S02]  /*1510*/  UMOV UR49, 0x400 ;  /* 0x0000040000317882 */ /* 0x000fe40000000000 */
[----:B---3--:R-:W-:Y:S01]  /*1520*/  ULEA UR49, UR48, UR49, 0x18 ;  /* 0x0000003130317291 */ /* 0x008fe2000f8ec03f */
[----:B--2---:R-:W-:-:S04]  /*1530*/  LOP3.LUT R0, R0, 0x80, RZ, 0xc0, !PT ;  /* 0x0000008000007812 */ /* 0x004fc800078ec0ff */
[----:B------:R-:W-:-:S06]  /*1540*/  SHF.R.U32.HI R0, RZ, 0x7, R0 ;  /* 0x00000007ff007819 */ /* 0x000fcc0000011600 */
[----:B------:R-:W2:Y:S02]  /*1550*/  SHFL.IDX PT, R0, R0, RZ, 0x1f ;  /* 0x00001fff00007589 */ /* 0x000ea400000e0000 */
[----:B--2---:R-:W-:-:S13]  /*1560*/  R2UR UR4, R0 ;  /* 0x00000000000472ca */ /* 0x004fda00000e0000 */
[----:B------:R-:W-:-:S04]  /*1570*/  ULEA.HI UR5, UR4, UR4, URZ, 0x1 ;  /* 0x0000000404057291 */ /* 0x000fc8000f8f083f */
[----:B------:R-:W-:-:S04]  /*1580*/  ULOP3.LUT UR5, UR5, 0x7fffe, URZ, 0xc0, !UPT ;  /* 0x0007fffe05057892 */ /* 0x000fc8000f8ec03f */
[----:B------:R-:W-:-:S03]  /*1590*/  UIADD3 UR5, UR4, -UR5, URZ ;  /* 0x8000000504057290 */ /* 0x000fc6000fffe03f */
[----:B------:R-:W-:Y:S01]  /*15a0*/  ULDC UR4, c[0x0][0x28c] ;  /* 0x0000a30000047ab9 */ /* 0x000fe20000000800 */
[----:B------:R-:W-:Y:S01]  /*15b0*/  ULEA UR5, UR5, UR49, 0xd ;  /* 0x0000003105057291 */ /* 0x000fe2000f8e683f */
[----:B------:R-:W-:-:S03]  /*15c0*/  ISETP.LT.AND P0, PT, RZ, UR4, PT ;  /* 0x00000004ff007c0c */ /* 0x000fc6000bf01270 */
[----:B------:R-:W-:-:S04]  /*15d0*/  UIADD3 UR5, UR5, 0x8400, URZ ;  /* 0x0000840005057890 */ /* 0x000fc8000fffe03f */
[----:B------:R-:W-:-:S04]  /*15e0*/  USHF.R.U32.HI UR5, URZ, 0x4, UR5 ;  /* 0x000000043f057899 */ /* 0x000fc80008011605 */
[----:B------:R-:W-:Y:S02]  /*15f0*/  ULOP3.LUT UR41, UR5, 0x3fff, URZ, 0xc0, !UPT ;  /* 0x00003fff05297892 */ /* 0x000fe4000f8ec03f */
[----:B-1----:R-:W-:Y:S10]  /*1600*/  @P0 BRA `(.L_x_19) ;  /* 0x0000000000400947 */ /* 0x002ff40003800000 */
[----:B------:R-:W-:Y:S01]  /*1610*/  MOV R0, 0x0 ;  /* 0x0000000000007802 */ /* 0x000fe20000000f00 */
[----:B------:R-:W-:Y:S01]  /*1620*/  ULDC.64 UR4, c[0x4][0x70] ;  /* 0x01001c0000047ab9 */ /* 0x000fe20000000a00 */
[----:B------:R-:W-:Y:S01]  /*1630*/  ULDC.64 UR6, c[0x4][0x8] ;  /* 0x0100020000067ab9 */ /* 0x000fe20000000a00 */
[----:B------:R-:W-:Y:S01]  /*1640*/  IMAD.U32 R4, RZ, RZ, UR4 ;  /* 0x00000004ff047e24 */ /* 0x000fe2000f8e00ff */
[----:B------:R2:W3:Y:S01]  /*1650*/  LDC.64 R2, c[0x4][R0] ;  /* 0x0100000000027b82 */ /* 0x0004e20000000a00 */
[----:B------:R-:W-:Y:S01]  /*1660*/  MOV R5, UR5 ;  /* 0x0000000500057c02 */ /* 0x000fe20008000f00 */
[----:B------:R-:W-:Y:S01]  /*1670*/  ULDC.64 UR4, c[0x4][0x78] ;  /* 0x01001e0000047ab9 */ /* 0x000fe20000000a00 */
[----:B------:R-:W-:Y:S01]  /*1680*/  IMAD.U32 R10, RZ, RZ, UR6 ;  /* 0x00000006ff0a7e24 */ /* 0x000fe2000f8e00ff */
[----:B------:R-:W-:Y:S01]  /*1690*/  MOV R7, UR5 ;  /* 0x0000000500077c02 */ /* 0x000fe20008000f00 */
[----:B------:R-:W-:Y:S01]  /*16a0*/  IMAD.U32 R6, RZ, RZ, UR4 ;  /* 0x00000004ff067e24 */ /* 0x000fe2000f8e00ff */
[----:B------:R-:W-:Y:S01]  /*16b0*/  MOV R11, UR7 ;  /* 0x00000007000b7c02 */ /* 0x000fe20008000f00 */
[----:B------:R-:W-:Y:S01]  /*16c0*/  IMAD.MOV.U32 R8, RZ, RZ, 0x1e1 ;  /* 0x000001e1ff087424 */ /* 0x000fe200078e00ff */
[----:B------:R-:W-:Y:S01]  /*16d0*/  MOV R12, 0x1 ;  /* 0x00000001000c7802 */ /* 0x000fe20000000f00 */
[----:B--2---:R-:W-:-:S07]  /*16e0*/  IMAD.MOV.U32 R13, RZ, RZ, RZ ;  /* 0x000000ffff0d7224 */ /* 0x004fce00078e00ff */
[----:B------:R-:W-:-:S07]  /*16f0*/  LEPC R20, `(.L_x_19) ;  /* 0x000000001014794e */ /* 0x000fce0000000000 */
[----:B-1-3-5:R-:W-:Y:S05]  /*1700*/  CALL.ABS.NOINC R2 ;  /* 0x0000000002007343 */ /* 0x02afea0003c00000 */
.L_x_19:
[----:B------:R-:W2:Y:S02]  /*1710*/  LDL R2, [R1+0x208] ;  /* 0x0002080001027983 */ /* 0x000ea40000100800 */
[----:B--2---:R-:W-:-:S04]  /*1720*/  LOP3.LUT R0, R2, 0x1, RZ, 0xfc, !PT ;  /* 0x0000000102007812 */ /* 0x004fc800078efcff */
[----:B------:R-:W-:-:S13]  /*1730*/  ISETP.NE.AND P0, PT, R0, 0x3, PT ;  /* 0x000000030000780c */ /* 0x000fda0003f05270 */
[----:B------:R-:W-:Y:S05]  /*1740*/  @!P0 BRA `(.L_x_20) ;  /* 0x0000000000048947 */ /* 0x000fea0003800000 */
[----:B------:R-:W-:Y:S01]  /*1750*/  BPT.TRAP 0x1 ;  /* 0x000000040000795c */ /* 0x000fe20000300000 */
.L_x_20:
[----:B------:R-:W-:Y:S01]  /*1760*/  IMAD.U32 R0, RZ, RZ, UR44 ;  /* 0x0000002cff007e24 */ /* 0x000fe2000f8e00ff */
[----:B------:R-:W-:-:S04]  /*1770*/  MOV R3, UR40 ;  /* 0x0000002800037c02 */ /* 0x000fc80008000f00 */
[----:B------:R-:W-:Y:S02]  /*1780*/  LEA R3, R3, UR49, 0x3 ;  /* 0x0000003103037c11 */ /* 0x000fe4000f8e18ff */
[----:B------:R-:W-:-:S04]  /*1790*/  SHF.L.U32 R0, R0, 0x1f, RZ ;  /* 0x0000001f00007819 */ /* 0x000fc800000006ff */
[----:B------:R2:W3:Y:S01]  /*17a0*/  SYNCS.PHASECHK.TRANS64.TRYWAIT P1, [R3+URZ], R0 ;  /* 0x00000000030075a7 */ /* 0x0004e2000802017f */
[----:B------:R-:W-:Y:S05]  /*17b0*/  @!P0 BRA `(.L_x_21) ;  /* 0x0000000000048947 */ /* 0x000fea0003800000 */
[----:B------:R-:W-:Y:S01]  /*17c0*/  BPT.TRAP 0x1 ;  /* 0x000000040000795c */ /* 0x000fe20000300000 */
.L_x_21:
[----:B---3--:R-:W-:Y:S05]  /*17d0*/  @P1 BRA `(.L_x_22) ;  /* 0x0000000000081947 */ /* 0x008fea0003800000 */
[----:B------:R-:W3:Y:S02]  /*17e0*/  SYNCS.PHASECHK.TRANS64.TRYWAIT P1, [R3+URZ], R0 ;  /* 0x00000000030075a7 */ /* 0x000ee4000802017f */
[----:B---3--:R-:W-:Y:S05]  /*17f0*/  @!P1 BRA `(.L_x_23) ;  /* 0x00000140002c9947 */ /* 0x008fea0003800000 */
.L_x_22:
[----:B------:R-:W-:-:S04]  /*1800*/  UISETP.LT.AND UP0, UPT, UR45, 0x1, UPT ;  /* 0x000000012d00788c */ /* 0x000fc8000bf01270 */
[----:B------:R-:W-:-:S06]  /*1810*/  USEL UR4, UR45, 0x1, UP0 ;  /* 0x000000012d047887 */ /* 0x000fcc0008000000 */
[----:B------:R-:W-:Y:S01]  /*1820*/  MOV R2, UR4 ;  /* 0x0000000400027c02 */ /* 0x000fe20008000f00 */
[----:B------:R-:W-:Y:S05]  /*1830*/  WARPSYNC.ALL ;  /* 0x0000000000007948 */ /* 0x000fea0003800000 */
[----:B------:R-:W-:-:S04]  /*1840*/  IADD3 R2, -R2, UR45, RZ ;  /* 0x0000002d02027c10 */ /* 0x000fc8000fffe1ff */
[----:B------:R-:W-:Y:S01]  /*1850*/  ISETP.GE.AND P1, PT, R2, 0x1, PT ;  /* 0x000000010200780c */ /* 0x000fe20003f26270 */
[----:B------:R-:W-:Y:S01]  /*1860*/  UIADD3 UR4, UR49, 0x20400, URZ ;  /* 0x0002040031047890 */ /* 0x000fe2000fffe03f */
[----:B------:R-:W-:Y:S01]  /*1870*/  WARPGROUP.ARRIVE ;  /* 0x00000000000079c5 */ /* 0x000fe20000000000 */
[----:B------:R-:W-:Y:S01]  /*1880*/  UMOV UR9, 0x40000040 ;  /* 0x4000004000097882 */ /* 0x000fe20000000000 */
[----:B------:R-:W-:Y:S01]  /*1890*/  UMOV UR11, 0x40000040 ;  /* 0x40000040000b7882 */ /* 0x000fe20000000000 */
[----:B------:R-:W-:Y:S01]  /*18a0*/  USHF.R.U32.HI UR4, URZ, 0x4, UR4 ;  /* 0x000000043f047899 */ /* 0x000fe20008011604 */
[----:B------:R4:W-:Y:S03]  /*18b0*/  STL [R1+0x2e8], R23 ;  /* 0x0002e81701007387 */ /* 0x0009e60000100800 */
[----:B------:R-:W-:Y:S01]  /*18c0*/  ULOP3.LUT UR5, UR4, 0x3fff, URZ, 0xc0, !UPT ;  /* 0x00003fff04057892 */ /* 0x000fe2000f8ec03f */
[----:B------:R1:W-:Y:S01]  /*18d0*/  STL [R1+0x2e4], R22 ;  /* 0x0002e41601007387 */ /* 0x0003e20000100800 */
[----:B------:R-:W-:-:S02]  /*18e0*/  ULOP3.LUT UR4, UR41, 0x10000, URZ, 0xfc, !UPT ;  /* 0x0001000029047892 */ /* 0x000fc4000f8efc3f */
[----:B------:R-:W-:Y:S01]  /*18f0*/  ULOP3.LUT UR5, UR5, 0x10000, URZ, 0xfc, !UPT ;  /* 0x0001000005057892 */ /* 0x000fe2000f8efc3f */
[----:B------:R2:W-:Y:S01]  /*1900*/  STL [R1+0x2e0], R19 ;  /* 0x0002e01301007387 */ /* 0x0005e20000100800 */
[----:B------:R-:W-:Y:S02]  /*1910*/  ULEA UR6, UR40, UR4, 0xb ;  /* 0x0000000428067291 */ /* 0x000fe4000f8e583f */
[----:B------:R-:W-:Y:S01]  /*1920*/  ULEA UR7, UR40, UR5, 0xb ;  /* 0x0000000528077291 */ /* 0x000fe2000f8e583f */
[----:B------:R3:W-:Y:S04]  /*1930*/  STL [R1+0x2dc], R18 ;  /* 0x0002dc1201007387 */ /* 0x0007e80000100800 */
[----:B------:R-:W-:Y:S01]  /*1940*/  UMOV UR8, UR6 ;  /* 0x0000000600087c82 */ /* 0x000fe20008000000 */
[----:B-----5:R3:W-:Y:S01]  /*1950*/  STL [R1+0x2d8], R17 ;  /* 0x0002d81101007387 */ /* 0x0207e20000100800 */
[----:B------:R-:W-:-:S02]  /*1960*/  UMOV UR10, UR7 ;  /* 0x00000007000a7c82 */ /* 0x000fc40008000000 */
[----:B------:R-:W-:Y:S01]  /*1970*/  HGMMA.64x256x16.F32 R24, gdesc[UR8], RZ, !UPT, gsb0 ;  /* 0x03e00000081879f0 */ /* 0x000fe2000c0008ff */
[----:B------:R3:W-:Y:S01]  /*1980*/  STL [R1+0x2d4], R16 ;  /* 0x0002d41001007387 */ /* 0x0007e20000100800 */
[----:B------:R-:W-:Y:S01]  /*1990*/  UIADD3 UR8, UR6, 0x400, URZ ;  /* 0x0000040006087890 */ /* 0x000fe2000fffe03f */
[----:B------:R-:W-:Y:S02]  /*19a0*/  UMOV UR9, 0x40000040 ;  /* 0x4000004000097882 */ /* 0x000fe40000000000 */
[----:B------:R3:W-:Y:S01]  /*19b0*/  STL [R1+0x2d0], R2 ;  /* 0x0002d00201007387 */ /* 0x0007e20000100800 */
[----:B------:R-:W-:-:S03]  /*19c0*/  WARPGROUP.DEPBAR.LE gsb0, 0x0 ;  /* 0x00008000000079c5 */ /* 0x000fc60000010000 */
[----:B------:R-:W-:Y:S01]  /*19d0*/  STL.64 [R1], R24 ;  /* 0x0000001801007387 */ /* 0x000fe20000100a00 */
[----:B------:R-:W-:Y:S01]  /*19e0*/  IMAD.MOV.U32 R235, RZ, RZ, R47 ;  /* 0x000000ffffeb7224 */ /* 0x000fe200078e002f */
[----:B------:R-:W-:Y:S01]  /*19f0*/  MOV R234, R48 ;  /* 0x0000003000ea7202 */ /* 0x000fe20000000f00 */
[----:B------:R-:W-:Y:S01]  /*1a00*/  IMAD.MOV.U32 R233, RZ, RZ, R49 ;  /* 0x000000ffffe97224 */ /* 0x000fe200078e0031 */
[----:B------:R-:W-:Y:S01]  /*1a10*/  STL.64 [R1+0x8], R26 ;  /* 0x0000081a01007387 */ /* 0x000fe20000100a00 */
[----:B------:R-:W-:Y:S01]  /*1a20*/  MOV R232, R50 ;  /* 0x0000003200e87202 */ /* 0x000fe20000000f00 */
[----:B------:R-:W-:Y:S01]  /*1a30*/  IMAD.MOV.U32 R231, RZ, RZ, R51 ;  /* 0x000000ffffe77224 */ /* 0x000fe200078e0033 */
[----:B------:R-:W-:Y:S01]  /*1a40*/  MOV R230, R52 ;  /* 0x0000003400e67202 */ /* 0x000fe20000000f00 */
[----:B------:R-:W-:Y:S01]  /*1a50*/  STL.64 [R1+0x10], R28 ;  /* 0x0000101c01007387 */ /* 0x000fe20000100a00 */
        /* <DEDUP_REMOVED lines=84> */
[----:B----4-:R-:W-:Y:S01]  /*1fa0*/  IMAD.MOV.U32 R23, RZ, RZ, R129 ;  /* 0x000000ffff177224 */ /* 0x010fe200078e0081 */
[----:B-1----:R-:W-:Y:S01]  /*1fb0*/  MOV R22, R130 ;  /* 0x0000008200167202 */ /* 0x002fe20000000f00 */
[----:B------:R-:W-:Y:S01]  /*1fc0*/  IMAD.MOV.U32 R21, RZ, RZ, R131 ;  /* 0x000000ffff157224 */ /* 0x000fe200078e0083 */
[----:B------:R-:W-:Y:S01]  /*1fd0*/  MOV R20, R132 ;  /* 0x0000008400147202 */ /* 0x000fe20000000f00 */
[----:B--2---:R-:W-:Y:S01]  /*1fe0*/  IMAD.MOV.U32 R19, RZ, RZ, R133 ;  /* 0x000000ffff137224 */ /* 0x004fe200078e0085 */
[----:B---3--:R-:W-:Y:S01]  /*1ff0*/  MOV R18, R134 ;  /* 0x0000008600127202 */ /* 0x008fe20000000f00 */
        /* <DEDUP_REMOVED lines=16> */
[----:B------:R1:W-:Y:S01]  /*2100*/  STL [R1+0x58], R46 ;  /* 0x0000582e01007387 */ /* 0x0003e20000100800 */
[----:B------:R-:W-:-:S03]  /*2110*/  IMAD.MOV.U32 R0, RZ, RZ, R151 ;  /* 0x000000ffff007224 */ /* 0x000fc600078e0097 */
[----:B------:R-:W-:Y:S04]  /*2120*/  STL [R1+0x5a4], R157 ;  /* 0x0005a49d01007387 */ /* 0x000fe80000100800 */
[----:B------:R-:W-:Y:S01]  /*2130*/  STL [R1+0x5a0], R154 ;  /* 0x0005a09a01007387 */ /* 0x000fe20000100800 */
[----:B-1----:R-:W-:-:S06]  /*2140*/  WARPGROUP.ARRIVE ;  /* 0x00000000000079c5 */ /* 0x002fcc0000000000 */
[----:B------:R-:W-:Y:S03]  /*2150*/  HGMMA.64x256x16.F32 R24, gdesc[UR8], RZ, !UPT, gsb0 ;  /* 0x03e00000081879f0 */ /* 0x000fe6000c0008ff */
[----:B------:R-:W-:Y:S02]  /*2160*/  WARPGROUP.DEPBAR.LE gsb0, 0x0 ;  /* 0x00008000000079c5 */ /* 0x000fe40000010000 */
[----:B------:R-:W-:Y:S04]  /*2170*/  STL.64 [R1+0x598], R150 ;  /* 0x0005989601007387 */ /* 0x000fe80000100a00 */
        /* <DEDUP_REMOVED lines=20> */
[----:B------:R1:W-:Y:S04]  /*22c0*/  STL.64 [R1+0x4f0], R108 ;  /* 0x0004f06c01007387 */ /* 0x0003e80000100a00 */
[----:B-1----:R-:W2:Y:S04]  /*22d0*/  LDL.LU R108, [R1] ;  /* 0x00000000016c7983 */ /* 0x002ea80000300800 */
[----:B------:R-:W2:Y:S04]  /*22e0*/  LDL.LU R109, [R1+0x4] ;  /* 0x00000400016d7983 */ /* 0x000ea80000300800 */
        /* <DEDUP_REMOVED lines=20> */
[----:B------:R-:W2:Y:S01]  /*2430*/  LDL.LU R130, [R1+0x58] ;  /* 0x0000580001827983 */ /* 0x000ea20000300800 */
        /* <DEDUP_REMOVED lines=46> */
[----:B------:R-:W-:-:S02]  /*2720*/  UIADD3 UR8, UR6, 0x2, URZ ;  /* 0x0000000206087890 */ /* 0x000fc4000fffe03f */
[----:B------:R-:W-:Y:S01]  /*2730*/  UIADD3 UR10, UR7, 0x2, URZ ;  /* 0x00000002070a7890 */ /* 0x000fe2000fffe03f */
[----:B------:R-:W-:Y:S01]  /*2740*/  UMOV UR9, 0x40000040 ;  /* 0x4000004000097882 */ /* 0x000fe20000000000 */
[----:B------:R-:W-:Y:S01]  /*2750*/  UMOV UR11, 0x40000040 ;  /* 0x40000040000b7882 */ /* 0x000fe20000000000 */
[----:B--2---:R-:W-:-:S06]  /*2760*/  WARPGROUP.ARRIVE ;  /* 0x00000000000079c5 */ /* 0x004fcc0000000000 */
[----:B------:R-:W-:Y:S03]  /*2770*/  HGMMA.64x256x16.F32 R108, gdesc[UR8], R108, gsb0 ;  /* 0x03e00000086c79f0 */ /* 0x000fe6000800086c */
[----:B------:R-:W-:Y:S02]  /*2780*/  WARPGROUP.DEPBAR.LE gsb0, 0x0 ;  /* 0x00008000000079c5 */ /* 0x000fe40000010000 */
[----:B------:R-:W-:Y:S04]  /*2790*/  STL.64 [R1], R108 ;  /* 0x0000006c01007387 */ /* 0x000fe80000100a00 */
        /* <DEDUP_REMOVED lines=63> */
[----:B-1----:R-:W2:Y:S04]  /*2b90*/  LDL.LU R157, [R1+0x5a4] ;  /* 0x0005a400019d7983 */ /* 0x002ea80000300800 */
[----:B------:R-:W3:Y:S04]  /*2ba0*/  LDL.LU R154, [R1+0x5a0] ;  /* 0x0005a000019a7983 */ /* 0x000ee80000300800 */
[----:B------:R-:W4:Y:S04]  /*2bb0*/  LDL.LU.64 R150, [R1+0x598] ;  /* 0x0005980001967983 */ /* 0x000f280000300a00 */
        /* <DEDUP_REMOVED lines=20> */
[----:B------:R-:W4:Y:S01]  /*2d00*/  LDL.LU.64 R108, [R1+0x4f0] ;  /* 0x0004f000016c7983 */ /* 0x000f220000300a00 */
[----:B------:R-:W-:Y:S01]  /*2d10*/  UIADD3 UR8, UR6, 0x402, URZ ;  /* 0x0000040206087890 */ /* 0x000fe2000fffe03f */
[----:B------:R-:W-:Y:S01]  /*2d20*/  UMOV UR9, 0x40000040 ;  /* 0x4000004000097882 */ /* 0x000fe20000000000 */
[----:B----4-:R-:W-:-:S07]  /*2d30*/  WARPGROUP.ARRIVE ;  /* 0x00000000000079c5 */ /* 0x010fce0000000000 */
[----:B------:R-:W-:Y:S03]  /*2d40*/  HGMMA.64x256x16.F32 R24, gdesc[UR8], R24, gsb0 ;  /* 0x03e00000081879f0 */ /* 0x000fe60008000818 */
        /* <DEDUP_REMOVED lines=65> */
[----:B-1----:R-:W4:Y:S04]  /*3160*/  LDL.LU.64 R24, [R1] ;  /* 0x0000000001187983 */ /* 0x002f280000300a00 */
        /* <DEDUP_REMOVED lines=63> */
[----:B------:R-:W-:-:S02]  /*3560*/  UIADD3 UR8, UR6, 0x4, URZ ;  /* 0x0000000406087890 */ /* 0x000fc4000fffe03f */
[----:B------:R-:W-:Y:S01]  /*3570*/  UIADD3 UR10, UR7, 0x4, URZ ;  /* 0x00000004070a7890 */ /* 0x000fe2000fffe03f */
[----:B------:R-:W-:Y:S01]  /*3580*/  UMOV UR9, 0x40000040 ;  /* 0x4000004000097882 */ /* 0x000fe20000000000 */
[----:B------:R-:W-:Y:S01]  /*3590*/  UMOV UR11, 0x40000040 ;  /* 0x40000040000b7882 */ /* 0x000fe20000000000 */
[----:B----4-:R-:W-:-:S06]  /*35a0*/  WARPGROUP.ARRIVE ;  /* 0x00000000000079c5 */ /* 0x010fcc0000000000 */
[----:B------:R-:W-:Y:S03]  /*35b0*/  HGMMA.64x256x16.F32 R24, gdesc[UR8], R24, gsb0 ;  /* 0x03e00000081879f0 */ /* 0x000fe60008000818 */
[----:B------:R-:W-:Y:S02]  /*35c0*/  WARPGROUP.DEPBAR.LE gsb0, 0x0 ;  /* 0x00008000000079c5 */ /* 0x000fe40000010000 */
[----:B------:R-:W-:Y:S01]  /*35d0*/  STL.64 [R1], R24 ;  /* 0x0000001801007387 */ /* 0x000fe20000100a00 */
[----:B------:R-:W-:Y:S01]  /*35e0*/  MOV R3, R150 ;  /* 0x0000009600037202 */ /* 0x000fe20000000f00 */
[----:B------:R-:W-:Y:S01]  /*35f0*/  IMAD.MOV.U32 R4, RZ, RZ, R149 ;  /* 0x000000ffff047224 */ /* 0x000fe200078e0095 */
[----:B------:R-:W-:Y:S01]  /*3600*/  MOV R0, R151 ;  /* 0x0000009700007202 */ /* 0x000fe20000000f00 */
[----:B------:R-:W-:Y:S01]  /*3610*/  STL.64 [R1+0x8], R26 ;  /* 0x0000081a01007387 */ /* 0x000fe20000100a00 */
        /* <DEDUP_REMOVED lines=39> */
[----:B------:R1:W-:Y:S01]  /*3890*/  STL [R1+0x58], R46 ;  /* 0x0000582e01007387 */ /* 0x0003e20000100800 */
[----:B------:R-:W-:Y:S01]  /*38a0*/  MOV R202, R118 ;  /* 0x0000007600ca7202 */ /* 0x000fe20000000f00 */
[----:B------:R-:W-:Y:S01]  /*38b0*/  IMAD.MOV.U32 R200, RZ, RZ, R116 ;  /* 0x000000ffffc87224 */ /* 0x000fe200078e0074 */
[----:B------:R-:W-:Y:S01]  /*38c0*/  MOV R201, R117 ;  /* 0x0000007500c97202 */ /* 0x000fe20000000f00 */
[----:B------:R-:W4:Y:S01]  /*38d0*/  LDL.LU.64 R150, [R1+0x4e8] ;  /* 0x0004e80001967983 */ /* 0x000f220000300a00 */
        /* <DEDUP_REMOVED lines=48> */
[----:B------:R-:W-:Y:S01]  /*3be0*/  IMAD.MOV.U32 R162, RZ, RZ, R78 ;  /* 0x000000ffffa27224 */ /* 0x000fe200078e004e */
[----:B------:R-:W-:Y:S01]  /*3bf0*/  MOV R163, R79 ;  /* 0x0000004f00a37202 */ /* 0x000fe20000000f00 */
[----:B------:R-:W-:Y:S01]  /*3c00*/  IMAD.MOV.U32 R160, RZ, RZ, R76 ;  /* 0x000000ffffa07224 */ /* 0x000fe200078e004c */
        /* <DEDUP_REMOVED lines=38> */
[----:B------:R-:W-:-:S02]  /*3e70*/  MOV R19, R49 ;  /* 0x0000003100137202 */ /* 0x000fc40000000f00 */
[----:B------:R-:W4:Y:S01]  /*3e80*/  LDL.LU.64 R104, [R1+0x430] ;  /* 0x0004300001687983 */ /* 0x000f220000300a00 */
[----:B------:R-:W-:-:S03]  /*3e90*/  MOV R23, R47 ;  /* 0x0000002f00177202 */ /* 0x000fc60000000f00 */
        /* <DEDUP_REMOVED lines=28> */
[----:B-1----:R-:W4:Y:S04]  /*4060*/  LDL.LU.64 R46, [R1+0x348] ;  /* 0x00034800012e7983 */ /* 0x002f280000300a00 */
        /* <DEDUP_REMOVED lines=12> */
[----:B------:R-:W-:-:S02]  /*4130*/  UMOV UR9, 0x40000040 ;  /* 0x4000004000097882 */ /* 0x000fc40000000000 */
[----:B--2---:R-:W-:Y:S04]  /*4140*/  STL [R1+0x2cc], R157 ;  /* 0x0002cc9d01007387 */ /* 0x004fe80000100800 */
[----:B---3--:R-:W-:Y:S01]  /*4150*/  STL [R1+0x2c8], R154 ;  /* 0x0002c89a01007387 */ /* 0x008fe20000100800 */
[----:B----4-:R-:W-:-:S06]  /*4160*/  WARPGROUP.ARRIVE ;  /* 0x00000000000079c5 */ /* 0x010fcc0000000000 */
        /* <DEDUP_REMOVED lines=74> */
[----:B------:R-:W-:Y:S01]  /*4610*/  UIADD3 UR8, UR6, 0x6, URZ ;  /* 0x0000000606087890 */ /* 0x000fe2000fffe03f */
[----:B------:R-:W-:Y:S01]  /*4620*/  MOV R136, R16 ;  /* 0x0000001000887202 */ /* 0x000fe20000000f00 */
[----:B------:R-:W-:Y:S01]  /*4630*/  UIADD3 UR10, UR7, 0x6, URZ ;  /* 0x00000006070a7890 */ /* 0x000fe2000fffe03f */
[----:B------:R-:W-:Y:S01]  /*4640*/  MOV R220, R21 ;  /* 0x0000001500dc7202 */ /* 0x000fe20000000f00 */
[----:B------:R-:W-:Y:S01]  /*4650*/  UMOV UR9, 0x40000040 ;  /* 0x4000004000097882 */ /* 0x000fe20000000000 */
[----:B------:R-:W-:Y:S01]  /*4660*/  MOV R222, R15 ;  /* 0x0000000f00de7202 */ /* 0x000fe20000000f00 */
[----:B------:R-:W-:Y:S01]  /*4670*/  UMOV UR11, 0x40000040 ;  /* 0x40000040000b7882 */ /* 0x000fe20000000000 */
[----:B------:R-:W-:Y:S01]  /*4680*/  MOV R223, R14 ;  /* 0x0000000e00df7202 */ /* 0x000fe20000000f00 */
[----:B------:R1:W5:Y:S01]  /*4690*/  LDL.LU R23, [R1+0x2e8] ;  /* 0x0002e80001177983 */ /* 0x0003620000300800 */
[----:B------:R-:W-:-:S02]  /*46a0*/  MOV R225, R12 ;  /* 0x0000000c00e17202 */ /* 0x000fc40000000f00 */
[----:B------:R-:W-:Y:S01]  /*46b0*/  MOV R226, R11 ;  /* 0x0000000b00e27202 */ /* 0x000fe20000000f00 */
[----:B------:R1:W5:Y:S01]  /*46c0*/  LDL.LU R22, [R1+0x2e4] ;  /* 0x0002e40001167983 */ /* 0x0003620000300800 */
[----:B------:R-:W-:Y:S02]  /*46d0*/  MOV R228, R9 ;  /* 0x0000000900e47202 */ /* 0x000fe40000000f00 */
[----:B------:R-:W-:Y:S01]  /*46e0*/  MOV R229, R8 ;  /* 0x0000000800e57202 */ /* 0x000fe20000000f00 */
[----:B------:R1:W5:Y:S01]  /*46f0*/  LDL.LU R19, [R1+0x2e0] ;  /* 0x0002e00001137983 */ /* 0x0003620000300800 */
[----:B------:R-:W-:Y:S02]  /*4700*/  MOV R231, R6 ;  /* 0x0000000600e77202 */ /* 0x000fe40000000f00 */
[----:B------:R-:W-:Y:S01]  /*4710*/  MOV R232, R5 ;  /* 0x0000000500e87202 */ /* 0x000fe20000000f00 */
[----:B------:R1:W5:Y:S01]  /*4720*/  LDL.LU R18, [R1+0x2dc] ;  /* 0x0002dc0001127983 */ /* 0x0003620000300800 */
[----:B------:R-:W-:-:S02]  /*4730*/  MOV R234, R3 ;  /* 0x0000000300ea7202 */ /* 0x000fc40000000f00 */
[----:B------:R-:W-:Y:S01]  /*4740*/  MOV R235, R0 ;  /* 0x0000000000eb7202 */ /* 0x000fe20000000f00 */
[----:B------:R1:W5:Y:S04]  /*4750*/  LDL.LU R17, [R1+0x2d8] ;  /* 0x0002d80001117983 */ /* 0x0003680000300800 */
[----:B------:R1:W5:Y:S04]  /*4760*/  LDL.LU R16, [R1+0x2d4] ;  /* 0x0002d40001107983 */ /* 0x0003680000300800 */
[----:B------:R1:W5:Y:S01]  /*4770*/  LDL.LU R2, [R1+0x2d0] ;  /* 0x0002d00001027983 */ /* 0x0003620000300800 */
        /* <DEDUP_REMOVED lines=67> */
[----:B--2---:R1:W5:Y:S04]  /*4bb0*/  LDL.LU R157, [R1+0x2cc] ;  /* 0x0002cc00019d7983 */ /* 0x0043680000300800 */
[----:B------:R1:W5:Y:S04]  /*4bc0*/  LDL.LU R154, [R1+0x2c8] ;  /* 0x0002c800019a7983 */ /* 0x0003680000300800 */
[----:B------:R-:W2:Y:S04]  /*4bd0*/  LDL.LU.64 R150, [R1+0x2c0] ;  /* 0x0002c00001967983 */ /* 0x000ea80000300a00 */
        /* <DEDUP_REMOVED lines=20> */
[----:B------:R-:W2:Y:S01]  /*4d20*/  LDL.LU.64 R108, [R1+0x218] ;  /* 0x00021800016c7983 */ /* 0x000ea20000300a00 */
[----:B------:R-:W-:Y:S01]  /*4d30*/  UIADD3 UR8, UR6, 0x406, URZ ;  /* 0x0000040606087890 */ /* 0x000fe2000fffe03f */
[----:B------:R-:W-:Y:S01]  /*4d40*/  UMOV UR9, 0x40000040 ;  /* 0x4000004000097882 */ /* 0x000fe20000000000 */
[----:B--2---:R-:W-:-:S07]  /*4d50*/  WARPGROUP.ARRIVE ;  /* 0x00000000000079c5 */ /* 0x004fce0000000000 */
[----:B------:R-:W-:Y:S03]  /*4d60*/  HGMMA.64x256x16.F32 R24, gdesc[UR8], R24, gsb0 ;  /* 0x03e00000081879f0 */ /* 0x000fe60008000818 */
[----:B------:R-:W-:Y:S02]  /*4d70*/  WARPGROUP.DEPBAR.LE gsb0, 0x0 ;  /* 0x00008000000079c5 */ /* 0x000fe40000010000 */
[----:B-1----:R-:W-:Y:S05]  /*4d80*/  @!P1 BRA `(.L_x_24) ;  /* 0x0000004000d09947 */ /* 0x002fea0003800000 */
[----:B------:R-:W-:-:S04]  /*4d90*/  UIADD3 UR6, UR40, 0x1, URZ ;  /* 0x0000000128067890 */ /* 0x000fc8000fffe03f */
[----:B------:R-:W-:-:S04]  /*4da0*/  UISETP.NE.AND UP0, UPT, UR6, 0x3, UPT ;  /* 0x000000030600788c */ /* 0x000fc8000bf05270 */
[----:B------:R-:W-:Y:S02]  /*4db0*/  USEL UR7, URZ, 0x1, UP0 ;  /* 0x000000013f077887 */ /* 0x000fe40008000000 */
[----:B------:R-:W-:Y:S02]  /*4dc0*/  USEL UR6, UR6, URZ, UP0 ;  /* 0x0000003f06067287 */ /* 0x000fe40008000000 */
[----:B------:R-:W-:-:S06]  /*4dd0*/  ULOP3.LUT UR7, UR44, UR7, URZ, 0x3c, !UPT ;  /* 0x000000072c077292 */ /* 0x000fcc000f8e3c3f */
[----:B------:R-:W-:Y:S01]  /*4de0*/  IMAD.U32 R0, RZ, RZ, UR7 ;  /* 0x00000007ff007e24 */ /* 0x000fe2000f8e00ff */
[----:B------:R-:W-:-:S06]  /*4df0*/  UMOV UR7, UR40 ;  /* 0x0000002800077c82 */ /* 0x000fcc0008000000 */
.L_x_31:
[----:B------:R-:W-:Y:S05]  /*4e00*/  @!P0 BRA `(.L_x_25) ;  /* 0x0000000000048947 */ /* 0x000fea0003800000 */
[----:B------:R-:W-:Y:S01]  /*4e10*/  BPT.TRAP 0x1 ;  /* 0x000000040000795c */ /* 0x000fe20000300000 */
.L_x_25:
[----:B------:R-:W-:Y:S01]  /*4e20*/  ULEA UR8, UR6, UR49, 0x3 ;  /* 0x0000003106087291 */ /* 0x000fe2000f8e183f */
[----:B------:R-:W-:-:S08]  /*4e30*/  SHF.L.U32 R3, R0, 0x1f, RZ ;  /* 0x0000001f00037819 */ /* 0x000fd000000006ff */
[----:B------:R1:W2:Y:S01]  /*4e40*/  SYNCS.PHASECHK.TRANS64.TRYWAIT P1, [UR8], R3 ;  /* 0x00000003ff0075a7 */ /* 0x0002a20008020148 */
[----:B------:R-:W-:Y:S05]  /*4e50*/  @!P0 BRA `(.L_x_26) ;  /* 0x0000000000048947 */ /* 0x000fea0003800000 */
[----:B------:R-:W-:Y:S01]  /*4e60*/  BPT.TRAP 0x1 ;  /* 0x000000040000795c */ /* 0x000fe20000300000 */
.L_x_26:
[----:B--2---:R-:W-:Y:S05]  /*4e70*/  @P1 BRA `(.L_x_27) ;  /* 0x0000000000081947 */ /* 0x004fea0003800000 */
[----:B------:R-:W2:Y:S02]  /*4e80*/  SYNCS.PHASECHK.TRANS64.TRYWAIT P1, [UR8], R3 ;  /* 0x00000003ff0075a7 */ /* 0x000ea40008020148 */
[----:B--2---:R-:W-:Y:S05]  /*4e90*/  @!P1 BRA `(.L_x_28) ;  /* 0x0000010800989947 */ /* 0x004fea0003800000 */
.L_x_27:
        /* <DEDUP_REMOVED lines=64> */
[----:B---3--:R-:W3:Y:S04]  /*52a0*/  LDL.LU.64 R24, [R1] ;  /* 0x0000000001187983 */ /* 0x008ee80000300a00 */
[----:B------:R-:W3:Y:S04]  /*52b0*/  LDL.LU.64 R26, [R1+0x8] ;  /* 0x00000800011a7983 */ /* 0x000ee80000300a00 */
        /* <DEDUP_REMOVED lines=61> */
[----:B------:R-:W3:Y:S01]  /*5690*/  LDL.LU.64 R150, [R1+0x1f8] ;  /* 0x0001f80001967983 */ /* 0x000ee20000300a00 */
[----:B------:R-:W-:-:S02]  /*56a0*/  ULEA UR12, UR6, UR4, 0xb ;  /* 0x00000004060c7291 */ /* 0x000fc4000f8e583f */
[----:B------:R-:W-:Y:S01]  /*56b0*/  ULEA UR13, UR6, UR5, 0xb ;  /* 0x00000005060d7291 */ /* 0x000fe2000f8e583f */
[----:B-----5:R-:W-:Y:S01]  /*56c0*/  STL [R1+0x2ec], R23 ;  /* 0x0002ec1701007387 */ /* 0x020fe20000100800 */
[----:B------:R-:W-:Y:S01]  /*56d0*/  UMOV UR9, 0x40000040 ;  /* 0x4000004000097882 */ /* 0x000fe20000000000 */
[----:B------:R-:W-:Y:S02]  /*56e0*/  UMOV UR11, 0x40000040 ;  /* 0x40000040000b7882 */ /* 0x000fe40000000000 */
[----:B------:R-:W-:Y:S01]  /*56f0*/  UMOV UR8, UR12 ;  /* 0x0000000c00087c82 */ /* 0x000fe20008000000 */
[----:B------:R-:W-:Y:S01]  /*5700*/  STL [R1+0x2e8], R22 ;  /* 0x0002e81601007387 */ /* 0x000fe20000100800 */
[----:B------:R-:W-:-:S03]  /*5710*/  UMOV UR10, UR13 ;  /* 0x0000000d000a7c82 */ /* 0x000fc60008000000 */
[----:B------:R-:W-:Y:S04]  /*5720*/  STL [R1+0x2e4], R19 ;  /* 0x0002e41301007387 */ /* 0x000fe80000100800 */
[----:B------:R-:W-:Y:S04]  /*5730*/  STL [R1+0x2e0], R18 ;  /* 0x0002e01201007387 */ /* 0x000fe80000100800 */
[----:B------:R-:W-:Y:S04]  /*5740*/  STL [R1+0x2dc], R17 ;  /* 0x0002dc1101007387 */ /* 0x000fe80000100800 */
[----:B------:R-:W-:Y:S04]  /*5750*/  STL [R1+0x2d8], R16 ;  /* 0x0002d81001007387 */ /* 0x000fe80000100800 */
[----:B------:R4:W-:Y:S04]  /*5760*/  STL [R1+0x2d4], R2 ;  /* 0x0002d40201007387 */ /* 0x0009e80000100800 */
[----:B------:R1:W-:Y:S01]  /*5770*/  STL [R1+0x2d0], R0 ;  /* 0x0002d00001007387 */ /* 0x0003e20000100800 */
[----:B---3--:R-:W-:-:S06]  /*5780*/  WARPGROUP.ARRIVE ;  /* 0x00000000000079c5 */ /* 0x008fcc0000000000 */
[----:B------:R-:W-:Y:S03]  /*5790*/  HGMMA.64x256x16.F32 R24, gdesc[UR8], R24, gsb0 ;  /* 0x03e00000081879f0 */ /* 0x000fe60008000818 */
[----:B------:R-:W-:Y:S02]  /*57a0*/  WARPGROUP.DEPBAR.LE gsb0, 0x0 ;  /* 0x00008000000079c5 */ /* 0x000fe40000010000 */
[----:B------:R-:W-:Y:S01]  /*57b0*/  STL.64 [R1], R24 ;  /* 0x0000001801007387 */ /* 0x000fe20000100a00 */
[----:B----4-:R-:W-:Y:S01]  /*57c0*/  MOV R2, R150 ;  /* 0x0000009600027202 */ /* 0x010fe20000000f00 */
[----:B-1----:R-:W-:Y:S01]  /*57d0*/  IMAD.MOV.U32 R0, RZ, RZ, R151 ;  /* 0x000000ffff007224 */ /* 0x002fe200078e0097 */
[----:B--2---:R-:W-:Y:S01]  /*57e0*/  MOV R3, R149 ;  /* 0x0000009500037202 */ /* 0x004fe20000000f00 */
        /* <DEDUP_REMOVED lines=44> */
[----:B------:R-:W2:Y:S01]  /*5ab0*/  LDL.LU.64 R150, [R1+0x7a0] ;  /* 0x0007a00001967983 */ /* 0x000ea20000300a00 */
        /* <DEDUP_REMOVED lines=88> */
[----:B------:R-:W-:-:S02]  /*6040*/  MOV R231, R51 ;  /* 0x0000003300e77202 */ /* 0x000fc40000000f00 */
[----:B------:R-:W-:Y:S01]  /*6050*/  MOV R234, R48 ;  /* 0x0000003000ea7202 */ /* 0x000fe20000000f00 */
[----:B------:R-:W2:Y:S01]  /*6060*/  LDL.LU.64 R104, [R1+0x6e8] ;  /* 0x0006e80001687983 */ /* 0x000ea20000300a00 */
[----:B------:R-:W-:-:S03]  /*6070*/  MOV R235, R47 ;  /* 0x0000002f00eb7202 */ /* 0x000fc60000000f00 */
        /* <DEDUP_REMOVED lines=28> */
[----:B-1----:R-:W2:Y:S04]  /*6240*/  LDL.LU.64 R46, [R1+0x600] ;  /* 0x00060000012e7983 */ /* 0x002ea80000300a00 */
        /* <DEDUP_REMOVED lines=12> */
[----:B------:R-:W-:-:S02]  /*6310*/  UMOV UR9, 0x40000040 ;  /* 0x4000004000097882 */ /* 0x000fc40000000000 */
[----:B------:R-:W-:Y:S04]  /*6320*/  STL [R1+0x5a4], R157 ;  /* 0x0005a49d01007387 */ /* 0x000fe80000100800 */
[----:B------:R-:W-:Y:S01]  /*6330*/  STL [R1+0x5a0], R154 ;  /* 0x0005a09a01007387 */ /* 0x000fe20000100800 */
[----:B--2---:R-:W-:-:S06]  /*6340*/  WARPGROUP.ARRIVE ;  /* 0x00000000000079c5 */ /* 0x004fcc0000000000 */
        /* <DEDUP_REMOVED lines=75> */
[----:B------:R-:W-:-:S02]  /*6800*/  MOV R154, R214 ;  /* 0x000000d6009a7202 */ /* 0x000fc40000000f00 */
[----:B------:R-:W-:Y:S01]  /*6810*/  MOV R157, R213 ;  /* 0x000000d5009d7202 */ /* 0x000fe20000000f00 */
[----:B------:R-:W-:Y:S01]  /*6820*/  IMAD.MOV.U32 R213, RZ, RZ, R23 ;  /* 0x000000ffffd57224 */ /* 0x000fe200078e0017 */
[----:B------:R-:W-:Y:S02]  /*6830*/  MOV R214, R22 ;  /* 0x0000001600d67202 */ /* 0x000fe40000000f00 */
[----:B------:R-:W-:Y:S02]  /*6840*/  MOV R215, R21 ;  /* 0x0000001500d77202 */ /* 0x000fe40000000f00 */
[----:B------:R-:W-:Y:S02]  /*6850*/  MOV R217, R19 ;  /* 0x0000001300d97202 */ /* 0x000fe40000000f00 */
[----:B------:R-:W-:Y:S02]  /*6860*/  MOV R218, R18 ;  /* 0x0000001200da7202 */ /* 0x000fe40000000f00 */
[----:B------:R-:W-:-:S02]  /*6870*/  MOV R220, R16 ;  /* 0x0000001000dc7202 */ /* 0x000fc40000000f00 */
[----:B------:R-:W-:Y:S02]  /*6880*/  MOV R221, R15 ;  /* 0x0000000f00dd7202 */ /* 0x000fe40000000f00 */
        /* <DEDUP_REMOVED lines=8> */
[----:B------:R-:W-:Y:S01]  /*6910*/  MOV R235, R0 ;  /* 0x0000000000eb7202 */ /* 0x000fe20000000f00 */
[----:B------:R-:W-:Y:S02]  /*6920*/  UIADD3 UR8, UR12, 0x2, URZ ;  /* 0x000000020c087890 */ /* 0x000fe4000fffe03f */
        /* <DEDUP_REMOVED lines=241> */
[----:B------:R-:W-:Y:S01]  /*7840*/  STL.64 [R1+0x38], R38 ;  /* 0x0000382601007387 */ /* 0x000fe20000100a00 */
[----:B------:R-:W-:-:S03]  /*7850*/  IMAD.MOV.U32 R4, RZ, RZ, R150 ;  /* 0x000000ffff047224 */ /* 0x000fc600078e0096 */
[----:B------:R-:W-:Y:S01]  /*7860*/  STL.64 [R1+0x40], R40 ;  /* 0x0000402801007387 */ /* 0x000fe20000100a00 */
[----:B------:R-:W-:-:S03]  /*7870*/  MOV R3, R151 ;  /* 0x0000009700037202 */ /* 0x000fc60000000f00 */
[----:B------:R-:W-:Y:S01]  /*7880*/  STL.64 [R1+0x48], R42 ;  /* 0x0000482a01007387 */ /* 0x000fe20000100a00 */
[----:B------:R-:W-:-:S03]  /*7890*/  MOV R6, R148 ;  /* 0x0000009400067202 */ /* 0x000fc60000000f00 */
[----:B------:R-:W-:Y:S01]  /*78a0*/  STL.64 [R1+0x50], R44 ;  /* 0x0000502c01007387 */ /* 0x000fe20000100a00 */
[----:B------:R-:W-:Y:S01]  /*78b0*/  MOV R5, R149 ;  /* 0x0000009500057202 */ /* 0x000fe20000000f00 */
[----:B------:R-:W-:Y:S02]  /*78c0*/  IMAD.MOV.U32 R7, RZ, RZ, R147 ;  /* 0x000000ffff077224 */ /* 0x000fe400078e0093 */
[----:B------:R1:W-:Y:S01]  /*78d0*/  STL [R1+0x58], R46 ;  /* 0x0000582e01007387 */ /* 0x0003e20000100800 */
[----:B------:R-:W-:Y:S01]  /*78e0*/  MOV R8, R146 ;  /* 0x0000009200087202 */ /* 0x000fe20000000f00 */
[----:B------:R-:W-:Y:S02]  /*78f0*/  IMAD.MOV.U32 R10, RZ, RZ, R144 ;  /* 0x000000ffff0a7224 */ /* 0x000fe400078e0090 */
[----:B------:R-:W4:Y:S01]  /*7900*/  LDL.LU.64 R150, [R1+0x4e8] ;  /* 0x0004e80001967983 */ /* 0x000f220000300a00 */
[----:B------:R-:W-:-:S03]  /*7910*/  MOV R9, R145 ;  /* 0x0000009100097202 */ /* 0x000fc60000000f00 */
[----:B------:R-:W4:Y:S01]  /*7920*/  LDL.LU.64 R148, [R1+0x4e0] ;  /* 0x0004e00001947983 */ /* 0x000f220000300a00 */
[----:B------:R-:W-:Y:S01]  /*7930*/  MOV R12, R142 ;  /* 0x0000008e000c7202 */ /* 0x000fe20000000f00 */
[----:B------:R-:W-:Y:S01]  /*7940*/  IMAD.MOV.U32 R13, RZ, RZ, R141 ;  /* 0x000000ffff0d7224 */ /* 0x000fe200078e008d */
[----:B------:R-:W-:Y:S01]  /*7950*/  MOV R11, R143 ;  /* 0x0000008f000b7202 */ /* 0x000fe20000000f00 */
[----:B------:R-:W4:Y:S01]  /*7960*/  LDL.LU.64 R146, [R1+0x4d8] ;  /* 0x0004d80001927983 */ /* 0x000f220000300a00 */
        /* <DEDUP_REMOVED lines=140> */
[----:B------:R-:W-:-:S03]  /*8230*/  MOV R23, R47 ;  /* 0x0000002f00177202 */ /* 0x000fc60000000f00 */
        /* <DEDUP_REMOVED lines=111> */
[----:B------:R-:W-:-:S03]  /*8930*/  MOV R234, R4 ;  /* 0x0000000400ea7202 */ /* 0x000fc60000000f00 */
[----:B------:R1:W5:Y:S04]  /*8940*/  LDL.LU R17, [R1+0x2dc] ;  /* 0x0002dc0001117983 */ /* 0x0003680000300800 */
        /* <DEDUP_REMOVED lines=100> */
[----:B------:R-:W-:Y:S01]  /*8f90*/  BPT.TRAP 0x1 ;  /* 0x000000040000795c */ /* 0x000fe20000300000 */
.L_x_29:
[----:B------:R-:W2:Y:S01]  /*8fa0*/  LDL R3, [R1+0x208] ;  /* 0x0002080001037983 */ /* 0x000ea20000100800 */
[----:B------:R-:W-:-:S04]  /*8fb0*/  ULEA UR8, UR7, UR49, 0x3 ;  /* 0x0000003107087291 */ /* 0x000fc8000f8e183f */
[----:B------:R-:W-:-:S04]  /*8fc0*/  UIADD3 UR8, UR8, 0x18, URZ ;  /* 0x0000001808087890 */ /* 0x000fc8000fffe03f */
[----:B------:R-:W-:-:S09]  /*8fd0*/  UPRMT UR8, URZ, 0x654, UR8 ;  /* 0x000006543f087896 */ /* 0x000fd20008000008 */
[----:B------:R-:W-:Y:S01]  /*8fe0*/  SYNCS.ARRIVE.TRANS64.RED.A1T0 RZ, [UR8], RZ ;  /* 0x000000ffffff79a7 */ /* 0x000fe20008100408 */
[----:B--2---:R-:W-:-:S13]  /*8ff0*/  ISETP.GT.U32.AND P1, PT, R3, 0x1, PT ;  /* 0x000000010300780c */ /* 0x004fda0003f24070 */
[----:B------:R-:W-:Y:S05]  /*9000*/  @P1 BRA `(.L_x_30) ;  /* 0x0000000000041947 */ /* 0x000fea0003800000 */
[----:B------:R-:W-:Y:S01]  /*9010*/  BPT.TRAP 0x1 ;  /* 0x000000040000795c */ /* 0x000fe20000300000 */
.L_x_30:
[----:B------:R-:W-:Y:S01]  /*9020*/  UIADD3 UR6, UR6, 0x1, URZ ;  /* 0x0000000106067890 */ /* 0x000fe2000fffe03f */
[C---:B-----5:R-:W-:Y:S01]  /*9030*/  ISETP.GT.AND P1, PT, R2.reuse, 0x1, PT ;  /* 0x000000010200780c */ /* 0x060fe20003f24270 */
[----:B------:R-:W-:Y:S01]  /*9040*/  UIADD3 UR7, UR7, 0x1, URZ ;  /* 0x0000000107077890 */ /* 0x000fe2000fffe03f */
[----:B------:R-:W-:Y:S01]  /*9050*/  IADD3 R2, R2, -0x1, RZ ;  /* 0xffffffff02027810 */ /* 0x000fe20007ffe0ff */
[----:B------:R-:W-:Y:S02]  /*9060*/  UISETP.NE.AND UP0, UPT, UR6, 0x3, UPT ;  /* 0x000000030600788c */ /* 0x000fe4000bf05270 */
[----:B------:R-:W-:Y:S02]  /*9070*/  UISETP.NE.AND UP1, UPT, UR7, 0x3, UPT ;  /* 0x000000030700788c */ /* 0x000fe4000bf25270 */
[----:B------:R-:W-:Y:S02]  /*9080*/  USEL UR8, URZ, 0x1, UP0 ;  /* 0x000000013f087887 */ /* 0x000fe40008000000 */
[----:B------:R-:W-:-:S02]  /*9090*/  USEL UR6, UR6, URZ, UP0 ;  /* 0x0000003f06067287 */ /* 0x000fc40008000000 */
[----:B------:R-:W-:Y:S02]  /*90a0*/  USEL UR7, UR7, URZ, UP1 ;  /* 0x0000003f07077287 */ /* 0x000fe40008800000 */
[----:B------:R-:W-:Y:S01]  /*90b0*/  LOP3.LUT R0, R0, UR8, RZ, 0x3c, !PT ;  /* 0x0000000800007c12 */ /* 0x000fe2000f8e3cff */
[----:B------:R-:W-:Y:S09]  /*90c0*/  @P1 BRA `(.L_x_31) ;  /* 0xffffffbc004c1947 */ /* 0x000ff2000383ffff */
.L_x_24:
[----:B------:R-:W1:Y:S02]  /*90d0*/  LDC R0, c[0x0][0x28c] ;  /* 0x0000a300ff007b82 */ /* 0x000e640000000800 */
[----:B-1----:R-:W-:-:S13]  /*90e0*/  ISETP.GE.AND P1, PT, R0, 0x1, PT ;  /* 0x000000010000780c */ /* 0x002fda0003f26270 */
[----:B------:R-:W-:Y:S05]  /*90f0*/  @!P1 BRA `(.L_x_32) ;  /* 0x0000000000409947 */ /* 0x000fea0003800000 */
[----:B------:R-:W-:Y:S05]  /*9100*/  @!P0 BRA `(.L_x_33) ;  /* 0x0000000000048947 */ /* 0x000fea0003800000 */
[----:B------:R-:W-:Y:S01]  /*9110*/  BPT.TRAP 0x1 ;  /* 0x000000040000795c */ /* 0x000fe20000300000 */
.L_x_33:
[----:B------:R-:W2:Y:S01]  /*9120*/  LDL R0, [R1+0x208] ;  /* 0x0002080001007983 */ /* 0x000ea20000100800 */
[----:B------:R-:W-:-:S04]  /*9130*/  UISETP.LT.AND UP0, UPT, UR45, 0x1, UPT ;  /* 0x000000012d00788c */ /* 0x000fc8000bf01270 */
[----:B------:R-:W-:-:S04]  /*9140*/  USEL UR6, UR45, 0x1, UP0 ;  /* 0x000000012d067887 */ /* 0x000fc80008000000 */
[----:B------:R-:W-:-:S04]  /*9150*/  UIADD3 UR6, UR40, UR45, -UR6 ;  /* 0x0000002d28067290 */ /* 0x000fc8000fffe806 */
[----:B------:R-:W-:-:S04]  /*9160*/  UIMAD.WIDE.U32 UR4, UR6, -0x55555555, URZ ;  /* 0xaaaaaaab060478a5 */ /* 0x000fc8000f8e003f */
[----:B------:R-:W-:-:S04]  /*9170*/  USHF.R.U32.HI UR4, URZ, 0x1, UR5 ;  /* 0x000000013f047899 */ /* 0x000fc80008011605 */
[----:B------:R-:W-:-:S04]  /*9180*/  UIMAD UR6, UR4, -0x3, UR6 ;  /* 0xfffffffd040678a4 */ /* 0x000fc8000f8e0206 */
[----:B------:R-:W-:-:S04]  /*9190*/  ULEA UR6, UR6, UR49, 0x3 ;  /* 0x0000003106067291 */ /* 0x000fc8000f8e183f */
[----:B------:R-:W-:-:S04]  /*91a0*/  UIADD3 UR6, UR6, 0x18, URZ ;  /* 0x0000001806067890 */ /* 0x000fc8000fffe03f */
[----:B------:R-:W-:-:S09]  /*91b0*/  UPRMT UR6, URZ, 0x654, UR6 ;  /* 0x000006543f067896 */ /* 0x000fd20008000006 */
[----:B------:R-:W-:Y:S01]  /*91c0*/  SYNCS.ARRIVE.TRANS64.RED.A1T0 RZ, [UR6], RZ ;  /* 0x000000ffffff79a7 */ /* 0x000fe20008100406 */
[----:B--2---:R-:W-:-:S13]  /*91d0*/  ISETP.GT.U32.AND P0, PT, R0, 0x1, PT ;  /* 0x000000010000780c */ /* 0x004fda0003f04070 */
[----:B------:R-:W-:Y:S05]  /*91e0*/  @P0 BRA `(.L_x_32) ;  /* 0x0000000000040947 */ /* 0x000fea0003800000 */
[----:B------:R-:W-:Y:S01]  /*91f0*/  BPT.TRAP 0x1 ;  /* 0x000000040000795c */ /* 0x000fe20000300000 */
.L_x_32:
[----:B------:R-:W-:Y:S01]  /*9200*/  UIADD3 UR6, UR49, 0x200, URZ ;  /* 0x0000020031067890 */ /* 0x000fe2000fffe03f */
[----:B-----5:R-:W-:Y:S01]  /*9210*/  R2UR UR42, R23 ;  /* 0x00000000172a72ca */ /* 0x020fe200000e0000 */
[----:B------:R-:W-:Y:S01]  /*9220*/  UIADD3 UR52, UR45, UR40, URZ ;  /* 0x000000282d347290 */ /* 0x000fe2000fffe03f */
[----:B------:R-:W-:Y:S01]  /*9230*/  R2UR UR41, R22 ;  /* 0x00000000162972ca */ /* 0x000fe200000e0000 */
[----:B------:R-:W-:Y:S02]  /*9240*/  UISETP.GE.U32.AND UP1, UPT, UR45, 0x3, UPT ;  /* 0x000000032d00788c */ /* 0x000fe4000bf26070 */
[----:B------:R-:W-:Y:S02]  /*9250*/  ULOP3.LUT UP2, URZ, UR6, 0x1bf, URZ, 0xc0, !UPT ;  /* 0x000001bf063f7892 */ /* 0x000fe4000f84c03f */
[----:B------:R-:W-:-:S04]  /*9260*/  UISETP.GT.U32.AND UP0, UPT, UR52, 0x2, UPT ;  /* 0x000000023400788c */ /* 0x000fc8000bf04070 */
[----:B------:R-:W-:Y:S01]  /*9270*/  UISETP.LT.U32.AND UP0, UPT, UR45, 0x3, UP0 ;  /* 0x000000032d00788c */ /* 0x000fe20008701070 */
[----:B------:R-:W-:Y:S01]  /*9280*/  PLOP3.LUT P0, PT, PT, PT, UP2, 0x80, 0x0 ;  /* 0x000000000000781c */ /* 0x000fe20003f0f028 */
[----:B------:R-:W-:Y:S02]  /*9290*/  USHF.L.U32 UR42, UR42, 0x8, URZ ;  /* 0x000000082a2a7899 */ /* 0x000fe4000800063f */
[----:B------:R-:W-:Y:S02]  /*92a0*/  @UP1 UIMAD.WIDE.U32 UR4, UR52, -0x55555555, URZ ;  /* 0xaaaaaaab340418a5 */ /* 0x000fe4000f8e003f */
[----:B------:R-:W-:Y:S02]  /*92b0*/  USEL UR6, URZ, 0x1, !UP0 ;  /* 0x000000013f067887 */ /* 0x000fe4000c000000 */
[----:B------:R-:W-:Y:S02]  /*92c0*/  @UP1 USHF.R.U32.HI UR4, URZ, 0x1, UR5 ;  /* 0x000000013f041899 */ /* 0x000fe40008011605 */
[----:B------:R-:W-:-:S02]  /*92d0*/  ULOP3.LUT UR44, UR44, UR6, URZ, 0x3c, !UPT ;  /* 0x000000062c2c7292 */ /* 0x000fc4000f8e3c3f */
[----:B------:R-:W-:Y:S02]  /*92e0*/  USHF.L.U32 UR41, UR41, 0x8, URZ ;  /* 0x0000000829297899 */ /* 0x000fe4000800063f */
[----:B------:R-:W-:Y:S01]  /*92f0*/  @UP1 ULOP3.LUT UR44, UR44, 0x1, UR4, 0x78, !UPT ;  /* 0x000000012c2c1892 */ /* 0x000fe2000f8e7804 */
[----:B------:R-:W-:Y:S11]  /*9300*/  @!P0 BRA `(.L_x_34) ;  /* 0x00000000007c8947 */ /* 0x000ff60003800000 */
[----:B------:R-:W-:Y:S01]  /*9310*/  MOV R22, 0x0 ;  /* 0x0000000000167802 */ /* 0x000fe20000000f00 */
[----:B------:R-:W-:Y:S01]  /*9320*/  ULDC.64 UR4, c[0x4][0x80] ;  /* 0x0100200000047ab9 */ /* 0x000fe20000000a00 */
[----:B------:R-:W-:Y:S01]  /*9330*/  ULDC.64 UR6, c[0x4][0x88] ;  /* 0x0100220000067ab9 */ /* 0x000fe20000000a00 */
[----:B------:R-:W-:Y:S01]  /*9340*/  ULDC.64 UR8, c[0x4][0x10] ;  /* 0x0100040000087ab9 */ /* 0x000fe20000000a00 */
[----:B------:R1:W2:Y:S01]  /*9350*/  LDC.64 R2, c[0x4][R22] ;  /* 0x0100000016027b82 */ /* 0x0002a20000000a00 */
[----:B------:R-:W-:Y:S01]  /*9360*/  MOV R4, UR4 ;  /* 0x0000000400047c02 */ /* 0x000fe20008000f00 */
[----:B------:R-:W-:Y:S01]  /*9370*/  IMAD.U32 R5, RZ, RZ, UR5 ;  /* 0x00000005ff057e24 */ /* 0x000fe2000f8e00ff */
[----:B------:R-:W-:Y:S01]  /*9380*/  MOV R6, UR6 ;  /* 0x0000000600067c02 */ /* 0x000fe20008000f00 */
[----:B------:R-:W-:Y:S01]  /*9390*/  IMAD.U32 R10, RZ, RZ, UR8 ;  /* 0x00000008ff0a7e24 */ /* 0x000fe2000f8e00ff */
[----:B------:R-:W-:Y:S01]  /*93a0*/  MOV R7, UR7 ;  /* 0x0000000700077c02 */ /* 0x000fe20008000f00 */
[----:B------:R-:W-:Y:S01]  /*93b0*/  IMAD.MOV.U32 R12, RZ, RZ, 0x1 ;  /* 0x00000001ff0c7424 */ /* 0x000fe200078e00ff */
[----:B------:R-:W-:-:S02]  /*93c0*/  MOV R11, UR9 ;  /* 0x00000009000b7c02 */ /* 0x000fc40008000f00 */
[----:B------:R-:W-:Y:S02]  /*93d0*/  MOV R8, 0x70 ;  /* 0x0000007000087802 */ /* 0x000fe40000000f00 */
[----:B-1----:R-:W-:-:S07]  /*93e0*/  MOV R13, RZ ;  /* 0x000000ff000d7202 */ /* 0x002fce0000000f00 */
[----:B------:R-:W-:-:S07]  /*93f0*/  LEPC R20, `(.L_x_35) ;  /* 0x000000001014794e */ /* 0x000fce0000000000 */
[----:B--2---:R-:W-:Y:S05]  /*9400*/  CALL.ABS.NOINC R2 ;  /* 0x0000000002007343 */ /* 0x004fea0003c00000 */
.L_x_35:
[----:B------:R1:W2:Y:S01]  /*9410*/  LDC.64 R2, c[0x4][R22] ;  /* 0x0100000016027b82 */ /* 0x0002a20000000a00 */
[----:B------:R-:W-:Y:S01]  /*9420*/  ULDC.64 UR4, c[0x4][0x80] ;  /* 0x0100200000047ab9 */ /* 0x000fe20000000a00 */
[----:B------:R-:W-:Y:S01]  /*9430*/  ULDC.64 UR6, c[0x4][0x88] ;  /* 0x0100220000067ab9 */ /* 0x000fe20000000a00 */
[----:B------:R-:W-:Y:S01]  /*9440*/  ULDC.64 UR8, c[0x4][0x10] ;  /* 0x0100040000087ab9 */ /* 0x000fe20000000a00 */
        /* <DEDUP_REMOVED lines=11> */
.L_x_34:
[----:B------:R-:W-:Y:S02]  /*9500*/  ULDC.64 UR4, c[0x0][0x590] ;  /* 0x0001640000047ab9 */ /* 0x000fe40000000a00 */
[----:B------:R-:W-:Y:S01]  /*9510*/  MOV R153, UR4 ;  /* 0x0000000400997c02 */ /* 0x000fe20008000f00 */
[----:B------:R-:W-:-:S03]  /*9520*/  IMAD.U32 R156, RZ, RZ, UR5 ;  /* 0x00000005ff9c7e24 */ /* 0x000fc6000f8e00ff */
[----:B------:R-:W-:-:S04]  /*9530*/  ISETP.NE.U32.AND P2, PT, R153, RZ, PT ;  /* 0x000000ff9900720c */ /* 0x000fc80003f45070 */
[----:B------:R-:W-:-:S13]  /*9540*/  ISETP.NE.AND.EX P2, PT, R156, RZ, PT, P2 ;  /* 0x000000ff9c00720c */ /* 0x000fda0003f45320 */
[----:B------:R-:W-:Y:S05]  /*9550*/  @!P2 BRA `(.L_x_36) ;  /* 0x000000000034a947 */ /* 0x000fea0003800000 */
[----:B------:R-:W-:Y:S02]  /*9560*/  ULDC.64 UR4, c[0x0][0x588] ;  /* 0x0001620000047ab9 */ /* 0x000fe40000000a00 */
[----:B------:R-:W-:-:S04]  /*9570*/  ISETP.NE.U32.AND P0, PT, RZ, UR4, PT ;  /* 0x00000004ff007c0c */ /* 0x000fc8000bf05070 */
[----:B------:R-:W-:-:S13]  /*9580*/  ISETP.NE.AND.EX P0, PT, RZ, UR5, PT, P0 ;  /* 0x00000005ff007c0c */ /* 0x000fda000bf05300 */
[----:B------:R-:W-:Y:S05]  /*9590*/  @!P0 BRA `(.L_x_37) ;  /* 0x0000000000188947 */ /* 0x000fea0003800000 */
[----:B------:R-:W1:Y:S01]  /*95a0*/  LDC.64 R4, c[0x0][0x588] ;  /* 0x00016200ff047b82 */ /* 0x000e620000000a00 */
[----:B------:R-:W-:-:S04]  /*95b0*/  IMAD R2, R153, UR43, RZ ;  /* 0x0000002b99027c24 */ /* 0x000fc8000f8e02ff */
[----:B-1----:R-:W-:-:S05]  /*95c0*/  IMAD.WIDE R2, R2, 0x4, R4 ;  /* 0x0000000402027825 */ /* 0x002fca00078e0204 */
[----:B------:R1:W5:Y:S01]  /*95d0*/  LDG.E R16, desc[UR54][R2.64] ;  /* 0x0000003602107981 */ /* 0x000362000c1e1900 */
[----:B------:R-:W-:Y:S01]  /*95e0*/  MOV R154, 0x1 ;  /* 0x00000001009a7802 */ /* 0x000fe20000000f00 */
[----:B------:R-:W-:Y:S06]  /*95f0*/  BRA `(.L_x_36) ;  /* 0x00000000000c7947 */ /* 0x000fec0003800000 */
.L_x_37:
[----:B------:R-:W-:Y:S01]  /*9600*/  ULDC UR4, c[0x0][0x580] ;  /* 0x0001600000047ab9 */ /* 0x000fe20000000800 */
[----:B------:R-:W-:Y:S01]  /*9610*/  MOV R154, 0x1 ;  /* 0x00000001009a7802 */ /* 0x000fe20000000f00 */
[----:B------:R-:W-:-:S07]  /*9620*/  IMAD.U32 R16, RZ, RZ, UR4 ;  /* 0x00000004ff107e24 */ /* 0x000fce000f8e00ff */
.L_x_36:
[----:B-1----:R-:W1:Y:S02]  /*9630*/  LDC.64 R2, c[0x0][0x5b0] ;  /* 0x00016c00ff027b82 */ /* 0x002e640000000a00 */
[----:B-1----:R-:W-:-:S04]  /*9640*/  ISETP.NE.U32.AND P0, PT, R2, RZ, PT ;  /* 0x000000ff0200720c */ /* 0x002fc80003f05070 */
        /* <DEDUP_REMOVED lines=10> */
[----:B------:R-:W-:Y:S05]  /*96f0*/  BRA `(.L_x_38) ;  /* 0x0000000000087947 */ /* 0x000fea0003800000 */
.L_x_39:
[----:B------:R-:W-:Y:S02]  /*9700*/  ULDC UR4, c[0x0][0x5a0] ;  /* 0x0001680000047ab9 */ /* 0x000fe40000000800 */
[----:B------:R-:W-:-:S07]  /*9710*/  MOV R17, UR4 ;  /* 0x0000000400117c02 */ /* 0x000fce0008000f00 */
.L_x_38:
[----:B------:R-:W-:Y:S01]  /*9720*/  ULDC.64 UR4, c[0x0][0x588] ;  /* 0x0001620000047ab9 */ /* 0x000fe20000000a00 */
[----:B------:R-:W-:Y:S01]  /*9730*/  ISETP.NE.U32.AND P1, PT, R153, RZ, PT ;  /* 0x000000ff9900720c */ /* 0x000fe20003f25070 */
[----:B------:R-:W-:Y:S02]  /*9740*/  UISETP.NE.U32.AND UP0, UPT, UR4, URZ, UPT ;  /* 0x0000003f0400728c */ /* 0x000fe4000bf05070 */
[----:B------:R-:W-:Y:S02]  /*9750*/  ISETP.NE.U32.AND P3, PT, RZ, UR4, PT ;  /* 0x00000004ff007c0c */ /* 0x000fe4000bf65070 */
[----:B------:R-:W-:Y:S01]  /*9760*/  ISETP.NE.AND.EX P5, PT, R156, RZ, PT, P1 ;  /* 0x000000ff9c00720c */ /* 0x000fe20003fa5310 */
[----:B------:R-:W-:Y:S02]  /*9770*/  UISETP.NE.AND.EX UP0, UPT, UR5, URZ, UPT, UP0 ;  /* 0x0000003f0500728c */ /* 0x000fe4000bf05300 */
[----:B------:R-:W-:Y:S02]  /*9780*/  ISETP.NE.AND.EX P3, PT, RZ, UR5, PT, P3 ;  /* 0x00000005ff007c0c */ /* 0x000fe4000bf65330 */
[----:B------:R-:W-:-:S02]  /*9790*/  PLOP3.LUT P0, PT, PT, PT, PT, 0x8, 0x0 ;  /* 0x000000000000781c */ /* 0x000fc40003f0e170 */
[----:B------:R-:W-:-:S04]  /*97a0*/  PLOP3.LUT P4, PT, PT, PT, UP0, 0x80, 0x0 ;  /* 0x000000000000781c */ /* 0x000fc80003f8f008 */
[----:B------:R-:W-:-:S05]  /*97b0*/  PLOP3.LUT P4, PT, P4, PT, PT, 0x8, 0x0 ;  /* 0x000000000000781c */ /* 0x000fca000278e170 */
[----:B------:R-:W-:Y:S08]  /*97c0*/  @P3 BRA P5, `(.L_x_40) ;  /* 0x0000000000243947 */ /* 0x000ff00002800000 */
[----:B------:R-:W-:Y:S04]  /*97d0*/  BSSY B0, `(.L_x_40) ;  /* 0x0000008000007945 */ /* 0x000fe80003800000 */
[----:B------:R-:W-:Y:S05]  /*97e0*/  @!P2 BRA `(.L_x_41) ;  /* 0x000000000014a947 */ /* 0x000fea0003800000 */
[----:B------:R-:W-:Y:S02]  /*97f0*/  LOP3.LUT P3, RZ, R154, 0xff, RZ, 0xc0, !PT ;  /* 0x000000ff9aff7812 */ /* 0x000fe4000786c0ff */
[----:B------:R-:W-:-:S11]  /*9800*/  PLOP3.LUT P0, PT, P4, PT, PT, 0x80, 0x0 ;  /* 0x000000000000781c */ /* 0x000fd6000270f070 */
[----:B------:R-:W-:Y:S05]  /*9810*/  @!P3 BRA `(.L_x_42) ;  /* 0x00000000000cb947 */ /* 0x000fea0003800000 */
[----:B-----5:R-:W-:Y:S01]  /*9820*/  FSETP.EQ.AND P0, PT, R16, RZ, PT ;  /* 0x000000ff1000720b */ /* 0x020fe20003f02000 */
[----:B------:R-:W-:-:S12]  /*9830*/  BRA `(.L_x_42) ;  /* 0x0000000000047947 */ /* 0x000fd80003800000 */
.L_x_41:
[----:B-----5:R-:W-:-:S13]  /*9840*/  FSETP.EQ.AND P0, PT, R16, RZ, PT ;  /* 0x000000ff1000720b */ /* 0x020fda0003f02000 */
.L_x_42:
[----:B------:R-:W-:Y:S05]  /*9850*/  BSYNC B0 ;  /* 0x0000000000007941 */ /* 0x000fea0003800000 */
.L_x_40:
[----:B------:R-:W-:Y:S04]  /*9860*/  BSSY B0, `(.L_x_43) ;  /* 0x0000007000007945 */ /* 0x000fe80003800000 */
[----:B------:R-:W-:Y:S05]  /*9870*/  @!P2 BRA `(.L_x_44) ;  /* 0x000000000010a947 */ /* 0x000fea0003800000 */
[----:B------:R-:W-:-:S13]  /*9880*/  LOP3.LUT P2, RZ, R154, 0xff, RZ, 0xc0, !PT ;  /* 0x000000ff9aff7812 */ /* 0x000fda000784c0ff */
[----:B------:R-:W-:Y:S05]  /*9890*/  @!P2 BRA `(.L_x_45) ;  /* 0x00000000000ca947 */ /* 0x000fea0003800000 */
[----:B-----5:R-:W-:Y:S01]  /*98a0*/  FSETP.EQ.AND P4, PT, R16, RZ, PT ;  /* 0x000000ff1000720b */ /* 0x020fe20003f82000 */
[----:B------:R-:W-:-:S12]  /*98b0*/  BRA `(.L_x_45) ;  /* 0x0000000000047947 */ /* 0x000fd80003800000 */
.L_x_44:
[----:B-----5:R-:W-:-:S13]  /*98c0*/  FSETP.EQ.AND P4, PT, R16, RZ, PT ;  /* 0x000000ff1000720b */ /* 0x020fda0003f82000 */
.L_x_45:
[----:B------:R-:W-:Y:S05]  /*98d0*/  BSYNC B0 ;  /* 0x0000000000007941 */ /* 0x000fea0003800000 */
.L_x_43:
[----:B------:R-:W-:Y:S01]  /*98e0*/  BSSY B0, `(.L_x_46) ;  /* 0x0000024000007945 */ /* 0x000fe20003800000 */
[----:B------:R-:W-:Y:S02]  /*98f0*/  MOV R0, RZ ;  /* 0x000000ff00007202 */ /* 0x000fe40000000f00 */
[----:B------:R-:W-:Y:S02]  /*9900*/  CS2R R8, SRZ ;  /* 0x0000000000087805 */ /* 0x000fe4000001ff00 */
[----:B------:R-:W-:Y:S02]  /*9910*/  CS2R R10, SRZ ;  /* 0x00000000000a7805 */ /* 0x000fe4000001ff00 */
[----:B------:R-:W-:Y:S02]  /*9920*/  CS2R R4, SRZ ;  /* 0x0000000000047805 */ /* 0x000fe4000001ff00 */
[----:B------:R-:W-:Y:S01]  /*9930*/  CS2R R6, SRZ ;  /* 0x0000000000067805 */ /* 0x000fe2000001ff00 */
[----:B------:R-:W-:Y:S06]  /*9940*/  @P0 BRA `(.L_x_47) ;  /* 0x0000000000740947 */ /* 0x000fec0003800000 */
[----:B------:R-:W-:-:S13]  /*9950*/  ISETP.NE.AND P2, PT, R18, 0x3, PT ;  /* 0x000000031200780c */ /* 0x000fda0003f45270 */
[----:B------:R-:W-:Y:S05]  /*9960*/  @!P2 BRA `(.L_x_48) ;  /* 0x000000000004a947 */ /* 0x000fea0003800000 */
[----:B------:R-:W-:Y:S01]  /*9970*/  BPT.TRAP 0x1 ;  /* 0x000000040000795c */ /* 0x000fe20000300000 */
.L_x_48:
[----:B------:R-:W-:-:S04]  /*9980*/  SHF.L.U32 R0, RZ, 0x1f, RZ ;  /* 0x0000001fff007819 */ /* 0x000fc800000006ff */
[----:B------:R-:W2:Y:S02]  /*9990*/  SYNCS.PHASECHK.TRANS64.TRYWAIT P2, [UR49+0x30], R0 ;  /* 0x00003000ff0075a7 */ /* 0x000ea40008040171 */
[----:B--2---:R-:W-:Y:S05]  /*99a0*/  @!P2 BRA `(.L_x_49) ;  /* 0x000000bc00eca947 */ /* 0x004fea0003800000 */
.L_x_354:
[----:B-1----:R-:W-:Y:S01]  /*99b0*/  IMAD.MOV.U32 R0, RZ, RZ, 0x1 ;  /* 0x00000001ff007424 */ /* 0x002fe200078e00ff */
[----:B------:R-:W-:Y:S02]  /*99c0*/  CS2R R8, SRZ ;  /* 0x0000000000087805 */ /* 0x000fe4000001ff00 */
[----:B------:R-:W-:Y:S02]  /*99d0*/  CS2R R10, SRZ ;  /* 0x00000000000a7805 */ /* 0x000fe4000001ff00 */
[----:B------:R-:W-:Y:S02]  /*99e0*/  CS2R R4, SRZ ;  /* 0x0000000000047805 */ /* 0x000fe4000001ff00 */
[----:B------:R-:W-:Y:S01]  /*99f0*/  CS2R R6, SRZ ;  /* 0x0000000000067805 */ /* 0x000fe2000001ff00 */
[----:B------:R-:W-:Y:S06]  /*9a00*/  @P4 BRA `(.L_x_47) ;  /* 0x0000000000444947 */ /* 0x000fec0003800000 */
[----:B------:R-:W1:Y:S01]  /*9a10*/  S2R R12, SR_TID.X ;  /* 0x00000000000c7919 */ /* 0x000e620000002100 */
[----:B------:R-:W-:Y:S05]  /*9a20*/  WARPSYNC.ALL ;  /* 0x0000000000007948 */ /* 0x000fea0003800000 */
[C---:B-1----:R-:W-:Y:S02]  /*9a30*/  SHF.L.U32 R2, R12.reuse, 0x4, RZ ;  /* 0x000000040c027819 */ /* 0x042fe400000006ff */
[----:B------:R-:W-:Y:S02]  /*9a40*/  SHF.L.U32 R3, R12, 0x5, RZ ;  /* 0x000000050c037819 */ /* 0x000fe400000006ff */
[----:B------:R-:W-:-:S02]  /*9a50*/  LOP3.LUT R2, R2, 0xe00, RZ, 0xc0, !PT ;  /* 0x00000e0002027812 */ /* 0x000fc400078ec0ff */
[----:B------:R-:W-:Y:S02]  /*9a60*/  LOP3.LUT R8, R3, 0xc0, RZ, 0xc0, !PT ;  /* 0x000000c003087812 */ /* 0x000fe400078ec0ff */
[----:B------:R-:W-:-:S04]  /*9a70*/  LOP3.LUT R2, R2, 0x20, R3, 0xf8, !PT ;  /* 0x0000002002027812 */ /* 0x000fc800078ef803 */
[----:B------:R-:W-:Y:S02]  /*9a80*/  LOP3.LUT R2, R2, 0x100, R3, 0xf8, !PT ;  /* 0x0000010002027812 */ /* 0x000fe400078ef803 */
[----:B------:R-:W-:-:S04]  /*9a90*/  SHF.R.U32.HI R3, RZ, 0x1, R12 ;  /* 0x00000001ff037819 */ /* 0x000fc8000001160c */
[----:B------:R-:W-:Y:S01]  /*9aa0*/  LOP3.LUT R8, R8, 0x8, R3, 0xf8, !PT ;  /* 0x0000000808087812 */ /* 0x000fe200078ef803 */
[----:B------:R-:W-:-:S05]  /*9ab0*/  IMAD.SHL.U32 R3, R12, 0x4, RZ ;  /* 0x000000040c037824 */ /* 0x000fca00078e00ff */
[----:B------:R-:W-:-:S04]  /*9ac0*/  LOP3.LUT R8, R8, 0x18, R3, 0x78, !PT ;  /* 0x0000001808087812 */ /* 0x000fc800078e7803 */
[----:B------:R-:W-:-:S04]  /*9ad0*/  LOP3.LUT R8, R2, R8, RZ, 0xfc, !PT ;  /* 0x0000000802087212 */ /* 0x000fc800078efcff */
[----:B------:R-:W-:-:S04]  /*9ae0*/  LEA R8, R8, UR49, 0x1 ;  /* 0x0000003108087c11 */ /* 0x000fc8000f8e08ff */
[----:B------:R-:W-:Y:S02]  /*9af0*/  LEA R4, R19, R8, 0x1 ;  /* 0x0000000813047211 */ /* 0x000fe400078e08ff */
[----:B------:R-:W2:Y:S04]  /*9b00*/  LDSM.16.M88.4 R8, [R8+0x200] ;  /* 0x000200000808783b */ /* 0x000ea80000000200 */
[----:B------:R-:W3:Y:S02]  /*9b10*/  LDSM.16.M88.4 R4, [R4+0x200] ;  /* 0x000200000404783b */ /* 0x000ee40000000200 */
.L_x_47:
[----:B------:R-:W-:Y:S05]  /*9b20*/  BSYNC B0 ;  /* 0x0000000000007941 */ /* 0x000fea0003800000 */
.L_x_46:
[----:B-1----:R-:W4:Y:S04]  /*9b30*/  LDL.LU R2, [R1] ;  /* 0x0000000001027983 */ /* 0x002f280000300800 */
[----:B------:R-:W3:Y:S04]  /*9b40*/  LDL.LU R12, [R1+0x4] ;  /* 0x00000400010c7983 */ /* 0x000ee80000300800 */
        /* <DEDUP_REMOVED lines=13> */
[----:B------:R-:W3:Y:S01]  /*9c20*/  LDL.LU R158, [R1+0x3c] ;  /* 0x00003c00019e7983 */ /* 0x000ee20000300800 */
[----:B--2---:R-:W-:Y:S01]  /*9c30*/  HADD2.F32 R3, -RZ, R8.H0_H0 ;  /* 0x20000008ff037230 */ /* 0x004fe20000004100 */
[----:B------:R-:W-:Y:S05]  /*9c40*/  WARPSYNC.ALL ;  /* 0x0000000000007948 */ /* 0x000fea0003800000 */
[----:B------:R-:W-:Y:S01]  /*9c50*/  ISETP.GT.U32.AND P2, PT, R157, 0x3e, PT ;  /* 0x0000003e9d00780c */ /* 0x000fe20003f44070 */
[----:B------:R-:W-:Y:S01]  /*9c60*/  BSSY B0, `(.L_x_50) ;  /* 0x0000056000007945 */ /* 0x000fe20003800000 */
[----:B----45:R-:W-:-:S04]  /*9c70*/  FMUL R2, R17, R2 ;  /* 0x0000000211027220 */ /* 0x030fc80000400000 */
[----:B------:R-:W-:Y:S01]  /*9c80*/  FFMA R3, R16, R3, R2 ;  /* 0x0000000310037223 */ /* 0x000fe20000000002 */
[----:B------:R-:W-:Y:S02]  /*9c90*/  HADD2.F32 R2, -RZ, R8.H1_H1 ;  /* 0x30000008ff027230 */ /* 0x000fe40000004100 */
[----:B---3--:R-:W-:-:S04]  /*9ca0*/  FMUL R12, R17, R12 ;  /* 0x0000000c110c7220 */ /* 0x008fc80000400000 */
[----:B------:R-:W-:Y:S01]  /*9cb0*/  FFMA R12, R16, R2, R12 ;  /* 0x00000002100c7223 */ /* 0x000fe2000000000c */
[C---:B------:R-:W-:Y:S01]  /*9cc0*/  FMUL R2, R17.reuse, R162 ;  /* 0x000000a211027220 */ /* 0x040fe20000400000 */
[C---:B------:R-:W-:Y:S01]  /*9cd0*/  FMUL R13, R17.reuse, R13 ;  /* 0x0000000d110d7220 */ /* 0x040fe20000400000 */
[----:B------:R-:W1:Y:S02]  /*9ce0*/  S2R R162, SR_TID.X ;  /* 0x0000000000a27919 */ /* 0x000e640000002100 */
[----:B------:R-:W-:Y:S01]  /*9cf0*/  F2FP.RELU.F16.F32.PACK_AB R12, R12, R3 ;  /* 0x000000030c0c723e */ /* 0x000fe200000008ff */
[----:B------:R-:W-:Y:S02]  /*9d00*/  HADD2.F32 R3, -RZ, R9.H0_H0 ;  /* 0x20000009ff037230 */ /* 0x000fe40000004100 */
[----:B------:R-:W-:-:S03]  /*9d10*/  FMUL R14, R17, R14 ;  /* 0x0000000e110e7220 */ /* 0x000fc60000400000 */
[----:B------:R-:W-:Y:S01]  /*9d20*/  FFMA R3, R16, R3, R2 ;  /* 0x0000000310037223 */ /* 0x000fe20000000002 */
[----:B------:R-:W-:-:S05]  /*9d30*/  HADD2.F32 R2, -RZ, R9.H1_H1 ;  /* 0x30000009ff027230 */ /* 0x000fca0000004100 */
[----:B------:R-:W-:Y:S01]  /*9d40*/  FFMA R13, R16, R2, R13 ;  /* 0x00000002100d7223 */ /* 0x000fe2000000000d */
[----:B------:R-:W-:-:S04]  /*9d50*/  FMUL R2, R17, R21 ;  /* 0x0000001511027220 */ /* 0x000fc80000400000 */
[----:B------:R-:W-:Y:S01]  /*9d60*/  F2FP.RELU.F16.F32.PACK_AB R13, R13, R3 ;  /* 0x000000030d0d723e */ /* 0x000fe200000008ff */
[----:B------:R-:W-:-:S05]  /*9d70*/  HADD2.F32 R3, -RZ, R10.H0_H0 ;  /* 0x2000000aff037230 */ /* 0x000fca0000004100 */
[----:B------:R-:W-:Y:S01]  /*9d80*/  FFMA R3, R16, R3, R2 ;  /* 0x0000000310037223 */ /* 0x000fe20000000002 */
[----:B------:R-:W-:-:S05]  /*9d90*/  HADD2.F32 R2, -RZ, R10.H1_H1 ;  /* 0x3000000aff027230 */ /* 0x000fca0000004100 */
[----:B------:R-:W-:Y:S01]  /*9da0*/  FFMA R14, R16, R2, R14 ;  /* 0x00000002100e7223 */ /* 0x000fe2000000000e */
[----:B------:R-:W-:Y:S01]  /*9db0*/  FMUL R2, R17, R20 ;  /* 0x0000001411027220 */ /* 0x000fe20000400000 */
[----:B-1----:R-:W-:-:S03]  /*9dc0*/  IMAD.SHL.U32 R21, R162, 0x20, RZ ;  /* 0x00000020a2157824 */ /* 0x002fc600078e00ff */
[----:B------:R-:W-:Y:S01]  /*9dd0*/  F2FP.RELU.F16.F32.PACK_AB R14, R14, R3 ;  /* 0x000000030e0e723e */ /* 0x000fe200000008ff */
[----:B------:R-:W-:-:S05]  /*9de0*/  HADD2.F32 R3, -RZ, R11.H0_H0 ;  /* 0x2000000bff037230 */ /* 0x000fca0000004100 */
[----:B------:R-:W-:Y:S01]  /*9df0*/  FFMA R20, R16, R3, R2 ;  /* 0x0000000310147223 */ /* 0x000fe20000000002 */
[----:B------:R-:W-:Y:S02]  /*9e00*/  HADD2.F32 R3, -RZ, R11.H1_H1 ;  /* 0x3000000bff037230 */ /* 0x000fe40000004100 */
[----:B------:R-:W-:-:S04]  /*9e10*/  FMUL R2, R17, R15 ;  /* 0x0000000f11027220 */ /* 0x000fc80000400000 */
[----:B------:R-:W-:Y:S01]  /*9e20*/  FFMA R15, R16, R3, R2 ;  /* 0x00000003100f7223 */ /* 0x000fe20000000002 */
[----:B------:R-:W-:-:S04]  /*9e30*/  SHF.L.U32 R2, R162, 0x4, RZ ;  /* 0x00000004a2027819 */ /* 0x000fc800000006ff */
[----:B------:R-:W-:Y:S02]  /*9e40*/  LOP3.LUT R2, R2, 0xe00, RZ, 0xc0, !PT ;  /* 0x00000e0002027812 */ /* 0x000fe400078ec0ff */
[----:B------:R-:W-:Y:S02]  /*9e50*/  F2FP.RELU.F16.F32.PACK_AB R15, R15, R20 ;  /* 0x000000140f0f723e */ /* 0x000fe400000008ff */
[----:B------:R-:W-:-:S04]  /*9e60*/  LOP3.LUT R2, R2, 0x20, R21, 0xf8, !PT ;  /* 0x0000002002027812 */ /* 0x000fc800078ef815 */
[----:B------:R-:W-:Y:S02]  /*9e70*/  LOP3.LUT R3, R2, 0x100, R21, 0xf8, !PT ;  /* 0x0000010002037812 */ /* 0x000fe400078ef815 */
[----:B------:R-:W-:Y:S02]  /*9e80*/  LOP3.LUT R2, R21, 0xc0, RZ, 0xc0, !PT ;  /* 0x000000c015027812 */ /* 0x000fe400078ec0ff */
[----:B------:R-:W-:-:S04]  /*9e90*/  SHF.R.U32.HI R21, RZ, 0x1, R162 ;  /* 0x00000001ff157819 */ /* 0x000fc800000116a2 */
[----:B------:R-:W-:Y:S02]  /*9ea0*/  LOP3.LUT R2, R2, 0x8, R21, 0xf8, !PT ;  /* 0x0000000802027812 */ /* 0x000fe400078ef815 */
[----:B------:R-:W-:-:S04]  /*9eb0*/  SHF.L.U32 R21, R162, 0x2, RZ ;  /* 0x00000002a2157819 */ /* 0x000fc800000006ff */
[----:B------:R-:W-:-:S04]  /*9ec0*/  LOP3.LUT R2, R2, 0x18, R21, 0x78, !PT ;  /* 0x0000001802027812 */ /* 0x000fc800078e7815 */
[----:B------:R-:W-:-:S04]  /*9ed0*/  LOP3.LUT R2, R3, R2, RZ, 0xfc, !PT ;  /* 0x0000000203027212 */ /* 0x000fc800078efcff */
[----:B------:R-:W-:Y:S01]  /*9ee0*/  LEA R3, R2, UR49, 0x1 ;  /* 0x0000003102037c11 */ /* 0x000fe2000f8e08ff */
[----:B------:R-:W-:-:S04]  /*9ef0*/  FMUL R2, R17, R152 ;  /* 0x0000009811027220 */ /* 0x000fc80000400000 */
[----:B------:R1:W-:Y:S02]  /*9f00*/  STSM.16.M88.4 [R3+0x200], R12 ;  /* 0x0002000c03007844 */ /* 0x0003e40000000200 */
[--C-:B-1----:R-:W-:Y:S02]  /*9f10*/  HADD2.F32 R13, -RZ, R4.reuse.H0_H0 ;  /* 0x20000004ff0d7230 */ /* 0x102fe40000004100 */
[----:B------:R-:W-:Y:S01]  /*9f20*/  FMUL R14, R17, R155 ;  /* 0x0000009b110e7220 */ /* 0x000fe20000400000 */
[----:B------:R-:W-:-:S03]  /*9f30*/  HADD2.F32 R12, -RZ, R4.H1_H1 ;  /* 0x30000004ff0c7230 */ /* 0x000fc60000004100 */
[C---:B------:R-:W-:Y:S01]  /*9f40*/  FFMA R155, R16.reuse, R13, R14 ;  /* 0x0000000d109b7223 */ /* 0x040fe2000000000e */
[--C-:B------:R-:W-:Y:S02]  /*9f50*/  HADD2.F32 R13, -RZ, R5.reuse.H0_H0 ;  /* 0x20000005ff0d7230 */ /* 0x100fe40000004100 */
[----:B------:R-:W-:Y:S01]  /*9f60*/  FFMA R152, R16, R12, R2 ;  /* 0x0000000c10987223 */ /* 0x000fe20000000002 */
[----:B------:R-:W-:Y:S02]  /*9f70*/  HADD2.F32 R12, -RZ, R5.H1_H1 ;  /* 0x30000005ff0c7230 */ /* 0x000fe40000004100 */
[C---:B------:R-:W-:Y:S01]  /*9f80*/  FMUL R14, R17.reuse, R23 ;  /* 0x00000017110e7220 */ /* 0x040fe20000400000 */
[----:B------:R-:W-:-:S03]  /*9f90*/  FMUL R2, R17, R22 ;  /* 0x0000001611027220 */ /* 0x000fc60000400000 */
[C---:B------:R-:W-:Y:S01]  /*9fa0*/  FFMA R23, R16.reuse, R13, R14 ;  /* 0x0000000d10177223 */ /* 0x040fe2000000000e */
[C---:B------:R-:W-:Y:S01]  /*9fb0*/  FFMA R22, R16.reuse, R12, R2 ;  /* 0x0000000c10167223 */ /* 0x040fe20000000002 */
[--C-:B------:R-:W-:Y:S02]  /*9fc0*/  HADD2.F32 R13, -RZ, R6.reuse.H0_H0 ;  /* 0x20000006ff0d7230 */ /* 0x100fe40000004100 */
[C---:B------:R-:W-:Y:S01]  /*9fd0*/  FMUL R14, R17.reuse, R161 ;  /* 0x000000a1110e7220 */ /* 0x040fe20000400000 */
[----:B------:R-:W-:Y:S02]  /*9fe0*/  HADD2.F32 R12, -RZ, R6.H1_H1 ;  /* 0x30000006ff0c7230 */ /* 0x000fe40000004100 */
[----:B------:R-:W-:Y:S01]  /*9ff0*/  FMUL R2, R17, R160 ;  /* 0x000000a011027220 */ /* 0x000fe20000400000 */
[C---:B------:R-:W-:Y:S01]  /*a000*/  FFMA R21, R16.reuse, R13, R14 ;  /* 0x0000000d10157223 */ /* 0x040fe2000000000e */
[--C-:B------:R-:W-:Y:S02]  /*a010*/  HADD2.F32 R13, -RZ, R7.reuse.H0_H0 ;  /* 0x20000007ff0d7230 */ /* 0x100fe40000004100 */
[----:B------:R-:W-:Y:S01]  /*a020*/  FFMA R20, R16, R12, R2 ;  /* 0x0000000c10147223 */ /* 0x000fe20000000002 */
[----:B------:R-:W-:-:S02]  /*a030*/  HADD2.F32 R12, -RZ, R7.H1_H1 ;  /* 0x30000007ff0c7230 */ /* 0x000fc40000004100 */
[C---:B------:R-:W-:Y:S01]  /*a040*/  FMUL R14, R17.reuse, R159 ;  /* 0x0000009f110e7220 */ /* 0x040fe20000400000 */
[----:B------:R-:W-:-:S03]  /*a050*/  FMUL R2, R17, R158 ;  /* 0x0000009e11027220 */ /* 0x000fc60000400000 */
[C---:B------:R-:W-:Y:S01]  /*a060*/  FFMA R15, R16.reuse, R13, R14 ;  /* 0x0000000d100f7223 */ /* 0x040fe2000000000e */
[----:B------:R-:W-:Y:S01]  /*a070*/  FFMA R2, R16, R12, R2 ;  /* 0x0000000c10027223 */ /* 0x000fe20000000002 */
[----:B------:R-:W-:Y:S02]  /*a080*/  F2FP.RELU.F16.F32.PACK_AB R14, R20, R21 ;  /* 0x00000015140e723e */ /* 0x000fe400000008ff */
[----:B------:R-:W-:Y:S02]  /*a090*/  F2FP.RELU.F16.F32.PACK_AB R12, R152, R155 ;  /* 0x0000009b980c723e */ /* 0x000fe400000008ff */
[----:B------:R-:W-:Y:S02]  /*a0a0*/  F2FP.RELU.F16.F32.PACK_AB R13, R22, R23 ;  /* 0x00000017160d723e */ /* 0x000fe400000008ff */
[----:B------:R-:W-:Y:S02]  /*a0b0*/  F2FP.RELU.F16.F32.PACK_AB R15, R2, R15 ;  /* 0x0000000f020f723e */ /* 0x000fe400000008ff */
[----:B------:R-:W-:-:S05]  /*a0c0*/  LEA R21, R19, R3, 0x1 ;  /* 0x0000000313157211 */ /* 0x000fca00078e08ff */
[----:B------:R1:W-:Y:S01]  /*a0d0*/  STSM.16.M88.4 [R21+0x200], R12 ;  /* 0x0002000c15007844 */ /* 0x0003e20000000200 */
[----:B------:R-:W-:Y:S01]  /*a0e0*/  @!PT LDS RZ, [RZ] ;  /* 0x00000000fffff984 */ /* 0x000fe20000000800 */
[----:B------:R-:W-:Y:S01]  /*a0f0*/  @!PT LDS RZ, [RZ] ;  /* 0x00000000fffff984 */ /* 0x000fe20000000800 */
[----:B------:R-:W-:Y:S01]  /*a100*/  @!PT LDS RZ, [RZ] ;  /* 0x00000000fffff984 */ /* 0x000fe20000000800 */
[----:B------:R-:W-:Y:S01]  /*a110*/  @!PT LDS RZ, [RZ] ;  /* 0x00000000fffff984 */ /* 0x000fe20000000800 */
[----:B------:R2:W-:Y:S06]  /*a120*/  MEMBAR.ALL.CTA ;  /* 0x0000000000007992 */ /* 0x0005ec0000008000 */
[----:B--2---:R-:W2:Y:S02]  /*a130*/  FENCE.VIEW.ASYNC.S ;  /* 0x00000000000073c6 */ /* 0x004ea40000000000 */
[----:B--2---:R-:W-:Y:S06]  /*a140*/  BAR.SYNC.DEFER_BLOCKING 0x1, 0x100 ;  /* 0x0044000000007b1d */ /* 0x004fec0000010000 */
[----:B------:R-:W-:Y:S05]  /*a150*/  @P2 BRA `(.L_x_51) ;  /* 0x0000000000182947 */ /* 0x000fea0003800000 */
[----:B------:R-:W-:Y:S02]  /*a160*/  UIADD3 UR4, UP0, UR50, 0x4f0, URZ ;  /* 0x000004f032047890 */ /* 0x000fe4000ff1e03f */
[----:B------:R-:W-:Y:S02]  /*a170*/  UIADD3 UR40, UR49, 0x200, URZ ;  /* 0x0000020031287890 */ /* 0x000fe4000fffe03f */
[----:B------:R-:W-:-:S09]  /*a180*/  UIADD3.X UR5, URZ, UR51, URZ, UP0, !UPT ;  /* 0x000000333f057290 */ /* 0x000fd200087fe43f */
[----:B------:R2:W-:Y:S01]  /*a190*/  UTMASTG.3D [UR40], [UR4] ;  /* 0x00000028040073b5 */ /* 0x0005e20008010000 */
[----:B------:R0:W-:Y:S01]  /*a1a0*/  UTMACMDFLUSH ;  /* 0x00000000000079b7 */ /* 0x0001e20000000000 */
[----:B--2---:R-:W-:-:S04]  /*a1b0*/  DEPBAR.LE SB0, 0x1 ;  /* 0x000080400000791a */ /* 0x004fc80000000000 */
.L_x_51:
[----:B------:R-:W-:Y:S05]  /*a1c0*/  BSYNC B0 ;  /* 0x0000000000007941 */ /* 0x000fea0003800000 */
.L_x_50:
[----:B------:R-:W-:Y:S01]  /*a1d0*/  BAR.SYNC.DEFER_BLOCKING 0x1, 0x100 ;  /* 0x0044000000007b1d */ /* 0x000fe20000010000 */
[----:B------:R-:W-:Y:S01]  /*a1e0*/  ISETP.NE.AND P3, PT, RZ, UR39, PT ;  /* 0x00000027ff007c0c */ /* 0x000fe2000bf65270 */
[----:B------:R-:W-:-:S05]  /*a1f0*/  VIADD R20, R3, 0x200 ;  /* 0x0000020003147836 */ /* 0x000fca0000000000 */
[----:B------:R-:W-:-:S07]  /*a200*/  LEA R152, R19, R20, 0x1 ;  /* 0x0000001413987211 */ /* 0x000fce00078e08ff */
[----:B------:R-:W-:Y:S05]  /*a210*/  @!P3 BRA `(.L_x_52) ;  /* 0x000000000034b947 */ /* 0x000fea0003800000 */
[----:B------:R-:W-:Y:S04]  /*a220*/  BSSY B0, `(.L_x_53) ;  /* 0x0000009000007945 */ /* 0x000fe80003800000 */
[----:B------:R-:W-:Y:S05]  /*a230*/  @P0 BRA `(.L_x_54) ;  /* 0x00000000001c0947 */ /* 0x000fea0003800000 */
[----:B------:R-:W-:-:S13]  /*a240*/  ISETP.NE.AND P3, PT, R18, 0x3, PT ;  /* 0x000000031200780c */ /* 0x000fda0003f65270 */
[----:B------:R-:W-:Y:S05]  /*a250*/  @!P3 BRA `(.L_x_55) ;  /* 0x000000000004b947 */ /* 0x000fea0003800000 */
[----:B------:R-:W-:Y:S01]  /*a260*/  BPT.TRAP 0x1 ;  /* 0x000000040000795c */ /* 0x000fe20000300000 */
.L_x_55:
[----:B------:R-:W-:-:S04]  /*a270*/  ULEA UR4, UR36, UR49, 0x3 ;  /* 0x0000003124047291 */ /* 0x000fc8000f8e183f */
[----:B------:R-:W-:-:S04]  /*a280*/  UIADD3 UR4, UR4, 0x50, URZ ;  /* 0x0000005004047890 */ /* 0x000fc8000fffe03f */
[----:B------:R-:W-:-:S09]  /*a290*/  UPRMT UR4, UR48, 0x654, UR4 ;  /* 0x0000065430047896 */ /* 0x000fd20008000004 */
[----:B------:R-:W-:Y:S03]  /*a2a0*/  SYNCS.ARRIVE.TRANS64.RED.A1T0 RZ, [UR4], RZ ;  /* 0x000000ffffff79a7 */ /* 0x000fe60008100404 */
.L_x_54:
[----:B------:R-:W-:Y:S05]  /*a2b0*/  BSYNC B0 ;  /* 0x0000000000007941 */ /* 0x000fea0003800000 */
.L_x_53:
[----:B------:R-:W-:-:S04]  /*a2c0*/  UIADD3 UR36, UR36, 0x1, URZ ;  /* 0x0000000124247890 */ /* 0x000fc8000fffe03f */
[----:B------:R-:W-:-:S04]  /*a2d0*/  UISETP.NE.AND UP0, UPT, UR36, 0x4, UPT ;  /* 0x000000042400788c */ /* 0x000fc8000bf05270 */
[----:B------:R-:W-:-:S12]  /*a2e0*/  USEL UR36, UR36, URZ, UP0 ;  /* 0x0000003f24247287 */ /* 0x000fd80008000000 */
.L_x_52:
[----:B------:R-:W-:Y:S04]  /*a2f0*/  BSSY B0, `(.L_x_56) ;  /* 0x0000011000007945 */ /* 0x000fe80003800000 */
[----:B------:R-:W-:Y:S05]  /*a300*/  @P0 BRA `(.L_x_57) ;  /* 0x00000000003c0947 */ /* 0x000fea0003800000 */
[----:B------:R-:W-:-:S13]  /*a310*/  ISETP.NE.AND P3, PT, R18, 0x3, PT ;  /* 0x000000031200780c */ /* 0x000fda0003f65270 */
[----:B------:R-:W-:Y:S05]  /*a320*/  @!P3 BRA `(.L_x_58) ;  /* 0x000000000004b947 */ /* 0x000fea0003800000 */
[----:B------:R-:W-:Y:S01]  /*a330*/  BPT.TRAP 0x1 ;  /* 0x000000040000795c */ /* 0x000fe20000300000 */
.L_x_58:
[----:B------:R-:W-:Y:S01]  /*a340*/  LEA R2, R0, UR49, 0x3 ;  /* 0x0000003100027c11 */ /* 0x000fe2000f8e18ff */
[----:B------:R-:W-:Y:S01]  /*a350*/  BSSY B1, `(.L_x_59) ;  /* 0x0000004000017945 */ /* 0x000fe20003800000 */
[----:B-1----:R-:W-:-:S04]  /*a360*/  SHF.L.U32 R12, RZ, 0x1f, RZ ;  /* 0x0000001fff0c7819 */ /* 0x002fc800000006ff */
[----:B------:R-:W1:Y:S02]  /*a370*/  SYNCS.PHASECHK.TRANS64.TRYWAIT P3, [R2+URZ+0x30], R12 ;  /* 0x0000300c020075a7 */ /* 0x000e64000806017f */
[----:B-1----:R-:W-:Y:S05]  /*a380*/  @!P3 BRA `(.L_x_60) ;  /* 0x000000b4008cb947 */ /* 0x002fea0003800000 */
.L_x_355:
[----:B------:R-:W-:Y:S05]  /*a390*/  BSYNC B1 ;  /* 0x0000000000017941 */ /* 0x000fea0003800000 */
.L_x_59:
[C---:B-1----:R-:W-:Y:S01]  /*a3a0*/  @!P4 LEA R2, R0.reuse, R20, 0xd ;  /* 0x000000140002c211 */ /* 0x042fe200078e68ff */
[----:B------:R-:W-:Y:S05]  /*a3b0*/  @!P4 WARPSYNC.ALL ;  /* 0x000000000000c948 */ /* 0x000fea0003800000 */
[----:B------:R1:W2:Y:S01]  /*a3c0*/  @!P4 LDSM.16.M88.4 R8, [R2] ;  /* 0x000000000208c83b */ /* 0x0002a20000000200 */
[----:B------:R-:W-:Y:S01]  /*a3d0*/  IADD3 R0, R0, 0x1, RZ ;  /* 0x0000000100007810 */ /* 0x000fe20007ffe0ff */
[----:B-1----:R-:W-:-:S05]  /*a3e0*/  @!P4 IMAD R2, R19, 0x2, R2 ;  /* 0x000000021302c824 */ /* 0x002fca00078e0202 */
[----:B------:R3:W4:Y:S02]  /*a3f0*/  @!P4 LDSM.16.M88.4 R4, [R2] ;  /* 0x000000000204c83b */ /* 0x0007240000000200 */
.L_x_57:
[----:B------:R-:W-:Y:S05]  /*a400*/  BSYNC B0 ;  /* 0x0000000000007941 */ /* 0x000fea0003800000 */
.L_x_56:
[--C-:B--23--:R-:W-:Y:S02]  /*a410*/  HADD2.F32 R2, -RZ, R8.reuse.H0_H0 ;  /* 0x20000008ff027230 */ /* 0x10cfe40000004100 */
[C---:B------:R-:W-:Y:S01]  /*a420*/  FMUL R24, R17.reuse, R24 ;  /* 0x0000001811187220 */ /* 0x040fe20000400000 */
[C---:B------:R-:W-:Y:S01]  /*a430*/  FMUL R25, R17.reuse, R25 ;  /* 0x0000001911197220 */ /* 0x040fe20000400000 */
[C---:B------:R-:W-:Y:S01]  /*a440*/  FMUL R26, R17.reuse, R26 ;  /* 0x0000001a111a7220 */ /* 0x040fe20000400000 */
[C---:B------:R-:W-:Y:S01]  /*a450*/  FMUL R27, R17.reuse, R27 ;  /* 0x0000001b111b7220 */ /* 0x040fe20000400000 */
[C---:B-1----:R-:W-:Y:S01]  /*a460*/  FFMA R12, R16.reuse, R2, R24 ;  /* 0x00000002100c7223 */ /* 0x042fe20000000018 */
[----:B------:R-:W-:Y:S02]  /*a470*/  HADD2.F32 R2, -RZ, R8.H1_H1 ;  /* 0x30000008ff027230 */ /* 0x000fe40000004100 */
[C---:B------:R-:W-:Y:S01]  /*a480*/  FMUL R28, R17.reuse, R28 ;  /* 0x0000001c111c7220 */ /* 0x040fe20000400000 */
[C---:B------:R-:W-:Y:S01]  /*a490*/  FMUL R29, R17.reuse, R29 ;  /* 0x0000001d111d7220 */ /* 0x040fe20000400000 */
[C---:B------:R-:W-:Y:S01]  /*a4a0*/  FMUL R30, R17.reuse, R30 ;  /* 0x0000001e111e7220 */ /* 0x040fe20000400000 */
[----:B------:R-:W-:Y:S01]  /*a4b0*/  FMUL R31, R17, R31 ;  /* 0x0000001f111f7220 */ /* 0x000fe20000400000 */
[----:B------:R-:W-:Y:S01]  /*a4c0*/  FFMA R2, R16, R2, R25 ;  /* 0x0000000210027223 */ /* 0x000fe20000000019 */
[----:B------:R-:W-:Y:S05]  /*a4d0*/  WARPSYNC.ALL ;  /* 0x0000000000007948 */ /* 0x000fea0003800000 */
[----:B------:R-:W-:Y:S01]  /*a4e0*/  F2FP.RELU.F16.F32.PACK_AB R12, R2, R12 ;  /* 0x0000000c020c723e */ /* 0x000fe200000008ff */
[----:B------:R-:W-:-:S02]  /*a4f0*/  HADD2.F32 R2, -RZ, R9.H0_H0 ;  /* 0x20000009ff027230 */ /* 0x000fc40000004100 */
[C---:B------:R-:W-:Y:S01]  /*a500*/  FMUL R32, R17.reuse, R32 ;  /* 0x0000002011207220 */ /* 0x040fe20000400000 */
[C---:B------:R-:W-:Y:S01]  /*a510*/  FMUL R33, R17.reuse, R33 ;  /* 0x0000002111217220 */ /* 0x040fe20000400000 */
[C---:B------:R-:W-:Y:S01]  /*a520*/  FMUL R34, R17.reuse, R34 ;  /* 0x0000002211227220 */ /* 0x040fe20000400000 */
[C---:B------:R-:W-:Y:S01]  /*a530*/  FMUL R35, R17.reuse, R35 ;  /* 0x0000002311237220 */ /* 0x040fe20000400000 */
[C---:B------:R-:W-:Y:S01]  /*a540*/  FFMA R13, R16.reuse, R2, R26 ;  /* 0x00000002100d7223 */ /* 0x040fe2000000001a */
[----:B------:R-:W-:Y:S02]  /*a550*/  HADD2.F32 R2, -RZ, R9.H1_H1 ;  /* 0x30000009ff027230 */ /* 0x000fe40000004100 */
[C---:B------:R-:W-:Y:S01]  /*a560*/  FMUL R36, R17.reuse, R36 ;  /* 0x0000002411247220 */ /* 0x040fe20000400000 */
[C---:B------:R-:W-:Y:S01]  /*a570*/  FMUL R37, R17.reuse, R37 ;  /* 0x0000002511257220 */ /* 0x040fe20000400000 */
[C---:B------:R-:W-:Y:S01]  /*a580*/  FMUL R38, R17.reuse, R38 ;  /* 0x0000002611267220 */ /* 0x040fe20000400000 */
[----:B------:R-:W-:Y:S01]  /*a590*/  FMUL R39, R17, R39 ;  /* 0x0000002711277220 */ /* 0x000fe20000400000 */
[----:B------:R-:W-:Y:S01]  /*a5a0*/  FFMA R2, R16, R2, R27 ;  /* 0x0000000210027223 */ /* 0x000fe2000000001b */
[----:B------:R-:W-:Y:S04]  /*a5b0*/  BSSY B0, `(.L_x_61) ;  /* 0x0000033000007945 */ /* 0x000fe80003800000 */
[----:B------:R-:W-:Y:S01]  /*a5c0*/  F2FP.RELU.F16.F32.PACK_AB R13, R2, R13 ;  /* 0x0000000d020d723e */ /* 0x000fe200000008ff */
[----:B------:R-:W-:-:S05]  /*a5d0*/  HADD2.F32 R2, -RZ, R10.H0_H0 ;  /* 0x2000000aff027230 */ /* 0x000fca0000004100 */
[----:B------:R-:W-:Y:S01]  /*a5e0*/  FFMA R28, R16, R2, R28 ;  /* 0x00000002101c7223 */ /* 0x000fe2000000001c */
[----:B------:R-:W-:-:S05]  /*a5f0*/  HADD2.F32 R2, -RZ, R10.H1_H1 ;  /* 0x3000000aff027230 */ /* 0x000fca0000004100 */
[----:B------:R-:W-:Y:S01]  /*a600*/  FFMA R14, R16, R2, R29 ;  /* 0x00000002100e7223 */ /* 0x000fe2000000001d */
[----:B------:R-:W-:-:S04]  /*a610*/  HADD2.F32 R2, -RZ, R11.H0_H0 ;  /* 0x2000000bff027230 */ /* 0x000fc80000004100 */
[----:B------:R-:W-:Y:S01]  /*a620*/  F2FP.RELU.F16.F32.PACK_AB R14, R14, R28 ;  /* 0x0000001c0e0e723e */ /* 0x000fe200000008ff */
[----:B------:R-:W-:Y:S01]  /*a630*/  FFMA R15, R16, R2, R30 ;  /* 0x00000002100f7223 */ /* 0x000fe2000000001e */
[----:B------:R-:W-:-:S05]  /*a640*/  HADD2.F32 R2, -RZ, R11.H1_H1 ;  /* 0x3000000bff027230 */ /* 0x000fca0000004100 */
[----:B------:R-:W-:-:S05]  /*a650*/  FFMA R2, R16, R2, R31 ;  /* 0x0000000210027223 */ /* 0x000fca000000001f */
[----:B------:R-:W-:Y:S01]  /*a660*/  F2FP.RELU.F16.F32.PACK_AB R15, R2, R15 ;  /* 0x0000000f020f723e */ /* 0x000fe200000008ff */
[----:B----4-:R-:W-:-:S04]  /*a670*/  HADD2.F32 R2, -RZ, R4.H1_H1 ;  /* 0x30000004ff027230 */ /* 0x010fc80000004100 */
[----:B------:R1:W-:Y:S01]  /*a680*/  STSM.16.M88.4 [R3+0x2200], R12 ;  /* 0x0022000c03007844 */ /* 0x0003e20000000200 */
[----:B------:R-:W-:Y:S01]  /*a690*/  FFMA R33, R16, R2, R33 ;  /* 0x0000000210217223 */ /* 0x000fe20000000021 */
[----:B------:R-:W-:Y:S02]  /*a6a0*/  HADD2.F32 R2, -RZ, R5.H1_H1 ;  /* 0x30000005ff027230 */ /* 0x000fe40000004100 */
[----:B-1----:R-:W-:-:S03]  /*a6b0*/  HADD2.F32 R12, -RZ, R4.H0_H0 ;  /* 0x20000004ff0c7230 */ /* 0x002fc60000004100 */
[C---:B------:R-:W-:Y:S01]  /*a6c0*/  FFMA R13, R16.reuse, R2, R35 ;  /* 0x00000002100d7223 */ /* 0x040fe20000000023 */
[--C-:B------:R-:W-:Y:S02]  /*a6d0*/  HADD2.F32 R2, -RZ, R6.reuse.H1_H1 ;  /* 0x30000006ff027230 */ /* 0x100fe40000004100 */
[C---:B------:R-:W-:Y:S01]  /*a6e0*/  FFMA R32, R16.reuse, R12, R32 ;  /* 0x0000000c10207223 */ /* 0x040fe20000000020 */
[----:B------:R-:W-:Y:S02]  /*a6f0*/  HADD2.F32 R12, -RZ, R5.H0_H0 ;  /* 0x20000005ff0c7230 */ /* 0x000fe40000004100 */
[C---:B------:R-:W-:Y:S01]  /*a700*/  FFMA R14, R16.reuse, R2, R37 ;  /* 0x00000002100e7223 */ /* 0x040fe20000000025 */
[----:B------:R-:W-:Y:S02]  /*a710*/  HADD2.F32 R2, -RZ, R7.H1_H1 ;  /* 0x30000007ff027230 */ /* 0x000fe40000004100 */
[----:B------:R-:W-:Y:S01]  /*a720*/  FFMA R34, R16, R12, R34 ;  /* 0x0000000c10227223 */ /* 0x000fe20000000022 */
[----:B------:R-:W-:-:S02]  /*a730*/  HADD2.F32 R12, -RZ, R6.H0_H0 ;  /* 0x20000006ff0c7230 */ /* 0x000fc40000004100 */
[C---:B------:R-:W-:Y:S02]  /*a740*/  FFMA R2, R16.reuse, R2, R39 ;  /* 0x0000000210027223 */ /* 0x040fe40000000027 */
[----:B------:R-:W-:Y:S01]  /*a750*/  F2FP.RELU.F16.F32.PACK_AB R13, R13, R34 ;  /* 0x000000220d0d723e */ /* 0x000fe200000008ff */
[----:B------:R-:W-:Y:S01]  /*a760*/  FFMA R36, R16, R12, R36 ;  /* 0x0000000c10247223 */ /* 0x000fe20000000024 */
[----:B------:R-:W-:-:S04]  /*a770*/  HADD2.F32 R12, -RZ, R7.H0_H0 ;  /* 0x20000007ff0c7230 */ /* 0x000fc80000004100 */
[----:B------:R-:W-:Y:S01]  /*a780*/  F2FP.RELU.F16.F32.PACK_AB R14, R14, R36 ;  /* 0x000000240e0e723e */ /* 0x000fe200000008ff */
[----:B------:R-:W-:Y:S01]  /*a790*/  FFMA R15, R16, R12, R38 ;  /* 0x0000000c100f7223 */ /* 0x000fe20000000026 */
[----:B------:R-:W-:-:S04]  /*a7a0*/  F2FP.RELU.F16.F32.PACK_AB R12, R33, R32 ;  /* 0x00000020210c723e */ /* 0x000fc800000008ff */
[----:B------:R-:W-:-:S05]  /*a7b0*/  F2FP.RELU.F16.F32.PACK_AB R15, R2, R15 ;  /* 0x0000000f020f723e */ /* 0x000fca00000008ff */
        /* <DEDUP_REMOVED lines=11> */
[----:B------:R-:W-:Y:S02]  /*a870*/  UIADD3 UR4, UR49, 0x2200, URZ ;  /* 0x0000220031047890 */ /* 0x000fe4000fffe03f */
[----:B------:R-:W-:Y:S01]  /*a880*/  UIADD3.X UR9, URZ, UR51, URZ, UP0, !UPT ;  /* 0x000000333f097290 */ /* 0x000fe200087fe43f */
[----:B------:R-:W-:Y:S01]  /*a890*/  UMOV UR5, UR41 ;  /* 0x0000002900057c82 */ /* 0x000fe20008000000 */
[----:B------:R-:W-:-:S07]  /*a8a0*/  UMOV UR7, UR43 ;  /* 0x0000002b00077c82 */ /* 0x000fce0008000000 */
[----:B------:R2:W-:Y:S01]  /*a8b0*/  UTMASTG.3D [UR4], [UR8] ;  /* 0x00000004080073b5 */ /* 0x0005e20008010000 */
[----:B------:R0:W-:Y:S01]  /*a8c0*/  UTMACMDFLUSH ;  /* 0x00000000000079b7 */ /* 0x0001e20000000000 */
[----:B--2---:R-:W-:-:S04]  /*a8d0*/  DEPBAR.LE SB0, 0x1 ;  /* 0x000080400000791a */ /* 0x004fc80000000000 */
.L_x_62:
[----:B------:R-:W-:Y:S05]  /*a8e0*/  BSYNC B0 ;  /* 0x0000000000007941 */ /* 0x000fea0003800000 */
.L_x_61:
[----:B------:R-:W-:Y:S01]  /*a8f0*/  IADD3 R23, R3, 0x2200, RZ ;  /* 0x0000220003177810 */ /* 0x000fe20007ffe0ff */
[----:B------:R-:W-:Y:S04]  /*a900*/  BAR.SYNC.DEFER_BLOCKING 0x1, 0x100 ;  /* 0x0044000000007b1d */ /* 0x000fe80000010000 */
[----:B------:R-:W-:Y:S02]  /*a910*/  IMAD R23, R19, 0x2, R23 ;  /* 0x0000000213177824 */ /* 0x000fe400078e0217 */
[----:B------:R-:W-:Y:S04]  /*a920*/  BSSY B0, `(.L_x_63) ;  /* 0x0000009000007945 */ /* 0x000fe80003800000 */
[----:B------:R-:W-:Y:S05]  /*a930*/  @P0 BRA `(.L_x_64) ;  /* 0x00000000001c0947 */ /* 0x000fea0003800000 */
[----:B------:R-:W-:-:S13]  /*a940*/  ISETP.NE.AND P3, PT, R18, 0x3, PT ;  /* 0x000000031200780c */ /* 0x000fda0003f65270 */
[----:B------:R-:W-:Y:S05]  /*a950*/  @!P3 BRA `(.L_x_65) ;  /* 0x000000000004b947 */ /* 0x000fea0003800000 */
[----:B------:R-:W-:Y:S01]  /*a960*/  BPT.TRAP 0x1 ;  /* 0x000000040000795c */ /* 0x000fe20000300000 */
.L_x_65:
[----:B------:R-:W-:-:S04]  /*a970*/  ULEA UR4, UR36, UR49, 0x3 ;  /* 0x0000003124047291 */ /* 0x000fc8000f8e183f */
[----:B------:R-:W-:-:S04]  /*a980*/  UIADD3 UR4, UR4, 0x50, URZ ;  /* 0x0000005004047890 */ /* 0x000fc8000fffe03f */
[----:B------:R-:W-:-:S09]  /*a990*/  UPRMT UR4, UR48, 0x654, UR4 ;  /* 0x0000065430047896 */ /* 0x000fd20008000004 */
[----:B------:R-:W-:Y:S03]  /*a9a0*/  SYNCS.ARRIVE.TRANS64.RED.A1T0 RZ, [UR4], RZ ;  /* 0x000000ffffff79a7 */ /* 0x000fe60008100404 */
.L_x_64:
[----:B------:R-:W-:Y:S05]  /*a9b0*/  BSYNC B0 ;  /* 0x0000000000007941 */ /* 0x000fea0003800000 */
.L_x_63:
[----:B------:R-:W-:Y:S01]  /*a9c0*/  UIADD3 UR36, UR36, 0x1, URZ ;  /* 0x0000000124247890 */ /* 0x000fe2000fffe03f */
[----:B------:R-:W-:Y:S01]  /*a9d0*/  BSSY B0, `(.L_x_66) ;  /* 0x0000017000007945 */ /* 0x000fe20003800000 */
[----:B------:R-:W-:Y:S02]  /*a9e0*/  MOV R2, RZ ;  /* 0x000000ff00027202 */ /* 0x000fe40000000f00 */
[----:B------:R-:W-:-:S04]  /*a9f0*/  UISETP.NE.AND UP0, UPT, UR36, 0x4, UPT ;  /* 0x000000042400788c */ /* 0x000fc8000bf05270 */
[----:B------:R-:W-:Y:S01]  /*aa00*/  USEL UR36, UR36, URZ, UP0 ;  /* 0x0000003f24247287 */ /* 0x000fe20008000000 */
[----:B------:R-:W-:Y:S11]  /*aa10*/  @P0 BRA `(.L_x_67) ;  /* 0x0000000000480947 */ /* 0x000ff60003800000 */
[----:B------:R-:W-:-:S13]  /*aa20*/  ISETP.NE.AND P3, PT, R18, 0x3, PT ;  /* 0x000000031200780c */ /* 0x000fda0003f65270 */
[----:B------:R-:W-:Y:S05]  /*aa30*/  @!P3 BRA `(.L_x_68) ;  /* 0x000000000004b947 */ /* 0x000fea0003800000 */
[----:B------:R-:W-:Y:S01]  /*aa40*/  BPT.TRAP 0x1 ;  /* 0x000000040000795c */ /* 0x000fe20000300000 */
.L_x_68:
[----:B------:R-:W-:Y:S01]  /*aa50*/  LEA R2, R0, UR49, 0x3 ;  /* 0x0000003100027c11 */ /* 0x000fe2000f8e18ff */
[----:B------:R-:W-:Y:S01]  /*aa60*/  BSSY B1, `(.L_x_69) ;  /* 0x0000004000017945 */ /* 0x000fe20003800000 */
[----:B-1----:R-:W-:-:S04]  /*aa70*/  SHF.L.U32 R12, RZ, 0x1f, RZ ;  /* 0x0000001fff0c7819 */ /* 0x002fc800000006ff */
[----:B------:R-:W1:Y:S02]  /*aa80*/  SYNCS.PHASECHK.TRANS64.TRYWAIT P3, [R2+URZ+0x30], R12 ;  /* 0x0000300c020075a7 */ /* 0x000e64000806017f */
[----:B-1----:R-:W-:Y:S05]  /*aa90*/  @!P3 BRA `(.L_x_70) ;  /* 0x000000ac00dcb947 */ /* 0x002fea0003800000 */
.L_x_356:
[----:B------:R-:W-:Y:S05]  /*aaa0*/  BSYNC B1 ;  /* 0x0000000000017941 */ /* 0x000fea0003800000 */
.L_x_69:
[C---:B-1----:R-:W-:Y:S01]  /*aab0*/  @!P4 LEA R2, R0.reuse, R20, 0xd ;  /* 0x000000140002c211 */ /* 0x042fe200078e68ff */
[----:B------:R-:W-:Y:S05]  /*aac0*/  @!P4 WARPSYNC.ALL ;  /* 0x000000000000c948 */ /* 0x000fea0003800000 */
[----:B------:R-:W-:Y:S01]  /*aad0*/  IADD3 R0, R0, 0x1, RZ ;  /* 0x0000000100007810 */ /* 0x000fe20007ffe0ff */
[----:B------:R1:W2:Y:S03]  /*aae0*/  @!P4 LDSM.16.M88.4 R8, [R2] ;  /* 0x000000000208c83b */ /* 0x0002a60000000200 */
[----:B------:R-:W-:-:S04]  /*aaf0*/  ISETP.NE.AND P3, PT, R0, 0x4, PT ;  /* 0x000000040000780c */ /* 0x000fc80003f65270 */
[----:B------:R-:W-:Y:S01]  /*ab00*/  SEL R0, R0, RZ, P3 ;  /* 0x000000ff00007207 */ /* 0x000fe20001800000 */
[----:B-1----:R-:W-:-:S05]  /*ab10*/  @!P4 IMAD R2, R19, 0x2, R2 ;  /* 0x000000021302c824 */ /* 0x002fca00078e0202 */
[----:B------:R1:W3:Y:S02]  /*ab20*/  @!P4 LDSM.16.M88.4 R4, [R2] ;  /* 0x000000000204c83b */ /* 0x0002e40000000200 */
[----:B-1----:R-:W-:-:S07]  /*ab30*/  SEL R2, RZ, 0x1, P3 ;  /* 0x00000001ff027807 */ /* 0x002fce0001800000 */
.L_x_67:
[----:B------:R-:W-:Y:S05]  /*ab40*/  BSYNC B0 ;  /* 0x0000000000007941 */ /* 0x000fea0003800000 */
.L_x_66:
[----:B-1----:R-:W4:Y:S04]  /*ab50*/  LDL.LU R12, [R1+0x40] ;  /* 0x00004000010c7983 */ /* 0x002f280000300800 */
[----:B------:R-:W5:Y:S04]  /*ab60*/  LDL.LU R36, [R1+0x44] ;  /* 0x0000440001247983 */ /* 0x000f680000300800 */
        /* <DEDUP_REMOVED lines=14> */
[----:B------:R-:W-:Y:S05]  /*ac50*/  WARPSYNC.ALL ;  /* 0x0000000000007948 */ /* 0x000fea0003800000 */
[----:B------:R-:W-:Y:S01]  /*ac60*/  BSSY B0, `(.L_x_71) ;  /* 0x000004c000007945 */ /* 0x000fe20003800000 */
[----:B----4-:R-:W-:Y:S01]  /*ac70*/  FMUL R13, R17, R12 ;  /* 0x0000000c110d7220 */ /* 0x010fe20000400000 */
[----:B--2---:R-:W-:-:S05]  /*ac80*/  HADD2.F32 R12, -RZ, R8.H0_H0 ;  /* 0x20000008ff0c7230 */ /* 0x004fca0000004100 */
[----:B------:R-:W-:Y:S01]  /*ac90*/  FFMA R14, R16, R12, R13 ;  /* 0x0000000c100e7223 */ /* 0x000fe2000000000d */
[----:B------:R-:W-:Y:S02]  /*aca0*/  HADD2.F32 R12, -RZ, R8.H1_H1 ;  /* 0x30000008ff0c7230 */ /* 0x000fe40000004100 */
[----:B-----5:R-:W-:-:S04]  /*acb0*/  FMUL R13, R17, R36 ;  /* 0x00000024110d7220 */ /* 0x020fc80000400000 */
[----:B------:R-:W-:Y:S01]  /*acc0*/  FFMA R12, R16, R12, R13 ;  /* 0x0000000c100c7223 */ /* 0x000fe2000000000d */
[----:B------:R-:W-:-:S04]  /*acd0*/  HADD2.F32 R13, -RZ, R9.H0_H0 ;  /* 0x20000009ff0d7230 */ /* 0x000fc80000004100 */
[----:B------:R-:W-:Y:S01]  /*ace0*/  F2FP.RELU.F16.F32.PACK_AB R12, R12, R14 ;  /* 0x0000000e0c0c723e */ /* 0x000fe200000008ff */
[----:B---3--:R-:W-:-:S04]  /*acf0*/  FMUL R14, R17, R15 ;  /* 0x0000000f110e7220 */ /* 0x008fc80000400000 */
[----:B------:R-:W-:Y:S01]  /*ad00*/  FFMA R15, R16, R13, R14 ;  /* 0x0000000d100f7223 */ /* 0x000fe2000000000e */
[----:B------:R-:W-:Y:S02]  /*ad10*/  HADD2.F32 R13, -RZ, R9.H1_H1 ;  /* 0x30000009ff0d7230 */ /* 0x000fe40000004100 */
[----:B------:R-:W-:-:S04]  /*ad20*/  FMUL R14, R17, R35 ;  /* 0x00000023110e7220 */ /* 0x000fc80000400000 */
[----:B------:R-:W-:Y:S01]  /*ad30*/  FFMA R13, R16, R13, R14 ;  /* 0x0000000d100d7223 */ /* 0x000fe2000000000e */
[----:B------:R-:W-:-:S04]  /*ad40*/  HADD2.F32 R14, -RZ, R10.H0_H0 ;  /* 0x2000000aff0e7230 */ /* 0x000fc80000004100 */
[----:B------:R-:W-:Y:S01]  /*ad50*/  F2FP.RELU.F16.F32.PACK_AB R13, R13, R15 ;  /* 0x0000000f0d0d723e */ /* 0x000fe200000008ff */
[----:B------:R-:W-:-:S04]  /*ad60*/  FMUL R15, R17, R25 ;  /* 0x00000019110f7220 */ /* 0x000fc80000400000 */
[----:B------:R-:W-:Y:S01]  /*ad70*/  FFMA R25, R16, R14, R15 ;  /* 0x0000000e10197223 */ /* 0x000fe2000000000f */
[----:B------:R-:W-:Y:S02]  /*ad80*/  HADD2.F32 R14, -RZ, R10.H1_H1 ;  /* 0x3000000aff0e7230 */ /* 0x000fe40000004100 */
[----:B------:R-:W-:-:S04]  /*ad90*/  FMUL R15, R17, R24 ;  /* 0x00000018110f7220 */ /* 0x000fc80000400000 */
[----:B------:R-:W-:Y:S01]  /*ada0*/  FFMA R24, R16, R14, R15 ;  /* 0x0000000e10187223 */ /* 0x000fe2000000000f */
[----:B------:R-:W-:Y:S02]  /*adb0*/  HADD2.F32 R14, -RZ, R11.H0_H0 ;  /* 0x2000000bff0e7230 */ /* 0x000fe40000004100 */
[----:B------:R-:W-:-:S04]  /*adc0*/  FMUL R15, R17, R22 ;  /* 0x00000016110f7220 */ /* 0x000fc80000400000 */
[----:B------:R-:W-:Y:S01]  /*add0*/  FFMA R22, R16, R14, R15 ;  /* 0x0000000e10167223 */ /* 0x000fe2000000000f */
[----:B------:R-:W-:Y:S02]  /*ade0*/  HADD2.F32 R14, -RZ, R11.H1_H1 ;  /* 0x3000000bff0e7230 */ /* 0x000fe40000004100 */
[----:B------:R-:W-:-:S04]  /*adf0*/  FMUL R15, R17, R34 ;  /* 0x00000022110f7220 */ /* 0x000fc80000400000 */
[----:B------:R-:W-:Y:S01]  /*ae00*/  FFMA R15, R16, R14, R15 ;  /* 0x0000000e100f7223 */ /* 0x000fe2000000000f */
[----:B------:R-:W-:-:S04]  /*ae10*/  F2FP.RELU.F16.F32.PACK_AB R14, R24, R25 ;  /* 0x00000019180e723e */ /* 0x000fc800000008ff */
[----:B------:R-:W-:Y:S01]  /*ae20*/  F2FP.RELU.F16.F32.PACK_AB R15, R15, R22 ;  /* 0x000000160f0f723e */ /* 0x000fe200000008ff */
[----:B------:R-:W-:-:S04]  /*ae30*/  FMUL R22, R17, R29 ;  /* 0x0000001d11167220 */ /* 0x000fc80000400000 */
[----:B------:R1:W-:Y:S02]  /*ae40*/  STSM.16.M88.4 [R3+0x4200], R12 ;  /* 0x0042000c03007844 */ /* 0x0003e40000000200 */
[--C-:B-1----:R-:W-:Y:S02]  /*ae50*/  HADD2.F32 R13, -RZ, R4.reuse.H0_H0 ;  /* 0x20000004ff0d7230 */ /* 0x102fe40000004100 */
        /* <DEDUP_REMOVED lines=16> */
[--C-:B------:R-:W-:Y:S02]  /*af60*/  HADD2.F32 R12, -RZ, R7.reuse.H1_H1 ;  /* 0x30000007ff0c7230 */ /* 0x100fe40000004100 */
[----:B------:R-:W-:Y:S01]  /*af70*/  FFMA R14, R16, R13, R14 ;  /* 0x0000000d100e7223 */ /* 0x000fe2000000000e */
[----:B------:R-:W-:-:S02]  /*af80*/  HADD2.F32 R13, -RZ, R7.H0_H0 ;  /* 0x20000007ff0d7230 */ /* 0x000fc40000004100 */
[----:B------:R-:W-:Y:S01]  /*af90*/  FMUL R15, R17, R30 ;  /* 0x0000001e110f7220 */ /* 0x000fe20000400000 */
[C---:B------:R-:W-:Y:S01]  /*afa0*/  FFMA R22, R16.reuse, R12, R22 ;  /* 0x0000000c10167223 */ /* 0x040fe20000000016 */
[----:B------:R-:W-:Y:S02]  /*afb0*/  F2FP.RELU.F16.F32.PACK_AB R12, R27, R28 ;  /* 0x0000001c1b0c723e */ /* 0x000fe400000008ff */
[----:B------:R-:W-:Y:S01]  /*afc0*/  FFMA R15, R16, R13, R15 ;  /* 0x0000000d100f7223 */ /* 0x000fe2000000000f */
[----:B------:R-:W-:Y:S02]  /*afd0*/  F2FP.RELU.F16.F32.PACK_AB R13, R25, R26 ;  /* 0x0000001a190d723e */ /* 0x000fe400000008ff */
[----:B------:R-:W-:Y:S02]  /*afe0*/  F2FP.RELU.F16.F32.PACK_AB R14, R14, R24 ;  /* 0x000000180e0e723e */ /* 0x000fe400000008ff */
        /* <DEDUP_REMOVED lines=19> */
.L_x_72:
[----:B------:R-:W-:Y:S05]  /*b120*/  BSYNC B0 ;  /* 0x0000000000007941 */ /* 0x000fea0003800000 */
.L_x_71:
        /* <DEDUP_REMOVED lines=8> */
.L_x_75:
[----:B------:R-:W-:-:S04]  /*b1b0*/  ULEA UR4, UR36, UR49, 0x3 ;  /* 0x0000003124047291 */ /* 0x000fc8000f8e183f */
[----:B------:R-:W-:-:S04]  /*b1c0*/  UIADD3 UR4, UR4, 0x50, URZ ;  /* 0x0000005004047890 */ /* 0x000fc8000fffe03f */
[----:B------:R-:W-:-:S09]  /*b1d0*/  UPRMT UR4, UR48, 0x654, UR4 ;  /* 0x0000065430047896 */ /* 0x000fd20008000004 */
[----:B------:R-:W-:Y:S03]  /*b1e0*/  SYNCS.ARRIVE.TRANS64.RED.A1T0 RZ, [UR4], RZ ;  /* 0x000000ffffff79a7 */ /* 0x000fe60008100404 */
.L_x_74:
[----:B------:R-:W-:Y:S05]  /*b1f0*/  BSYNC B0 ;  /* 0x0000000000007941 */ /* 0x000fea0003800000 */
.L_x_73:
[----:B------:R-:W-:Y:S01]  /*b200*/  UIADD3 UR4, UR36, 0x1, URZ ;  /* 0x0000000124047890 */ /* 0x000fe2000fffe03f */
[----:B------:R-:W-:Y:S03]  /*b210*/  BSSY B0, `(.L_x_76) ;  /* 0x0000017000007945 */ /* 0x000fe60003800000 */
[----:B------:R-:W-:-:S04]  /*b220*/  UISETP.NE.AND UP0, UPT, UR4, 0x4, UPT ;  /* 0x000000040400788c */ /* 0x000fc8000bf05270 */
[----:B------:R-:W-:Y:S01]  /*b230*/  USEL UR5, UR4, URZ, UP0 ;  /* 0x0000003f04057287 */ /* 0x000fe20008000000 */
[----:B------:R-:W-:Y:S11]  /*b240*/  @P0 BRA `(.L_x_77) ;  /* 0x00000000004c0947 */ /* 0x000ff60003800000 */
[----:B------:R-:W-:-:S13]  /*b250*/  ISETP.NE.AND P3, PT, R18, 0x3, PT ;  /* 0x000000031200780c */ /* 0x000fda0003f65270 */
[----:B------:R-:W-:Y:S05]  /*b260*/  @!P3 BRA `(.L_x_78) ;  /* 0x000000000004b947 */ /* 0x000fea0003800000 */
[----:B------:R-:W-:Y:S01]  /*b270*/  BPT.TRAP 0x1 ;  /* 0x000000040000795c */ /* 0x000fe20000300000 */
.L_x_78:
[----:B-1----:R-:W-:Y:S01]  /*b280*/  LEA R12, R0, UR49, 0x3 ;  /* 0x00000031000c7c11 */ /* 0x002fe2000f8e18ff */
[----:B------:R-:W-:Y:S01]  /*b290*/  BSSY B1, `(.L_x_79) ;  /* 0x0000004000017945 */ /* 0x000fe20003800000 */
[----:B------:R-:W-:-:S04]  /*b2a0*/  SHF.L.U32 R13, R2, 0x1f, RZ ;  /* 0x0000001f020d7819 */ /* 0x000fc800000006ff */
[----:B------:R-:W1:Y:S02]  /*b2b0*/  SYNCS.PHASECHK.TRANS64.TRYWAIT P3, [R12+URZ+0x30], R13 ;  /* 0x0000300d0c0075a7 */ /* 0x000e64000806017f */
[----:B-1----:R-:W-:Y:S05]  /*b2c0*/  @!P3 BRA `(.L_x_80) ;  /* 0x000000a400e4b947 */ /* 0x002fea0003800000 */
.L_x_357:
[----:B------:R-:W-:Y:S05]  /*b2d0*/  BSYNC B1 ;  /* 0x0000000000017941 */ /* 0x000fea0003800000 */
.L_x_79:
[C---:B-1----:R-:W-:Y:S01]  /*b2e0*/  @!P4 LEA R12, R0.reuse, R20, 0xd ;  /* 0x00000014000cc211 */ /* 0x042fe200078e68ff */
[----:B------:R-:W-:Y:S01]  /*b2f0*/  VIADD R0, R0, 0x1 ;  /* 0x0000000100007836 */ /* 0x000fe20000000000 */
[----:B------:R-:W-:Y:S05]  /*b300*/  @!P4 WARPSYNC.ALL ;  /* 0x000000000000c948 */ /* 0x000fea0003800000 */
[----:B------:R1:W2:Y:S01]  /*b310*/  @!P4 LDSM.16.M88.4 R8, [R12] ;  /* 0x000000000c08c83b */ /* 0x0002a20000000200 */
[----:B------:R-:W-:-:S04]  /*b320*/  ISETP.NE.AND P3, PT, R0, 0x4, PT ;  /* 0x000000040000780c */ /* 0x000fc80003f65270 */
[----:B------:R-:W-:Y:S02]  /*b330*/  SEL R0, R0, RZ, P3 ;  /* 0x000000ff00007207 */ /* 0x000fe40001800000 */
[----:B-1----:R-:W-:-:S05]  /*b340*/  @!P4 LEA R12, R19, R12, 0x1 ;  /* 0x0000000c130cc211 */ /* 0x002fca00078e08ff */
[----:B------:R1:W3:Y:S02]  /*b350*/  @!P4 LDSM.16.M88.4 R4, [R12] ;  /* 0x000000000c04c83b */ /* 0x0002e40000000200 */
[----:B-1----:R-:W-:-:S04]  /*b360*/  SEL R12, RZ, 0x1, P3 ;  /* 0x00000001ff0c7807 */ /* 0x002fc80001800000 */
[----:B------:R-:W-:-:S07]  /*b370*/  LOP3.LUT R2, R2, R12, RZ, 0x3c, !PT ;  /* 0x0000000c02027212 */ /* 0x000fce00078e3cff */
.L_x_77:
[----:B------:R-:W-:Y:S05]  /*b380*/  BSYNC B0 ;  /* 0x0000000000007941 */ /* 0x000fea0003800000 */
.L_x_76:
[--C-:B-12---:R-:W-:Y:S02]  /*b390*/  HADD2.F32 R12, -RZ, R8.reuse.H0_H0 ;  /* 0x20000008ff0c7230 */ /* 0x106fe40000004100 */
[C---:B------:R-:W-:Y:S01]  /*b3a0*/  FMUL R40, R17.reuse, R40 ;  /* 0x0000002811287220 */ /* 0x040fe20000400000 */
[----:B------:R-:W-:Y:S02]  /*b3b0*/  HADD2.F32 R13, -RZ, R8.H1_H1 ;  /* 0x30000008ff0d7230 */ /* 0x000fe40000004100 */
[C---:B------:R-:W-:Y:S01]  /*b3c0*/  FMUL R41, R17.reuse, R41 ;  /* 0x0000002911297220 */ /* 0x040fe20000400000 */
[----:B------:R-:W-:Y:S02]  /*b3d0*/  HADD2.F32 R14, -RZ, R9.H1_H1 ;  /* 0x30000009ff0e7230 */ /* 0x000fe40000004100 */
[C---:B------:R-:W-:Y:S01]  /*b3e0*/  FFMA R12, R16.reuse, R12, R40 ;  /* 0x0000000c100c7223 */ /* 0x040fe20000000028 */
[C---:B------:R-:W-:Y:S01]  /*b3f0*/  FMUL R42, R17.reuse, R42 ;  /* 0x0000002a112a7220 */ /* 0x040fe20000400000 */
[----:B------:R-:W-:Y:S01]  /*b400*/  FFMA R13, R16, R13, R41 ;  /* 0x0000000d100d7223 */ /* 0x000fe20000000029 */
[C---:B------:R-:W-:Y:S01]  /*b410*/  FMUL R43, R17.reuse, R43 ;  /* 0x0000002b112b7220 */ /* 0x040fe20000400000 */
[----:B------:R-:W-:Y:S01]  /*b420*/  FMUL R15, R17, R44 ;  /* 0x0000002c110f7220 */ /* 0x000fe20000400000 */
[----:B------:R-:W-:-:S02]  /*b430*/  HADD2.F32 R24, -RZ, R10.H1_H1 ;  /* 0x3000000aff187230 */ /* 0x000fc40000004100 */
[----:B------:R-:W-:Y:S01]  /*b440*/  FMUL R25, R17, R46 ;  /* 0x0000002e11197220 */ /* 0x000fe20000400000 */
[----:B------:R-:W-:Y:S01]  /*b450*/  F2FP.RELU.F16.F32.PACK_AB R12, R13, R12 ;  /* 0x0000000c0d0c723e */ /* 0x000fe200000008ff */
[----:B------:R-:W-:Y:S02]  /*b460*/  HADD2.F32 R13, -RZ, R9.H0_H0 ;  /* 0x20000009ff0d7230 */ /* 0x000fe40000004100 */
[C---:B------:R-:W-:Y:S01]  /*b470*/  FFMA R14, R16.reuse, R14, R43 ;  /* 0x0000000e100e7223 */ /* 0x040fe2000000002b */
[----:B------:R-:W-:Y:S02]  /*b480*/  HADD2.F32 R26, -RZ, R11.H1_H1 ;  /* 0x3000000bff1a7230 */ /* 0x000fe40000004100 */
[C---:B------:R-:W-:Y:S01]  /*b490*/  FMUL R47, R17.reuse, R47 ;  /* 0x0000002f112f7220 */ /* 0x040fe20000400000 */
[----:B------:R-:W-:Y:S01]  /*b4a0*/  FMUL R49, R17, R49 ;  /* 0x0000003111317220 */ /* 0x000fe20000400000 */
[----:B------:R-:W-:Y:S01]  /*b4b0*/  FFMA R13, R16, R13, R42 ;  /* 0x0000000d100d7223 */ /* 0x000fe2000000002a */
[----:B------:R-:W-:Y:S05]  /*b4c0*/  WARPSYNC.ALL ;  /* 0x0000000000007948 */ /* 0x000fea0003800000 */
[----:B------:R-:W-:Y:S01]  /*b4d0*/  F2FP.RELU.F16.F32.PACK_AB R13, R14, R13 ;  /* 0x0000000d0e0d723e */ /* 0x000fe200000008ff */
[----:B------:R-:W-:-:S02]  /*b4e0*/  HADD2.F32 R14, -RZ, R10.H0_H0 ;  /* 0x2000000aff0e7230 */ /* 0x000fc40000004100 */
[C---:B------:R-:W-:Y:S01]  /*b4f0*/  FFMA R47, R16.reuse, R26, R47 ;  /* 0x0000001a102f7223 */ /* 0x040fe2000000002f */
[----:B---3--:R-:W-:Y:S02]  /*b500*/  HADD2.F32 R26, -RZ, R4.H1_H1 ;  /* 0x30000004ff1a7230 */ /* 0x008fe40000004100 */
[C---:B------:R-:W-:Y:S01]  /*b510*/  FMUL R27, R17.reuse, R50 ;  /* 0x00000032111b7220 */ /* 0x040fe20000400000 */
[----:B------:R-:W-:Y:S02]  /*b520*/  HADD2.F32 R28, -RZ, R5.H1_H1 ;  /* 0x30000005ff1c7230 */ /* 0x000fe40000004100 */
[C---:B------:R-:W-:Y:S01]  /*b530*/  FFMA R14, R16.reuse, R14, R15 ;  /* 0x0000000e100e7223 */ /* 0x040fe2000000000f */
[C---:B------:R-:W-:Y:S01]  /*b540*/  FMUL R15, R17.reuse, R45 ;  /* 0x0000002d110f7220 */ /* 0x040fe20000400000 */
[C---:B------:R-:W-:Y:S01]  /*b550*/  FMUL R51, R17.reuse, R51 ;  /* 0x0000003311337220 */ /* 0x040fe20000400000 */
[C---:B------:R-:W-:Y:S01]  /*b560*/  FMUL R53, R17.reuse, R53 ;  /* 0x0000003511357220 */ /* 0x040fe20000400000 */
[----:B------:R-:W-:Y:S01]  /*b570*/  FMUL R55, R17, R55 ;  /* 0x0000003711377220 */ /* 0x000fe20000400000 */
[C---:B------:R-:W-:Y:S01]  /*b580*/  FFMA R15, R16.reuse, R24, R15 ;  /* 0x00000018100f7223 */ /* 0x040fe2000000000f */
[----:B------:R-:W-:Y:S01]  /*b590*/  HADD2.F32 R24, -RZ, R11.H0_H0 ;  /* 0x2000000bff187230 */ /* 0x000fe20000004100 */
[----:B------:R-:W-:Y:S03]  /*b5a0*/  BSSY B0, `(.L_x_81) ;  /* 0x000002c000007945 */ /* 0x000fe60003800000 */
[----:B------:R-:W-:Y:S01]  /*b5b0*/  F2FP.RELU.F16.F32.PACK_AB R14, R15, R14 ;  /* 0x0000000e0f0e723e */ /* 0x000fe200000008ff */
[----:B------:R-:W-:Y:S01]  /*b5c0*/  FFMA R24, R16, R24, R25 ;  /* 0x0000001810187223 */ /* 0x000fe20000000019 */
[----:B------:R-:W-:-:S04]  /*b5d0*/  FMUL R25, R17, R48 ;  /* 0x0000003011197220 */ /* 0x000fc80000400000 */
[----:B------:R-:W-:Y:S01]  /*b5e0*/  F2FP.RELU.F16.F32.PACK_AB R15, R47, R24 ;  /* 0x000000182f0f723e */ /* 0x000fe200000008ff */
[----:B------:R-:W-:-:S04]  /*b5f0*/  HADD2.F32 R24, -RZ, R4.H0_H0 ;  /* 0x20000004ff187230 */ /* 0x000fc80000004100 */
[----:B------:R1:W-:Y:S01]  /*b600*/  STSM.16.M88.4 [R3+0x6200], R12 ;  /* 0x0062000c03007844 */ /* 0x0003e20000000200 */
[C---:B------:R-:W-:Y:S01]  /*b610*/  FFMA R24, R16.reuse, R24, R25 ;  /* 0x0000001810187223 */ /* 0x040fe20000000019 */
[C---:B------:R-:W-:Y:S01]  /*b620*/  FFMA R25, R16.reuse, R26, R49 ;  /* 0x0000001a10197223 */ /* 0x040fe20000000031 */
[----:B------:R-:W-:Y:S02]  /*b630*/  HADD2.F32 R26, -RZ, R5.H0_H0 ;  /* 0x20000005ff1a7230 */ /* 0x000fe40000004100 */
[--C-:B-1----:R-:W-:Y:S02]  /*b640*/  HADD2.F32 R12, -RZ, R6.reuse.H0_H0 ;  /* 0x20000006ff0c7230 */ /* 0x102fe40000004100 */
[----:B------:R-:W-:Y:S01]  /*b650*/  FMUL R15, R17, R52 ;  /* 0x00000034110f7220 */ /* 0x000fe20000400000 */
[C---:B------:R-:W-:Y:S01]  /*b660*/  FFMA R13, R16.reuse, R26, R27 ;  /* 0x0000001a100d7223 */ /* 0x040fe2000000001b */
[----:B------:R-:W-:Y:S01]  /*b670*/  FFMA R14, R16, R28, R51 ;  /* 0x0000001c100e7223 */ /* 0x000fe20000000033 */
[----:B------:R-:W-:-:S02]  /*b680*/  HADD2.F32 R26, -RZ, R6.H1_H1 ;  /* 0x30000006ff1a7230 */ /* 0x000fc40000004100 */
[C---:B------:R-:W-:Y:S01]  /*b690*/  FFMA R15, R16.reuse, R12, R15 ;  /* 0x0000000c100f7223 */ /* 0x040fe2000000000f */
[--C-:B------:R-:W-:Y:S02]  /*b6a0*/  HADD2.F32 R12, -RZ, R7.reuse.H0_H0 ;  /* 0x20000007ff0c7230 */ /* 0x100fe40000004100 */
[----:B------:R-:W-:Y:S01]  /*b6b0*/  FMUL R27, R17, R54 ;  /* 0x00000036111b7220 */ /* 0x000fe20000400000 */
[----:B------:R-:W-:Y:S02]  /*b6c0*/  HADD2.F32 R28, -RZ, R7.H1_H1 ;  /* 0x30000007ff1c7230 */ /* 0x000fe40000004100 */
[----:B------:R-:W-:Y:S01]  /*b6d0*/  FFMA R26, R16, R26, R53 ;  /* 0x0000001a101a7223 */ /* 0x000fe20000000035 */
[----:B------:R-:W-:Y:S01]  /*b6e0*/  F2FP.RELU.F16.F32.PACK_AB R13, R14, R13 ;  /* 0x0000000d0e0d723e */ /* 0x000fe200000008ff */
[C---:B------:R-:W-:Y:S01]  /*b6f0*/  FFMA R27, R16.reuse, R12, R27 ;  /* 0x0000000c101b7223 */ /* 0x040fe2000000001b */
        /* <DEDUP_REMOVED lines=16> */
[----:B------:R-:W-:Y:S02]  /*b800*/  UIADD3 UR8, UR49, 0x6200, URZ ;  /* 0x0000620031087890 */ /* 0x000fe4000fffe03f */
[----:B------:R-:W-:Y:S01]  /*b810*/  UIADD3.X UR7, URZ, UR51, URZ, UP0, !UPT ;  /* 0x000000333f077290 */ /* 0x000fe200087fe43f */
[----:B------:R-:W-:-:S08]  /*b820*/  UMOV UR11, UR43 ;  /* 0x0000002b000b7c82 */ /* 0x000fd00008000000 */
[----:B------:R2:W-:Y:S01]  /*b830*/  UTMASTG.3D [UR8], [UR6] ;  /* 0x00000008060073b5 */ /* 0x0005e20008010000 */
[----:B------:R0:W-:Y:S01]  /*b840*/  UTMACMDFLUSH ;  /* 0x00000000000079b7 */ /* 0x0001e20000000000 */
[----:B--2---:R-:W-:-:S04]  /*b850*/  DEPBAR.LE SB0, 0x1 ;  /* 0x000080400000791a */ /* 0x004fc80000000000 */
.L_x_82:
[----:B------:R-:W-:Y:S05]  /*b860*/  BSYNC B0 ;  /* 0x0000000000007941 */ /* 0x000fea0003800000 */
.L_x_81:
[----:B-1----:R-:W-:Y:S01]  /*b870*/  IADD3 R12, R3, 0x6200, RZ ;  /* 0x00006200030c7810 */ /* 0x002fe20007ffe0ff */
[----:B------:R-:W-:Y:S03]  /*b880*/  BAR.SYNC.DEFER_BLOCKING 0x1, 0x100 ;  /* 0x0044000000007b1d */ /* 0x000fe60000010000 */
[----:B------:R-:W-:-:S03]  /*b890*/  LEA R21, R19, R12, 0x1 ;  /* 0x0000000c13157211 */ /* 0x000fc600078e08ff */
[----:B------:R-:W-:Y:S04]  /*b8a0*/  BSSY B0, `(.L_x_83) ;  /* 0x0000009000007945 */ /* 0x000fe80003800000 */
[----:B------:R-:W-:Y:S05]  /*b8b0*/  @P0 BRA `(.L_x_84) ;  /* 0x00000000001c0947 */ /* 0x000fea0003800000 */
[----:B------:R-:W-:-:S13]  /*b8c0*/  ISETP.NE.AND P3, PT, R18, 0x3, PT ;  /* 0x000000031200780c */ /* 0x000fda0003f65270 */
[----:B------:R-:W-:Y:S05]  /*b8d0*/  @!P3 BRA `(.L_x_85) ;  /* 0x000000000004b947 */ /* 0x000fea0003800000 */
[----:B------:R-:W-:Y:S01]  /*b8e0*/  BPT.TRAP 0x1 ;  /* 0x000000040000795c */ /* 0x000fe20000300000 */
.L_x_85:
[----:B------:R-:W-:-:S04]  /*b8f0*/  ULEA UR4, UR5, UR49, 0x3 ;  /* 0x0000003105047291 */ /* 0x000fc8000f8e183f */
[----:B------:R-:W-:-:S04]  /*b900*/  UIADD3 UR4, UR4, 0x50, URZ ;  /* 0x0000005004047890 */ /* 0x000fc8000fffe03f */
[----:B------:R-:W-:-:S09]  /*b910*/  UPRMT UR4, UR48, 0x654, UR4 ;  /* 0x0000065430047896 */ /* 0x000fd20008000004 */
[----:B------:R-:W-:Y:S03]  /*b920*/  SYNCS.ARRIVE.TRANS64.RED.A1T0 RZ, [UR4], RZ ;  /* 0x000000ffffff79a7 */ /* 0x000fe60008100404 */
.L_x_84:
[----:B------:R-:W-:Y:S05]  /*b930*/  BSYNC B0 ;  /* 0x0000000000007941 */ /* 0x000fea0003800000 */
.L_x_83:
        /* <DEDUP_REMOVED lines=8> */
.L_x_88:
[----:B------:R-:W-:Y:S01]  /*b9c0*/  LEA R12, R0, UR49, 0x3 ;  /* 0x00000031000c7c11 */ /* 0x000fe2000f8e18ff */
[----:B------:R-:W-:Y:S01]  /*b9d0*/  BSSY B1, `(.L_x_89) ;  /* 0x0000004000017945 */ /* 0x000fe20003800000 */
[----:B------:R-:W-:-:S04]  /*b9e0*/  SHF.L.U32 R13, R2, 0x1f, RZ ;  /* 0x0000001f020d7819 */ /* 0x000fc800000006ff */
[----:B------:R-:W1:Y:S02]  /*b9f0*/  SYNCS.PHASECHK.TRANS64.TRYWAIT P3, [R12+URZ+0x30], R13 ;  /* 0x0000300d0c0075a7 */ /* 0x000e64000806017f */
[----:B-1----:R-:W-:Y:S05]  /*ba00*/  @!P3 BRA `(.L_x_90) ;  /* 0x000000a00028b947 */ /* 0x002fea0003800000 */
.L_x_358:
[----:B------:R-:W-:Y:S05]  /*ba10*/  BSYNC B1 ;  /* 0x0000000000017941 */ /* 0x000fea0003800000 */
.L_x_89:
[C---:B-1----:R-:W-:Y:S01]  /*ba20*/  @!P4 IMAD R12, R0.reuse, 0x2000, R20 ;  /* 0x00002000000cc824 */ /* 0x042fe200078e0214 */
[----:B------:R-:W-:Y:S05]  /*ba30*/  @!P4 WARPSYNC.ALL ;  /* 0x000000000000c948 */ /* 0x000fea0003800000 */
[----:B------:R-:W-:Y:S01]  /*ba40*/  @!P4 LEA R13, R19, R12, 0x1 ;  /* 0x0000000c130dc211 */ /* 0x000fe200078e08ff */
[----:B------:R1:W2:Y:S01]  /*ba50*/  @!P4 LDSM.16.M88.4 R8, [R12] ;  /* 0x000000000c08c83b */ /* 0x0002a20000000200 */
[----:B------:R-:W-:-:S03]  /*ba60*/  IADD3 R0, R0, 0x1, RZ ;  /* 0x0000000100007810 */ /* 0x000fc60007ffe0ff */
[----:B------:R1:W3:Y:S01]  /*ba70*/  @!P4 LDSM.16.M88.4 R4, [R13] ;  /* 0x000000000d04c83b */ /* 0x0002e20000000200 */
[----:B------:R-:W-:-:S04]  /*ba80*/  ISETP.NE.AND P3, PT, R0, 0x4, PT ;  /* 0x000000040000780c */ /* 0x000fc80003f65270 */
[----:B------:R-:W-:Y:S02]  /*ba90*/  SEL R15, RZ, 0x1, P3 ;  /* 0x00000001ff0f7807 */ /* 0x000fe40001800000 */
[----:B------:R-:W-:Y:S02]  /*baa0*/  SEL R0, R0, RZ, P3 ;  /* 0x000000ff00007207 */ /* 0x000fe40001800000 */
[----:B-1----:R-:W-:-:S07]  /*bab0*/  LOP3.LUT R2, R2, R15, RZ, 0x3c, !PT ;  /* 0x0000000f02027212 */ /* 0x002fce00078e3cff */
.L_x_87:
[----:B------:R-:W-:Y:S05]  /*bac0*/  BSYNC B0 ;  /* 0x0000000000007941 */ /* 0x000fea0003800000 */
.L_x_86:
[----:B------:R-:W4:Y:S04]  /*bad0*/  LDL.LU R13, [R1+0x80] ;  /* 0x00008000010d7983 */ /* 0x000f280000300800 */
        /* <DEDUP_REMOVED lines=15> */
[--C-:B--2---:R-:W-:Y:S01]  /*bbd0*/  HADD2.F32 R14, -RZ, R8.reuse.H1_H1 ;  /* 0x30000008ff0e7230 */ /* 0x104fe20000004100 */
[----:B------:R-:W-:Y:S05]  /*bbe0*/  WARPSYNC.ALL ;  /* 0x0000000000007948 */ /* 0x000fea0003800000 */
[----:B------:R-:W-:Y:S01]  /*bbf0*/  BSSY B0, `(.L_x_91) ;  /* 0x000004b000007945 */ /* 0x000fe20003800000 */
[C---:B----4-:R-:W-:Y:S01]  /*bc00*/  FMUL R13, R17.reuse, R13 ;  /* 0x0000000d110d7220 */ /* 0x050fe20000400000 */
[----:B-----5:R-:W-:Y:S01]  /*bc10*/  FMUL R15, R17, R12 ;  /* 0x0000000c110f7220 */ /* 0x020fe20000400000 */
[----:B------:R-:W-:-:S03]  /*bc20*/  HADD2.F32 R12, -RZ, R8.H0_H0 ;  /* 0x20000008ff0c7230 */ /* 0x000fc60000004100 */
[C---:B------:R-:W-:Y:S01]  /*bc30*/  FFMA R15, R16.reuse, R14, R15 ;  /* 0x0000000e100f7223 */ /* 0x040fe2000000000f */
[--C-:B------:R-:W-:Y:S02]  /*bc40*/  HADD2.F32 R14, -RZ, R9.reuse.H0_H0 ;  /* 0x20000009ff0e7230 */ /* 0x100fe40000004100 */
[C---:B------:R-:W-:Y:S01]  /*bc50*/  FFMA R12, R16.reuse, R12, R13 ;  /* 0x0000000c100c7223 */ /* 0x040fe2000000000d */
[C---:B---3--:R-:W-:Y:S01]  /*bc60*/  FMUL R13, R17.reuse, R25 ;  /* 0x00000019110d7220 */ /* 0x048fe20000400000 */
[----:B------:R-:W-:Y:S01]  /*bc70*/  FMUL R25, R17, R24 ;  /* 0x0000001811197220 */ /* 0x000fe20000400000 */
[----:B------:R-:W-:Y:S02]  /*bc80*/  HADD2.F32 R24, -RZ, R9.H1_H1 ;  /* 0x30000009ff187230 */ /* 0x000fe40000004100 */
[C---:B------:R-:W-:Y:S01]  /*bc90*/  FFMA R13, R16.reuse, R14, R13 ;  /* 0x0000000e100d7223 */ /* 0x040fe2000000000d */
[----:B------:R-:W-:Y:S01]  /*bca0*/  F2FP.RELU.F16.F32.PACK_AB R12, R15, R12 ;  /* 0x0000000c0f0c723e */ /* 0x000fe200000008ff */
[----:B------:R-:W-:Y:S01]  /*bcb0*/  FMUL R15, R17, R37 ;  /* 0x00000025110f7220 */ /* 0x000fe20000400000 */
[----:B------:R-:W-:Y:S01]  /*bcc0*/  FFMA R14, R16, R24, R25 ;  /* 0x00000018100e7223 */ /* 0x000fe20000000019 */
[----:B------:R-:W-:-:S02]  /*bcd0*/  HADD2.F32 R24, -RZ, R10.H1_H1 ;  /* 0x3000000aff187230 */ /* 0x000fc40000004100 */
[----:B------:R-:W-:Y:S02]  /*bce0*/  FMUL R25, R17, R36 ;  /* 0x0000002411197220 */ /* 0x000fe40000400000 */
[----:B------:R-:W-:Y:S01]  /*bcf0*/  F2FP.RELU.F16.F32.PACK_AB R13, R14, R13 ;  /* 0x0000000d0e0d723e */ /* 0x000fe200000008ff */
[----:B------:R-:W-:-:S05]  /*bd00*/  HADD2.F32 R14, -RZ, R10.H0_H0 ;  /* 0x2000000aff0e7230 */ /* 0x000fca0000004100 */
[C---:B------:R-:W-:Y:S01]  /*bd10*/  FFMA R14, R16.reuse, R14, R15 ;  /* 0x0000000e100e7223 */ /* 0x040fe2000000000f */
[C---:B------:R-:W-:Y:S01]  /*bd20*/  FFMA R15, R16.reuse, R24, R25 ;  /* 0x00000018100f7223 */ /* 0x040fe20000000019 */
[C---:B------:R-:W-:Y:S01]  /*bd30*/  FMUL R25, R17.reuse, R27 ;  /* 0x0000001b11197220 */ /* 0x040fe20000400000 */
[----:B------:R-:W-:Y:S01]  /*bd40*/  FMUL R27, R17, R26 ;  /* 0x0000001a111b7220 */ /* 0x000fe20000400000 */
[--C-:B------:R-:W-:Y:S02]  /*bd50*/  HADD2.F32 R24, -RZ, R11.reuse.H0_H0 ;  /* 0x2000000bff187230 */ /* 0x100fe40000004100 */
[----:B------:R-:W-:Y:S01]  /*bd60*/  HADD2.F32 R26, -RZ, R11.H1_H1 ;  /* 0x3000000bff1a7230 */ /* 0x000fe20000004100 */
[----:B------:R-:W-:Y:S02]  /*bd70*/  F2FP.RELU.F16.F32.PACK_AB R14, R15, R14 ;  /* 0x0000000e0f0e723e */ /* 0x000fe400000008ff */
[C---:B------:R-:W-:Y:S02]  /*bd80*/  FFMA R24, R16.reuse, R24, R25 ;  /* 0x0000001810187223 */ /* 0x040fe40000000019 */
[----:B------:R-:W-:Y:S01]  /*bd90*/  FFMA R25, R16, R26, R27 ;  /* 0x0000001a10197223 */ /* 0x000fe2000000001b */
[C---:B------:R-:W-:Y:S01]  /*bda0*/  FMUL R27, R17.reuse, R29 ;  /* 0x0000001d111b7220 */ /* 0x040fe20000400000 */
[----:B------:R-:W-:Y:S01]  /*bdb0*/  FMUL R29, R17, R28 ;  /* 0x0000001c111d7220 */ /* 0x000fe20000400000 */
[----:B------:R-:W-:-:S02]  /*bdc0*/  HADD2.F32 R26, -RZ, R4.H0_H0 ;  /* 0x20000004ff1a7230 */ /* 0x000fc40000004100 */
[----:B------:R-:W-:Y:S01]  /*bdd0*/  HADD2.F32 R28, -RZ, R4.H1_H1 ;  /* 0x30000004ff1c7230 */ /* 0x000fe20000004100 */
[----:B------:R-:W-:Y:S02]  /*bde0*/  F2FP.RELU.F16.F32.PACK_AB R15, R25, R24 ;  /* 0x00000018190f723e */ /* 0x000fe400000008ff */
[C---:B------:R-:W-:Y:S02]  /*bdf0*/  FFMA R26, R16.reuse, R26, R27 ;  /* 0x0000001a101a7223 */ /* 0x040fe4000000001b */
[----:B------:R-:W-:Y:S01]  /*be00*/  FFMA R27, R16, R28, R29 ;  /* 0x0000001c101b7223 */ /* 0x000fe2000000001d */
[C---:B------:R-:W-:Y:S01]  /*be10*/  FMUL R29, R17.reuse, R31 ;  /* 0x0000001f111d7220 */ /* 0x040fe20000400000 */
[----:B------:R-:W-:Y:S01]  /*be20*/  FMUL R31, R17, R30 ;  /* 0x0000001e111f7220 */ /* 0x000fe20000400000 */
[--C-:B------:R-:W-:Y:S01]  /*be30*/  HADD2.F32 R28, -RZ, R5.reuse.H0_H0 ;  /* 0x20000005ff1c7230 */ /* 0x100fe20000004100 */
[----:B------:R1:W-:Y:S01]  /*be40*/  STSM.16.M88.4 [R3+0x200], R12 ;  /* 0x0002000c03007844 */ /* 0x0003e20000000200 */
[----:B------:R-:W-:Y:S01]  /*be50*/  HADD2.F32 R30, -RZ, R5.H1_H1 ;  /* 0x30000005ff1e7230 */ /* 0x000fe20000004100 */
[----:B------:R-:W-:-:S02]  /*be60*/  F2FP.RELU.F16.F32.PACK_AB R24, R27, R26 ;  /* 0x0000001a1b18723e */ /* 0x000fc400000008ff */
[C---:B------:R-:W-:Y:S02]  /*be70*/  FFMA R29, R16.reuse, R28, R29 ;  /* 0x0000001c101d7223 */ /* 0x040fe4000000001d */
[----:B------:R-:W-:Y:S01]  /*be80*/  FFMA R28, R16, R30, R31 ;  /* 0x0000001e101c7223 */ /* 0x000fe2000000001f */
[C---:B------:R-:W-:Y:S01]  /*be90*/  FMUL R31, R17.reuse, R33 ;  /* 0x00000021111f7220 */ /* 0x040fe20000400000 */
[----:B------:R-:W-:Y:S01]  /*bea0*/  FMUL R33, R17, R32 ;  /* 0x0000002011217220 */ /* 0x000fe20000400000 */
[--C-:B------:R-:W-:Y:S02]  /*beb0*/  HADD2.F32 R30, -RZ, R6.reuse.H0_H0 ;  /* 0x20000006ff1e7230 */ /* 0x100fe40000004100 */
[----:B------:R-:W-:Y:S01]  /*bec0*/  HADD2.F32 R32, -RZ, R6.H1_H1 ;  /* 0x30000006ff207230 */ /* 0x000fe20000004100 */
[----:B------:R-:W-:Y:S02]  /*bed0*/  F2FP.RELU.F16.F32.PACK_AB R25, R28, R29 ;  /* 0x0000001d1c19723e */ /* 0x000fe400000008ff */
[----:B------:R-:W-:-:S02]  /*bee0*/  FFMA R31, R16, R30, R31 ;  /* 0x0000001e101f7223 */ /* 0x000fc4000000001f */
[----:B------:R-:W-:Y:S01]  /*bef0*/  FFMA R30, R16, R32, R33 ;  /* 0x00000020101e7223 */ /* 0x000fe20000000021 */
[C---:B------:R-:W-:Y:S01]  /*bf00*/  FMUL R33, R17.reuse, R35 ;  /* 0x0000002311217220 */ /* 0x040fe20000400000 */
[----:B------:R-:W-:Y:S01]  /*bf10*/  FMUL R35, R17, R34 ;  /* 0x0000002211237220 */ /* 0x000fe20000400000 */
[--C-:B------:R-:W-:Y:S02]  /*bf20*/  HADD2.F32 R32, -RZ, R7.reuse.H0_H0 ;  /* 0x20000007ff207230 */ /* 0x100fe40000004100 */
[----:B------:R-:W-:Y:S01]  /*bf30*/  HADD2.F32 R34, -RZ, R7.H1_H1 ;  /* 0x30000007ff227230 */ /* 0x000fe20000004100 */
[----:B------:R-:W-:Y:S02]  /*bf40*/  F2FP.RELU.F16.F32.PACK_AB R26, R30, R31 ;  /* 0x0000001f1e1a723e */ /* 0x000fe400000008ff */
[C---:B------:R-:W-:Y:S02]  /*bf50*/  FFMA R33, R16.reuse, R32, R33 ;  /* 0x0000002010217223 */ /* 0x040fe40000000021 */
[----:B------:R-:W-:-:S05]  /*bf60*/  FFMA R32, R16, R34, R35 ;  /* 0x0000002210207223 */ /* 0x000fca0000000023 */
[----:B------:R-:W-:-:S05]  /*bf70*/  F2FP.RELU.F16.F32.PACK_AB R27, R32, R33 ;  /* 0x00000021201b723e */ /* 0x000fca00000008ff */
[----:B------:R1:W-:Y:S01]  /*bf80*/  STSM.16.M88.4 [R152], R24 ;  /* 0x0000001898007844 */ /* 0x0003e20000000200 */
        /* <DEDUP_REMOVED lines=17> */
.L_x_92:
[----:B------:R-:W-:Y:S05]  /*c0a0*/  BSYNC B0 ;  /* 0x0000000000007941 */ /* 0x000fea0003800000 */
.L_x_91:
[----:B------:R-:W-:Y:S06]  /*c0b0*/  BAR.SYNC.DEFER_BLOCKING 0x1, 0x100 ;  /* 0x0044000000007b1d */ /* 0x000fec0000010000 */
[----:B------:R-:W-:Y:S04]  /*c0c0*/  BSSY B0, `(.L_x_93) ;  /* 0x0000009000007945 */ /* 0x000fe80003800000 */
[----:B------:R-:W-:Y:S05]  /*c0d0*/  @P0 BRA `(.L_x_94) ;  /* 0x00000000001c0947 */ /* 0x000fea0003800000 */
[----:B------:R-:W-:-:S13]  /*c0e0*/  ISETP.NE.AND P3, PT, R18, 0x3, PT ;  /* 0x000000031200780c */ /* 0x000fda0003f65270 */
[----:B------:R-:W-:Y:S05]  /*c0f0*/  @!P3 BRA `(.L_x_95) ;  /* 0x000000000004b947 */ /* 0x000fea0003800000 */
[----:B------:R-:W-:Y:S01]  /*c100*/  BPT.TRAP 0x1 ;  /* 0x000000040000795c */ /* 0x000fe20000300000 */
.L_x_95:
[----:B------:R-:W-:-:S04]  /*c110*/  ULEA UR4, UR5, UR49, 0x3 ;  /* 0x0000003105047291 */ /* 0x000fc8000f8e183f */
[----:B------:R-:W-:-:S04]  /*c120*/  UIADD3 UR4, UR4, 0x50, URZ ;  /* 0x0000005004047890 */ /* 0x000fc8000fffe03f */
[----:B------:R-:W-:-:S09]  /*c130*/  UPRMT UR4, UR48, 0x654, UR4 ;  /* 0x0000065430047896 */ /* 0x000fd20008000004 */
[----:B------:R-:W-:Y:S03]  /*c140*/  SYNCS.ARRIVE.TRANS64.RED.A1T0 RZ, [UR4], RZ ;  /* 0x000000ffffff79a7 */ /* 0x000fe60008100404 */
.L_x_94:
[----:B------:R-:W-:Y:S05]  /*c150*/  BSYNC B0 ;  /* 0x0000000000007941 */ /* 0x000fea0003800000 */
.L_x_93:
        /* <DEDUP_REMOVED lines=8> */
.L_x_98:
[C---:B-1----:R-:W-:Y:S01]  /*c1e0*/  LEA R12, R0.reuse, UR49, 0x3 ;  /* 0x00000031000c7c11 */ /* 0x042fe2000f8e18ff */
[----:B------:R-:W-:Y:S01]  /*c1f0*/  @!P4 IMAD R14, R0, 0x2000, R20 ;  /* 0x00002000000ec824 */ /* 0x000fe200078e0214 */
[----:B------:R-:W-:Y:S01]  /*c200*/  SHF.L.U32 R13, R2, 0x1f, RZ ;  /* 0x0000001f020d7819 */ /* 0x000fe200000006ff */
[----:B------:R-:W-:Y:S03]  /*c210*/  BSSY B1, `(.L_x_99) ;  /* 0x0000004000017945 */ /* 0x000fe60003800000 */
[----:B------:R-:W1:Y:S01]  /*c220*/  SYNCS.PHASECHK.TRANS64.TRYWAIT P3, [R12+URZ+0x30], R13 ;  /* 0x0000300d0c0075a7 */ /* 0x000e62000806017f */
[----:B------:R-:W-:Y:S01]  /*c230*/  @!P4 LEA R15, R19, R14, 0x1 ;  /* 0x0000000e130fc211 */ /* 0x000fe200078e08ff */
[----:B-1----:R-:W-:Y:S06]  /*c240*/  @!P3 BRA `(.L_x_100) ;  /* 0x00000098002cb947 */ /* 0x002fec0003800000 */
.L_x_359:
[----:B------:R-:W-:Y:S05]  /*c250*/  BSYNC B1 ;  /* 0x0000000000017941 */ /* 0x000fea0003800000 */
.L_x_99:
[----:B------:R-:W-:Y:S05]  /*c260*/  @!P4 WARPSYNC.ALL ;  /* 0x000000000000c948 */ /* 0x000fea0003800000 */
[----:B------:R2:W3:Y:S01]  /*c270*/  @!P4 LDSM.16.M88.4 R8, [R14] ;  /* 0x000000000e08c83b */ /* 0x0004e20000000200 */
[----:B------:R-:W-:-:S03]  /*c280*/  IADD3 R0, R0, 0x1, RZ ;  /* 0x0000000100007810 */ /* 0x000fc60007ffe0ff */
[----:B------:R2:W4:Y:S01]  /*c290*/  @!P4 LDSM.16.M88.4 R4, [R15] ;  /* 0x000000000f04c83b */ /* 0x0005220000000200 */
[----:B------:R-:W-:-:S04]  /*c2a0*/  ISETP.NE.AND P3, PT, R0, 0x4, PT ;  /* 0x000000040000780c */ /* 0x000fc80003f65270 */
[----:B-1----:R-:W-:Y:S02]  /*c2b0*/  SEL R13, RZ, 0x1, P3 ;  /* 0x00000001ff0d7807 */ /* 0x002fe40001800000 */
[----:B------:R-:W-:Y:S02]  /*c2c0*/  SEL R0, R0, RZ, P3 ;  /* 0x000000ff00007207 */ /* 0x000fe40001800000 */
[----:B--2---:R-:W-:-:S07]  /*c2d0*/  LOP3.LUT R2, R2, R13, RZ, 0x3c, !PT ;  /* 0x0000000d02027212 */ /* 0x004fce00078e3cff */
.L_x_97:
[----:B------:R-:W-:Y:S05]  /*c2e0*/  BSYNC B0 ;  /* 0x0000000000007941 */ /* 0x000fea0003800000 */
.L_x_96:
[--C-:B-1-3--:R-:W-:Y:S02]  /*c2f0*/  HADD2.F32 R12, -RZ, R8.reuse.H0_H0 ;  /* 0x20000008ff0c7230 */ /* 0x10afe40000004100 */
[C---:B------:R-:W-:Y:S01]  /*c300*/  FMUL R13, R17.reuse, R56 ;  /* 0x00000038110d7220 */ /* 0x040fe20000400000 */
[----:B------:R-:W-:Y:S02]  /*c310*/  HADD2.F32 R14, -RZ, R8.H1_H1 ;  /* 0x30000008ff0e7230 */ /* 0x000fe40000004100 */
[C---:B------:R-:W-:Y:S01]  /*c320*/  FMUL R57, R17.reuse, R57 ;  /* 0x0000003911397220 */ /* 0x040fe20000400000 */
[--C-:B------:R-:W-:Y:S02]  /*c330*/  HADD2.F32 R24, -RZ, R9.reuse.H0_H0 ;  /* 0x20000009ff187230 */ /* 0x100fe40000004100 */
[C---:B------:R-:W-:Y:S01]  /*c340*/  FMUL R15, R17.reuse, R58 ;  /* 0x0000003a110f7220 */ /* 0x040fe20000400000 */
[----:B------:R-:W-:Y:S02]  /*c350*/  HADD2.F32 R26, -RZ, R9.H1_H1 ;  /* 0x30000009ff1a7230 */ /* 0x000fe40000004100 */
[----:B------:R-:W-:Y:S01]  /*c360*/  FMUL R59, R17, R59 ;  /* 0x0000003b113b7220 */ /* 0x000fe20000400000 */
[C---:B------:R-:W-:Y:S01]  /*c370*/  FFMA R12, R16.reuse, R12, R13 ;  /* 0x0000000c100c7223 */ /* 0x040fe2000000000d */
[C---:B------:R-:W-:Y:S01]  /*c380*/  FFMA R13, R16.reuse, R14, R57 ;  /* 0x0000000e100d7223 */ /* 0x040fe20000000039 */
[C---:B------:R-:W-:Y:S01]  /*c390*/  FFMA R14, R16.reuse, R24, R15 ;  /* 0x00000018100e7223 */ /* 0x040fe2000000000f */
[----:B------:R-:W-:Y:S01]  /*c3a0*/  FFMA R15, R16, R26, R59 ;  /* 0x0000001a100f7223 */ /* 0x000fe2000000003b */
[----:B------:R-:W-:-:S02]  /*c3b0*/  HADD2.F32 R26, -RZ, R10.H1_H1 ;  /* 0x3000000aff1a7230 */ /* 0x000fc40000004100 */
[C---:B------:R-:W-:Y:S01]  /*c3c0*/  FMUL R61, R17.reuse, R61 ;  /* 0x0000003d113d7220 */ /* 0x040fe20000400000 */
[--C-:B------:R-:W-:Y:S02]  /*c3d0*/  HADD2.F32 R28, -RZ, R11.reuse.H0_H0 ;  /* 0x2000000bff1c7230 */ /* 0x100fe40000004100 */
[C---:B------:R-:W-:Y:S01]  /*c3e0*/  FMUL R27, R17.reuse, R62 ;  /* 0x0000003e111b7220 */ /* 0x040fe20000400000 */
[----:B------:R-:W-:Y:S02]  /*c3f0*/  HADD2.F32 R24, -RZ, R10.H0_H0 ;  /* 0x2000000aff187230 */ /* 0x000fe40000004100 */
[C---:B------:R-:W-:Y:S01]  /*c400*/  FMUL R25, R17.reuse, R60 ;  /* 0x0000003c11197220 */ /* 0x040fe20000400000 */
[----:B------:R-:W-:Y:S02]  /*c410*/  HADD2.F32 R30, -RZ, R11.H1_H1 ;  /* 0x3000000bff1e7230 */ /* 0x000fe40000004100 */
[----:B------:R-:W-:Y:S01]  /*c420*/  FMUL R63, R17, R63 ;  /* 0x0000003f113f7220 */ /* 0x000fe20000400000 */
[C---:B------:R-:W-:Y:S01]  /*c430*/  FFMA R61, R16.reuse, R26, R61 ;  /* 0x0000001a103d7223 */ /* 0x040fe2000000003d */
[C---:B------:R-:W-:Y:S01]  /*c440*/  FFMA R27, R16.reuse, R28, R27 ;  /* 0x0000001c101b7223 */ /* 0x040fe2000000001b */
[C---:B------:R-:W-:Y:S01]  /*c450*/  FFMA R24, R16.reuse, R24, R25 ;  /* 0x0000001810187223 */ /* 0x040fe20000000019 */
[----:B------:R-:W-:Y:S01]  /*c460*/  FFMA R26, R16, R30, R63 ;  /* 0x0000001e101a7223 */ /* 0x000fe2000000003f */
[----:B----4-:R-:W-:-:S02]  /*c470*/  HADD2.F32 R28, -RZ, R4.H0_H0 ;  /* 0x20000004ff1c7230 */ /* 0x010fc40000004100 */
        /* <DEDUP_REMOVED lines=11> */
[----:B------:R-:W-:-:S02]  /*c530*/  HADD2.F32 R32, -RZ, R6.H0_H0 ;  /* 0x20000006ff207230 */ /* 0x000fc40000004100 */
        /* <DEDUP_REMOVED lines=11> */
[----:B------:R-:W-:Y:S01]  /*c5f0*/  F2FP.RELU.F16.F32.PACK_AB R12, R13, R12 ;  /* 0x0000000c0d0c723e */ /* 0x000fe200000008ff */
[----:B------:R-:W-:Y:S05]  /*c600*/  WARPSYNC.ALL ;  /* 0x0000000000007948 */ /* 0x000fea0003800000 */
[----:B------:R-:W-:Y:S01]  /*c610*/  F2FP.RELU.F16.F32.PACK_AB R13, R15, R14 ;  /* 0x0000000e0f0d723e */ /* 0x000fe200000008ff */
[----:B------:R-:W-:Y:S01]  /*c620*/  BSSY B0, `(.L_x_101) ;  /* 0x000001a000007945 */ /* 0x000fe20003800000 */
[----:B------:R-:W-:-:S02]  /*c630*/  F2FP.RELU.F16.F32.PACK_AB R14, R61, R24 ;  /* 0x000000183d0e723e */ /* 0x000fc400000008ff */
[----:B------:R-:W-:Y:S02]  /*c640*/  F2FP.RELU.F16.F32.PACK_AB R15, R26, R27 ;  /* 0x0000001b1a0f723e */ /* 0x000fe400000008ff */
[----:B------:R-:W-:Y:S02]  /*c650*/  F2FP.RELU.F16.F32.PACK_AB R24, R28, R25 ;  /* 0x000000191c18723e */ /* 0x000fe400000008ff */
[----:B------:R-:W-:Y:S01]  /*c660*/  F2FP.RELU.F16.F32.PACK_AB R25, R30, R29 ;  /* 0x0000001d1e19723e */ /* 0x000fe200000008ff */
[----:B------:R1:W-:Y:S01]  /*c670*/  STSM.16.M88.4 [R3+0x2200], R12 ;  /* 0x0022000c03007844 */ /* 0x0003e20000000200 */
[----:B------:R-:W-:Y:S02]  /*c680*/  F2FP.RELU.F16.F32.PACK_AB R26, R32, R31 ;  /* 0x0000001f201a723e */ /* 0x000fe400000008ff */
        /* <DEDUP_REMOVED lines=19> */
.L_x_102:
[----:B------:R-:W-:Y:S05]  /*c7c0*/  BSYNC B0 ;  /* 0x0000000000007941 */ /* 0x000fea0003800000 */
.L_x_101:
[----:B------:R-:W-:Y:S06]  /*c7d0*/  BAR.SYNC.DEFER_BLOCKING 0x1, 0x100 ;  /* 0x0044000000007b1d */ /* 0x000fec0000010000 */
[----:B------:R-:W-:Y:S04]  /*c7e0*/  BSSY B0, `(.L_x_103) ;  /* 0x0000009000007945 */ /* 0x000fe80003800000 */
[----:B------:R-:W-:Y:S05]  /*c7f0*/  @P0 BRA `(.L_x_104) ;  /* 0x00000000001c0947 */ /* 0x000fea0003800000 */
[----:B------:R-:W-:-:S13]  /*c800*/  ISETP.NE.AND P3, PT, R18, 0x3, PT ;  /* 0x000000031200780c */ /* 0x000fda0003f65270 */
[----:B------:R-:W-:Y:S05]  /*c810*/  @!P3 BRA `(.L_x_105) ;  /* 0x000000000004b947 */ /* 0x000fea0003800000 */
[----:B------:R-:W-:Y:S01]  /*c820*/  BPT.TRAP 0x1 ;  /* 0x000000040000795c */ /* 0x000fe20000300000 */
.L_x_105:
[----:B------:R-:W-:-:S04]  /*c830*/  ULEA UR4, UR5, UR49, 0x3 ;  /* 0x0000003105047291 */ /* 0x000fc8000f8e183f */
[----:B------:R-:W-:-:S04]  /*c840*/  UIADD3 UR4, UR4, 0x50, URZ ;  /* 0x0000005004047890 */ /* 0x000fc8000fffe03f */
[----:B------:R-:W-:-:S09]  /*c850*/  UPRMT UR4, UR48, 0x654, UR4 ;  /* 0x0000065430047896 */ /* 0x000fd20008000004 */
[----:B------:R-:W-:Y:S03]  /*c860*/  SYNCS.ARRIVE.TRANS64.RED.A1T0 RZ, [UR4], RZ ;  /* 0x000000ffffff79a7 */ /* 0x000fe60008100404 */
.L_x_104:
[----:B------:R-:W-:Y:S05]  /*c870*/  BSYNC B0 ;  /* 0x0000000000007941 */ /* 0x000fea0003800000 */
.L_x_103:
        /* <DEDUP_REMOVED lines=8> */
.L_x_108:
[C---:B-1----:R-:W-:Y:S01]  /*c900*/  LEA R12, R0.reuse, UR49, 0x3 ;  /* 0x00000031000c7c11 */ /* 0x042fe2000f8e18ff */
[----:B------:R-:W-:Y:S01]  /*c910*/  @!P4 IMAD R14, R0, 0x2000, R20 ;  /* 0x00002000000ec824 */ /* 0x000fe200078e0214 */
[----:B------:R-:W-:Y:S01]  /*c920*/  SHF.L.U32 R13, R2, 0x1f, RZ ;  /* 0x0000001f020d7819 */ /* 0x000fe200000006ff */
[----:B------:R-:W-:Y:S03]  /*c930*/  BSSY B1, `(.L_x_109) ;  /* 0x0000004000017945 */ /* 0x000fe60003800000 */
[----:B------:R-:W1:Y:S01]  /*c940*/  SYNCS.PHASECHK.TRANS64.TRYWAIT P3, [R12+URZ+0x30], R13 ;  /* 0x0000300d0c0075a7 */ /* 0x000e62000806017f */
[----:B------:R-:W-:Y:S01]  /*c950*/  @!P4 LEA R15, R19, R14, 0x1 ;  /* 0x0000000e130fc211 */ /* 0x000fe200078e08ff */
[----:B-1----:R-:W-:Y:S06]  /*c960*/  @!P3 BRA `(.L_x_110) ;  /* 0x000000900078b947 */ /* 0x002fec0003800000 */
.L_x_360:
[----:B------:R-:W-:Y:S05]  /*c970*/  BSYNC B1 ;  /* 0x0000000000017941 */ /* 0x000fea0003800000 */
.L_x_109:
        /* <DEDUP_REMOVED lines=8> */
.L_x_107:
[----:B------:R-:W-:Y:S05]  /*ca00*/  BSYNC B0 ;  /* 0x0000000000007941 */ /* 0x000fea0003800000 */
.L_x_106:
[----:B-1----:R-:W2:Y:S04]  /*ca10*/  LDL.LU R13, [R1+0xc0] ;  /* 0x0000c000010d7983 */ /* 0x002ea80000300800 */
[----:B------:R-:W5:Y:S04]  /*ca20*/  LDL.LU R14, [R1+0xc4] ;  /* 0x0000c400010e7983 */ /* 0x000f680000300800 */
[----:B------:R-:W4:Y:S04]  /*ca30*/  LDL.LU R12, [R1+0xc8] ;  /* 0x0000c800010c7983 */ /* 0x000f280000300800 */
        /* <DEDUP_REMOVED lines=12> */
[----:B------:R-:W4:Y:S01]  /*cb00*/  LDL.LU R39, [R1+0xfc] ;  /* 0x0000fc0001277983 */ /* 0x000f220000300800 */
[--C-:B---3--:R-:W-:Y:S01]  /*cb10*/  HADD2.F32 R24, -RZ, R9.reuse.H0_H0 ;  /* 0x20000009ff187230 */ /* 0x108fe20000004100 */
[----:B------:R-:W-:Y:S05]  /*cb20*/  WARPSYNC.ALL ;  /* 0x0000000000007948 */ /* 0x000fea0003800000 */
[----:B------:R-:W-:Y:S01]  /*cb30*/  HADD2.F32 R26, -RZ, R9.H1_H1 ;  /* 0x30000009ff1a7230 */ /* 0x000fe20000004100 */
[----:B------:R-:W-:Y:S01]  /*cb40*/  BSSY B0, `(.L_x_111) ;  /* 0x000004a000007945 */ /* 0x000fe20003800000 */
[C---:B--2---:R-:W-:Y:S01]  /*cb50*/  FMUL R13, R17.reuse, R13 ;  /* 0x0000000d110d7220 */ /* 0x044fe20000400000 */
[----:B-----5:R-:W-:Y:S01]  /*cb60*/  FMUL R15, R17, R14 ;  /* 0x0000000e110f7220 */ /* 0x020fe20000400000 */
[----:B------:R-:W-:-:S02]  /*cb70*/  HADD2.F32 R14, -RZ, R8.H1_H1 ;  /* 0x30000008ff0e7230 */ /* 0x000fc40000004100 */
[C---:B----4-:R-:W-:Y:S01]  /*cb80*/  FMUL R25, R17.reuse, R12 ;  /* 0x0000000c11197220 */ /* 0x050fe20000400000 */
[----:B------:R-:W-:Y:S02]  /*cb90*/  HADD2.F32 R12, -RZ, R8.H0_H0 ;  /* 0x20000008ff0c7230 */ /* 0x000fe40000004100 */
[C---:B------:R-:W-:Y:S01]  /*cba0*/  FFMA R15, R16.reuse, R14, R15 ;  /* 0x0000000e100f7223 */ /* 0x040fe2000000000f */
[C---:B------:R-:W-:Y:S02]  /*cbb0*/  FMUL R27, R17.reuse, R27 ;  /* 0x0000001b111b7220 */ /* 0x040fe40000400000 */
[C---:B------:R-:W-:Y:S01]  /*cbc0*/  FFMA R12, R16.reuse, R12, R13 ;  /* 0x0000000c100c7223 */ /* 0x040fe2000000000d */
[C---:B------:R-:W-:Y:S01]  /*cbd0*/  FFMA R13, R16.reuse, R24, R25 ;  /* 0x00000018100d7223 */ /* 0x040fe20000000019 */
[----:B------:R-:W-:Y:S01]  /*cbe0*/  FFMA R14, R16, R26, R27 ;  /* 0x0000001a100e7223 */ /* 0x000fe2000000001b */
[--C-:B------:R-:W-:Y:S02]  /*cbf0*/  HADD2.F32 R24, -RZ, R10.reuse.H0_H0 ;  /* 0x2000000aff187230 */ /* 0x100fe40000004100 */
[----:B------:R-:W-:Y:S01]  /*cc00*/  FMUL R25, R17, R30 ;  /* 0x0000001e11197220 */ /* 0x000fe20000400000 */
[----:B------:R-:W-:-:S02]  /*cc10*/  HADD2.F32 R26, -RZ, R10.H1_H1 ;  /* 0x3000000aff1a7230 */ /* 0x000fc40000004100 */
[C---:B------:R-:W-:Y:S01]  /*cc20*/  FMUL R27, R17.reuse, R29 ;  /* 0x0000001d111b7220 */ /* 0x040fe20000400000 */
[--C-:B------:R-:W-:Y:S02]  /*cc30*/  HADD2.F32 R30, -RZ, R11.reuse.H1_H1 ;  /* 0x3000000bff1e7230 */ /* 0x100fe40000004100 */
[----:B------:R-:W-:Y:S01]  /*cc40*/  FFMA R25, R16, R24, R25 ;  /* 0x0000001810197223 */ /* 0x000fe20000000019 */
[----:B------:R-:W-:Y:S01]  /*cc50*/  F2FP.RELU.F16.F32.PACK_AB R13, R14, R13 ;  /* 0x0000000d0e0d723e */ /* 0x000fe200000008ff */
[----:B------:R-:W-:Y:S01]  /*cc60*/  FMUL R29, R17, R28 ;  /* 0x0000001c111d7220 */ /* 0x000fe20000400000 */
[----:B------:R-:W-:Y:S02]  /*cc70*/  HADD2.F32 R28, -RZ, R11.H0_H0 ;  /* 0x2000000bff1c7230 */ /* 0x000fe40000004100 */
[C---:B------:R-:W-:Y:S01]  /*cc80*/  FFMA R24, R16.reuse, R26, R27 ;  /* 0x0000001a10187223 */ /* 0x040fe2000000001b */
[----:B------:R-:W-:Y:S01]  /*cc90*/  F2FP.RELU.F16.F32.PACK_AB R12, R15, R12 ;  /* 0x0000000c0f0c723e */ /* 0x000fe200000008ff */
[----:B------:R-:W-:Y:S01]  /*cca0*/  FMUL R31, R17, R31 ;  /* 0x0000001f111f7220 */ /* 0x000fe20000400000 */
[----:B------:R-:W-:Y:S01]  /*ccb0*/  FFMA R29, R16, R28, R29 ;  /* 0x0000001c101d7223 */ /* 0x000fe2000000001d */
[----:B------:R-:W-:-:S02]  /*ccc0*/  HADD2.F32 R28, -RZ, R4.H0_H0 ;  /* 0x20000004ff1c7230 */ /* 0x000fc40000004100 */
[----:B------:R-:W-:Y:S01]  /*ccd0*/  FFMA R26, R16, R30, R31 ;  /* 0x0000001e101a7223 */ /* 0x000fe2000000001f */
[C---:B------:R-:W-:Y:S01]  /*cce0*/  FMUL R27, R17.reuse, R34 ;  /* 0x00000022111b7220 */ /* 0x040fe20000400000 */
[----:B------:R-:W-:Y:S01]  /*ccf0*/  HADD2.F32 R30, -RZ, R4.H1_H1 ;  /* 0x30000004ff1e7230 */ /* 0x000fe20000004100 */
[----:B------:R-:W-:Y:S01]  /*cd00*/  F2FP.RELU.F16.F32.PACK_AB R14, R24, R25 ;  /* 0x00000019180e723e */ /* 0x000fe200000008ff */
[C---:B------:R-:W-:Y:S01]  /*cd10*/  FMUL R31, R17.reuse, R33 ;  /* 0x00000021111f7220 */ /* 0x040fe20000400000 */
[--C-:B------:R-:W-:Y:S02]  /*cd20*/  HADD2.F32 R34, -RZ, R5.reuse.H1_H1 ;  /* 0x30000005ff227230 */ /* 0x100fe40000004100 */
[----:B------:R-:W-:Y:S01]  /*cd30*/  FFMA R27, R16, R28, R27 ;  /* 0x0000001c101b7223 */ /* 0x000fe2000000001b */
[----:B------:R-:W-:Y:S01]  /*cd40*/  F2FP.RELU.F16.F32.PACK_AB R15, R26, R29 ;  /* 0x0000001d1a0f723e */ /* 0x000fe200000008ff */
[----:B------:R-:W-:Y:S01]  /*cd50*/  FMUL R33, R17, R32 ;  /* 0x0000002011217220 */ /* 0x000fe20000400000 */
[----:B------:R-:W-:-:S02]  /*cd60*/  HADD2.F32 R32, -RZ, R5.H0_H0 ;  /* 0x20000005ff207230 */ /* 0x000fc40000004100 */
[C---:B------:R-:W-:Y:S01]  /*cd70*/  FFMA R28, R16.reuse, R30, R31 ;  /* 0x0000001e101c7223 */ /* 0x040fe2000000001f */
[C---:B------:R-:W-:Y:S01]  /*cd80*/  FMUL R35, R17.reuse, R35 ;  /* 0x0000002311237220 */ /* 0x040fe20000400000 */
[----:B------:R1:W-:Y:S01]  /*cd90*/  STSM.16.M88.4 [R3+0x4200], R12 ;  /* 0x0042000c03007844 */ /* 0x0003e20000000200 */
[C---:B------:R-:W-:Y:S01]  /*cda0*/  FFMA R33, R16.reuse, R32, R33 ;  /* 0x0000002010217223 */ /* 0x040fe20000000021 */
[--C-:B------:R-:W-:Y:S02]  /*cdb0*/  HADD2.F32 R32, -RZ, R6.reuse.H0_H0 ;  /* 0x20000006ff207230 */ /* 0x100fe40000004100 */
[----:B------:R-:W-:Y:S01]  /*cdc0*/  FFMA R30, R16, R34, R35 ;  /* 0x00000022101e7223 */ /* 0x000fe20000000023 */
[C---:B------:R-:W-:Y:S01]  /*cdd0*/  FMUL R31, R17.reuse, R38 ;  /* 0x00000026111f7220 */ /* 0x040fe20000400000 */
[----:B------:R-:W-:Y:S01]  /*cde0*/  HADD2.F32 R34, -RZ, R6.H1_H1 ;  /* 0x30000006ff227230 */ /* 0x000fe20000004100 */
[----:B------:R-:W-:Y:S01]  /*cdf0*/  F2FP.RELU.F16.F32.PACK_AB R24, R28, R27 ;  /* 0x0000001b1c18723e */ /* 0x000fe200000008ff */
[----:B------:R-:W-:Y:S01]  /*ce00*/  FMUL R35, R17, R37 ;  /* 0x0000002511237220 */ /* 0x000fe20000400000 */
[----:B------:R-:W-:-:S02]  /*ce10*/  HADD2.F32 R38, -RZ, R7.H1_H1 ;  /* 0x30000007ff267230 */ /* 0x000fc40000004100 */
[----:B------:R-:W-:Y:S01]  /*ce20*/  FFMA R31, R16, R32, R31 ;  /* 0x00000020101f7223 */ /* 0x000fe2000000001f */
[----:B------:R-:W-:Y:S01]  /*ce30*/  F2FP.RELU.F16.F32.PACK_AB R25, R30, R33 ;  /* 0x000000211e19723e */ /* 0x000fe200000008ff */
[C---:B------:R-:W-:Y:S01]  /*ce40*/  FMUL R37, R17.reuse, R36 ;  /* 0x0000002411257220 */ /* 0x040fe20000400000 */
[----:B------:R-:W-:Y:S02]  /*ce50*/  HADD2.F32 R36, -RZ, R7.H0_H0 ;  /* 0x20000007ff247230 */ /* 0x000fe40000004100 */
[C---:B------:R-:W-:Y:S01]  /*ce60*/  FFMA R32, R16.reuse, R34, R35 ;  /* 0x0000002210207223 */ /* 0x040fe20000000023 */
[----:B------:R-:W-:Y:S02]  /*ce70*/  FMUL R39, R17, R39 ;  /* 0x0000002711277220 */ /* 0x000fe40000400000 */
[----:B------:R-:W-:Y:S02]  /*ce80*/  FFMA R37, R16, R36, R37 ;  /* 0x0000002410257223 */ /* 0x000fe40000000025 */
[----:B------:R-:W-:Y:S01]  /*ce90*/  F2FP.RELU.F16.F32.PACK_AB R26, R32, R31 ;  /* 0x0000001f201a723e */ /* 0x000fe200000008ff */
        /* <DEDUP_REMOVED lines=20> */
.L_x_112:
[----:B------:R-:W-:Y:S05]  /*cfe0*/  BSYNC B0 ;  /* 0x0000000000007941 */ /* 0x000fea0003800000 */
.L_x_111:
[----:B------:R-:W-:Y:S06]  /*cff0*/  BAR.SYNC.DEFER_BLOCKING 0x1, 0x100 ;  /* 0x0044000000007b1d */ /* 0x000fec0000010000 */
[----:B------:R-:W-:Y:S04]  /*d000*/  BSSY B0, `(.L_x_113) ;  /* 0x0000009000007945 */ /* 0x000fe80003800000 */
[----:B------:R-:W-:Y:S05]  /*d010*/  @P0 BRA `(.L_x_114) ;  /* 0x00000000001c0947 */ /* 0x000fea0003800000 */
[----:B------:R-:W-:-:S13]  /*d020*/  ISETP.NE.AND P3, PT, R18, 0x3, PT ;  /* 0x000000031200780c */ /* 0x000fda0003f65270 */
[----:B------:R-:W-:Y:S05]  /*d030*/  @!P3 BRA `(.L_x_115) ;  /* 0x000000000004b947 */ /* 0x000fea0003800000 */
[----:B------:R-:W-:Y:S01]  /*d040*/  BPT.TRAP 0x1 ;  /* 0x000000040000795c */ /* 0x000fe20000300000 */
.L_x_115:
[----:B------:R-:W-:-:S04]  /*d050*/  ULEA UR4, UR5, UR49, 0x3 ;  /* 0x0000003105047291 */ /* 0x000fc8000f8e183f */
[----:B------:R-:W-:-:S04]  /*d060*/  UIADD3 UR4, UR4, 0x50, URZ ;  /* 0x0000005004047890 */ /* 0x000fc8000fffe03f */
[----:B------:R-:W-:-:S09]  /*d070*/  UPRMT UR4, UR48, 0x654, UR4 ;  /* 0x0000065430047896 */ /* 0x000fd20008000004 */
[----:B------:R-:W-:Y:S03]  /*d080*/  SYNCS.ARRIVE.TRANS64.RED.A1T0 RZ, [UR4], RZ ;  /* 0x000000ffffff79a7 */ /* 0x000fe60008100404 */
.L_x_114:
[----:B------:R-:W-:Y:S05]  /*d090*/  BSYNC B0 ;  /* 0x0000000000007941 */ /* 0x000fea0003800000 */
.L_x_113:
        /* <DEDUP_REMOVED lines=8> */
.L_x_118:
[C---:B-1----:R-:W-:Y:S01]  /*d120*/  LEA R12, R0.reuse, UR49, 0x3 ;  /* 0x00000031000c7c11 */ /* 0x042fe2000f8e18ff */
[----:B------:R-:W-:Y:S01]  /*d130*/  @!P4 IMAD R14, R0, 0x2000, R20 ;  /* 0x00002000000ec824 */ /* 0x000fe200078e0214 */
[----:B------:R-:W-:Y:S01]  /*d140*/  SHF.L.U32 R13, R2, 0x1f, RZ ;  /* 0x0000001f020d7819 */ /* 0x000fe200000006ff */
[----:B------:R-:W-:Y:S03]  /*d150*/  BSSY B1, `(.L_x_119) ;  /* 0x0000004000017945 */ /* 0x000fe60003800000 */
[----:B------:R-:W1:Y:S01]  /*d160*/  SYNCS.PHASECHK.TRANS64.TRYWAIT P3, [R12+URZ+0x30], R13 ;  /* 0x0000300d0c0075a7 */ /* 0x000e62000806017f */
[----:B------:R-:W-:Y:S01]  /*d170*/  @!P4 LEA R15, R19, R14, 0x1 ;  /* 0x0000000e130fc211 */ /* 0x000fe200078e08ff */
[----:B-1----:R-:W-:Y:S06]  /*d180*/  @!P3 BRA `(.L_x_120) ;  /* 0x000000880084b947 */ /* 0x002fec0003800000 */
.L_x_361:
[----:B------:R-:W-:Y:S05]  /*d190*/  BSYNC B1 ;  /* 0x0000000000017941 */ /* 0x000fea0003800000 */
.L_x_119:
        /* <DEDUP_REMOVED lines=8> */
.L_x_117:
[----:B------:R-:W-:Y:S05]  /*d220*/  BSYNC B0 ;  /* 0x0000000000007941 */ /* 0x000fea0003800000 */
.L_x_116:
        /* <DEDUP_REMOVED lines=77> */
.L_x_122:
[----:B------:R-:W-:Y:S05]  /*d700*/  BSYNC B0 ;  /* 0x0000000000007941 */ /* 0x000fea0003800000 */
.L_x_121:
[----:B------:R-:W-:Y:S06]  /*d710*/  BAR.SYNC.DEFER_BLOCKING 0x1, 0x100 ;  /* 0x0044000000007b1d */ /* 0x000fec0000010000 */
[----:B------:R-:W-:Y:S04]  /*d720*/  BSSY B0, `(.L_x_123) ;  /* 0x0000009000007945 */ /* 0x000fe80003800000 */
[----:B------:R-:W-:Y:S05]  /*d730*/  @P0 BRA `(.L_x_124) ;  /* 0x00000000001c0947 */ /* 0x000fea0003800000 */
[----:B------:R-:W-:-:S13]  /*d740*/  ISETP.NE.AND P3, PT, R18, 0x3, PT ;  /* 0x000000031200780c */ /* 0x000fda0003f65270 */
[----:B------:R-:W-:Y:S05]  /*d750*/  @!P3 BRA `(.L_x_125) ;  /* 0x000000000004b947 */ /* 0x000fea0003800000 */
[----:B------:R-:W-:Y:S01]  /*d760*/  BPT.TRAP 0x1 ;  /* 0x000000040000795c */ /* 0x000fe20000300000 */
.L_x_125:
[----:B------:R-:W-:-:S04]  /*d770*/  ULEA UR4, UR5, UR49, 0x3 ;  /* 0x0000003105047291 */ /* 0x000fc8000f8e183f */
[----:B------:R-:W-:-:S04]  /*d780*/  UIADD3 UR4, UR4, 0x50, URZ ;  /* 0x0000005004047890 */ /* 0x000fc8000fffe03f */
[----:B------:R-:W-:-:S09]  /*d790*/  UPRMT UR4, UR48, 0x654, UR4 ;  /* 0x0000065430047896 */ /* 0x000fd20008000004 */
[----:B------:R-:W-:Y:S03]  /*d7a0*/  SYNCS.ARRIVE.TRANS64.RED.A1T0 RZ, [UR4], RZ ;  /* 0x000000ffffff79a7 */ /* 0x000fe60008100404 */
.L_x_124:
[----:B------:R-:W-:Y:S05]  /*d7b0*/  BSYNC B0 ;  /* 0x0000000000007941 */ /* 0x000fea0003800000 */
.L_x_123:
        /* <DEDUP_REMOVED lines=8> */
.L_x_128:
[C---:B-1----:R-:W-:Y:S01]  /*d840*/  LEA R12, R0.reuse, UR49, 0x3 ;  /* 0x00000031000c7c11 */ /* 0x042fe2000f8e18ff */
[----:B------:R-:W-:Y:S01]  /*d850*/  @!P4 IMAD R14, R0, 0x2000, R20 ;  /* 0x00002000000ec824 */ /* 0x000fe200078e0214 */
[----:B------:R-:W-:Y:S01]  /*d860*/  SHF.L.U32 R13, R2, 0x1f, RZ ;  /* 0x0000001f020d7819 */ /* 0x000fe200000006ff */
[----:B------:R-:W-:Y:S03]  /*d870*/  BSSY B1, `(.L_x_129) ;  /* 0x0000004000017945 */ /* 0x000fe60003800000 */
[----:B------:R-:W1:Y:S01]  /*d880*/  SYNCS.PHASECHK.TRANS64.TRYWAIT P3, [R12+URZ+0x30], R13 ;  /* 0x0000300d0c0075a7 */ /* 0x000e62000806017f */
[----:B------:R-:W-:Y:S01]  /*d890*/  @!P4 LEA R15, R19, R14, 0x1 ;  /* 0x0000000e130fc211 */ /* 0x000fe200078e08ff */
[----:B-1----:R-:W-:Y:S06]  /*d8a0*/  @!P3 BRA `(.L_x_130) ;  /* 0x0000008000d0b947 */ /* 0x002fec0003800000 */
.L_x_362:
[----:B------:R-:W-:Y:S05]  /*d8b0*/  BSYNC B1 ;  /* 0x0000000000017941 */ /* 0x000fea0003800000 */
.L_x_129:
        /* <DEDUP_REMOVED lines=8> */
.L_x_127:
[----:B------:R-:W-:Y:S05]  /*d940*/  BSYNC B0 ;  /* 0x0000000000007941 */ /* 0x000fea0003800000 */
.L_x_126:
        /* <DEDUP_REMOVED lines=93> */
.L_x_132:
[----:B------:R-:W-:Y:S05]  /*df20*/  BSYNC B0 ;  /* 0x0000000000007941 */ /* 0x000fea0003800000 */
.L_x_131:
[----:B------:R-:W-:Y:S06]  /*df30*/  BAR.SYNC.DEFER_BLOCKING 0x1, 0x100 ;  /* 0x0044000000007b1d */ /* 0x000fec0000010000 */
[----:B------:R-:W-:Y:S04]  /*df40*/  BSSY B0, `(.L_x_133) ;  /* 0x0000009000007945 */ /* 0x000fe80003800000 */
[----:B------:R-:W-:Y:S05]  /*df50*/  @P0 BRA `(.L_x_134) ;  /* 0x00000000001c0947 */ /* 0x000fea0003800000 */
[----:B------:R-:W-:-:S13]  /*df60*/  ISETP.NE.AND P3, PT, R18, 0x3, PT ;  /* 0x000000031200780c */ /* 0x000fda0003f65270 */
[----:B------:R-:W-:Y:S05]  /*df70*/  @!P3 BRA `(.L_x_135) ;  /* 0x000000000004b947 */ /* 0x000fea0003800000 */
[----:B------:R-:W-:Y:S01]  /*df80*/  BPT.TRAP 0x1 ;  /* 0x000000040000795c */ /* 0x000fe20000300000 */
.L_x_135:
[----:B------:R-:W-:-:S04]  /*df90*/  ULEA UR4, UR5, UR49, 0x3 ;  /* 0x0000003105047291 */ /* 0x000fc8000f8e183f */
[----:B------:R-:W-:-:S04]  /*dfa0*/  UIADD3 UR4, UR4, 0x50, URZ ;  /* 0x0000005004047890 */ /* 0x000fc8000fffe03f */
[----:B------:R-:W-:-:S09]  /*dfb0*/  UPRMT UR4, UR48, 0x654, UR4 ;  /* 0x0000065430047896 */ /* 0x000fd20008000004 */
[----:B------:R-:W-:Y:S03]  /*dfc0*/  SYNCS.ARRIVE.TRANS64.RED.A1T0 RZ, [UR4], RZ ;  /* 0x000000ffffff79a7 */ /* 0x000fe60008100404 */
.L_x_134:
[----:B------:R-:W-:Y:S05]  /*dfd0*/  BSYNC B0 ;  /* 0x0000000000007941 */ /* 0x000fea0003800000 */
.L_x_133:
        /* <DEDUP_REMOVED lines=8> */
.L_x_138:
[C---:B-1----:R-:W-:Y:S01]  /*e060*/  LEA R12, R0.reuse, UR49, 0x3 ;  /* 0x00000031000c7c11 */ /* 0x042fe2000f8e18ff */
[----:B------:R-:W-:Y:S01]  /*e070*/  @!P4 IMAD R14, R0, 0x2000, R20 ;  /* 0x00002000000ec824 */ /* 0x000fe200078e0214 */
[----:B------:R-:W-:Y:S01]  /*e080*/  SHF.L.U32 R13, R2, 0x1f, RZ ;  /* 0x0000001f020d7819 */ /* 0x000fe200000006ff */
[----:B------:R-:W-:Y:S03]  /*e090*/  BSSY B1, `(.L_x_139) ;  /* 0x0000004000017945 */ /* 0x000fe60003800000 */
[----:B------:R-:W1:Y:S01]  /*e0a0*/  SYNCS.PHASECHK.TRANS64.TRYWAIT P3, [R12+URZ+0x30], R13 ;  /* 0x0000300d0c0075a7 */ /* 0x000e62000806017f */
[----:B------:R-:W-:Y:S01]  /*e0b0*/  @!P4 LEA R15, R19, R14, 0x1 ;  /* 0x0000000e130fc211 */ /* 0x000fe200078e08ff */
[----:B-1----:R-:W-:Y:S06]  /*e0c0*/  @!P3 BRA `(.L_x_140) ;  /* 0x0000007800dcb947 */ /* 0x002fec0003800000 */
.L_x_363:
[----:B------:R-:W-:Y:S05]  /*e0d0*/  BSYNC B1 ;  /* 0x0000000000017941 */ /* 0x000fea0003800000 */
.L_x_139:
        /* <DEDUP_REMOVED lines=8> */
.L_x_137:
[----:B------:R-:W-:Y:S05]  /*e160*/  BSYNC B0 ;  /* 0x0000000000007941 */ /* 0x000fea0003800000 */
.L_x_136:
        /* <DEDUP_REMOVED lines=55> */
[----:B------:R-:W-:Y:S02]  /*e4e0*/  F2FP.RELU.F16.F32.PACK_AB R30, R32, R31 ;  /* 0x0000001f201e723e */ /* 0x000fe400000008ff */
[----:B------:R-:W-:Y:S01]  /*e4f0*/  F2FP.RELU.F16.F32.PACK_AB R28, R28, R27 ;  /* 0x0000001b1c1c723e */ /* 0x000fe200000008ff */
[----:B------:R1:W-:Y:S01]  /*e500*/  STSM.16.M88.4 [R3+0x2200], R12 ;  /* 0x0022000c03007844 */ /* 0x0003e20000000200 */
        /* <DEDUP_REMOVED lines=19> */
.L_x_142:
[----:B------:R-:W-:Y:S05]  /*e640*/  BSYNC B0 ;  /* 0x0000000000007941 */ /* 0x000fea0003800000 */
.L_x_141:
[----:B------:R-:W-:Y:S06]  /*e650*/  BAR.SYNC.DEFER_BLOCKING 0x1, 0x100 ;  /* 0x0044000000007b1d */ /* 0x000fec0000010000 */
[----:B------:R-:W-:Y:S04]  /*e660*/  BSSY B0, `(.L_x_143) ;  /* 0x0000009000007945 */ /* 0x000fe80003800000 */
[----:B------:R-:W-:Y:S05]  /*e670*/  @P0 BRA `(.L_x_144) ;  /* 0x00000000001c0947 */ /* 0x000fea0003800000 */
[----:B------:R-:W-:-:S13]  /*e680*/  ISETP.NE.AND P3, PT, R18, 0x3, PT ;  /* 0x000000031200780c */ /* 0x000fda0003f65270 */
[----:B------:R-:W-:Y:S05]  /*e690*/  @!P3 BRA `(.L_x_145) ;  /* 0x000000000004b947 */ /* 0x000fea0003800000 */
[----:B------:R-:W-:Y:S01]  /*e6a0*/  BPT.TRAP 0x1 ;  /* 0x000000040000795c */ /* 0x000fe20000300000 */
.L_x_145:
[----:B------:R-:W-:-:S04]  /*e6b0*/  ULEA UR4, UR5, UR49, 0x3 ;  /* 0x0000003105047291 */ /* 0x000fc8000f8e183f */
[----:B------:R-:W-:-:S04]  /*e6c0*/  UIADD3 UR4, UR4, 0x50, URZ ;  /* 0x0000005004047890 */ /* 0x000fc8000fffe03f */
[----:B------:R-:W-:-:S09]  /*e6d0*/  UPRMT UR4, UR48, 0x654, UR4 ;  /* 0x0000065430047896 */ /* 0x000fd20008000004 */
[----:B------:R-:W-:Y:S03]  /*e6e0*/  SYNCS.ARRIVE.TRANS64.RED.A1T0 RZ, [UR4], RZ ;  /* 0x000000ffffff79a7 */ /* 0x000fe60008100404 */
.L_x_144:
[----:B------:R-:W-:Y:S05]  /*e6f0*/  BSYNC B0 ;  /* 0x0000000000007941 */ /* 0x000fea0003800000 */
.L_x_143:
        /* <DEDUP_REMOVED lines=8> */
.L_x_148:
[C---:B-1----:R-:W-:Y:S01]  /*e780*/  LEA R12, R0.reuse, UR49, 0x3 ;  /* 0x00000031000c7c11 */ /* 0x042fe2000f8e18ff */
[----:B------:R-:W-:Y:S01]  /*e790*/  @!P4 IMAD R14, R0, 0x2000, R20 ;  /* 0x00002000000ec824 */ /* 0x000fe200078e0214 */
[----:B------:R-:W-:Y:S01]  /*e7a0*/  SHF.L.U32 R13, R2, 0x1f, RZ ;  /* 0x0000001f020d7819 */ /* 0x000fe200000006ff */
[----:B------:R-:W-:Y:S03]  /*e7b0*/  BSSY B1, `(.L_x_149) ;  /* 0x0000004000017945 */ /* 0x000fe60003800000 */
[----:B------:R-:W1:Y:S01]  /*e7c0*/  SYNCS.PHASECHK.TRANS64.TRYWAIT P3, [R12+URZ+0x30], R13 ;  /* 0x0000300d0c0075a7 */ /* 0x000e62000806017f */
[----:B------:R-:W-:Y:S01]  /*e7d0*/  @!P4 LEA R15, R19, R14, 0x1 ;  /* 0x0000000e130fc211 */ /* 0x000fe200078e08ff */
[----:B-1----:R-:W-:Y:S06]  /*e7e0*/  @!P3 BRA `(.L_x_150) ;  /* 0x000000740028b947 */ /* 0x002fec0003800000 */
.L_x_364:
[----:B------:R-:W-:Y:S05]  /*e7f0*/  BSYNC B1 ;  /* 0x0000000000017941 */ /* 0x000fea0003800000 */
.L_x_149:
        /* <DEDUP_REMOVED lines=8> */
.L_x_147:
[----:B------:R-:W-:Y:S05]  /*e880*/  BSYNC B0 ;  /* 0x0000000000007941 */ /* 0x000fea0003800000 */
.L_x_146:
        /* <DEDUP_REMOVED lines=33> */
[----:B------:R-:W-:Y:S01]  /*eaa0*/  FMUL R27, R17, R29 ;  /* 0x0000001d111b7220 */ /* 0x000fe20000400000 */
[--C-:B------:R-:W-:Y:S02]  /*eab0*/  HADD2.F32 R30, -RZ, R11.reuse.H1_H1 ;  /* 0x3000000bff1e7230 */ /* 0x100fe40000004100 */
[C---:B------:R-:W-:Y:S01]  /*eac0*/  FFMA R25, R16.reuse, R24, R25 ;  /* 0x0000001810197223 */ /* 0x040fe20000000019 */
[----:B------:R-:W-:Y:S01]  /*ead0*/  F2FP.RELU.F16.F32.PACK_AB R12, R15, R12 ;  /* 0x0000000c0f0c723e */ /* 0x000fe200000008ff */
[C---:B------:R-:W-:Y:S01]  /*eae0*/  FMUL R29, R17.reuse, R28 ;  /* 0x0000001c111d7220 */ /* 0x040fe20000400000 */
[----:B------:R-:W-:Y:S02]  /*eaf0*/  HADD2.F32 R28, -RZ, R11.H0_H0 ;  /* 0x2000000bff1c7230 */ /* 0x000fe40000004100 */
[----:B------:R-:W-:Y:S01]  /*eb00*/  FFMA R24, R16, R26, R27 ;  /* 0x0000001a10187223 */ /* 0x000fe2000000001b */
        /* <DEDUP_REMOVED lines=53> */
.L_x_152:
[----:B------:R-:W-:Y:S05]  /*ee60*/  BSYNC B0 ;  /* 0x0000000000007941 */ /* 0x000fea0003800000 */
.L_x_151:
[----:B------:R-:W-:Y:S06]  /*ee70*/  BAR.SYNC.DEFER_BLOCKING 0x1, 0x100 ;  /* 0x0044000000007b1d */ /* 0x000fec0000010000 */
[----:B------:R-:W-:Y:S04]  /*ee80*/  BSSY B0, `(.L_x_153) ;  /* 0x0000009000007945 */ /* 0x000fe80003800000 */
[----:B------:R-:W-:Y:S05]  /*ee90*/  @P0 BRA `(.L_x_154) ;  /* 0x00000000001c0947 */ /* 0x000fea0003800000 */
[----:B------:R-:W-:-:S13]  /*eea0*/  ISETP.NE.AND P3, PT, R18, 0x3, PT ;  /* 0x000000031200780c */ /* 0x000fda0003f65270 */
[----:B------:R-:W-:Y:S05]  /*eeb0*/  @!P3 BRA `(.L_x_155) ;  /* 0x000000000004b947 */ /* 0x000fea0003800000 */
[----:B------:R-:W-:Y:S01]  /*eec0*/  BPT.TRAP 0x1 ;  /* 0x000000040000795c */ /* 0x000fe20000300000 */
.L_x_155:
[----:B------:R-:W-:-:S04]  /*eed0*/  ULEA UR4, UR5, UR49, 0x3 ;  /* 0x0000003105047291 */ /* 0x000fc8000f8e183f */
[----:B------:R-:W-:-:S04]  /*eee0*/  UIADD3 UR4, UR4, 0x50, URZ ;  /* 0x0000005004047890 */ /* 0x000fc8000fffe03f */
[----:B------:R-:W-:-:S09]  /*eef0*/  UPRMT UR4, UR48, 0x654, UR4 ;  /* 0x0000065430047896 */ /* 0x000fd20008000004 */
[----:B------:R-:W-:Y:S03]  /*ef00*/  SYNCS.ARRIVE.TRANS64.RED.A1T0 RZ, [UR4], RZ ;  /* 0x000000ffffff79a7 */ /* 0x000fe60008100404 */
.L_x_154:
[----:B------:R-:W-:Y:S05]  /*ef10*/  BSYNC B0 ;  /* 0x0000000000007941 */ /* 0x000fea0003800000 */
.L_x_153:
        /* <DEDUP_REMOVED lines=8> */
.L_x_158:
[C---:B-1----:R-:W-:Y:S01]  /*efa0*/  LEA R12, R0.reuse, UR49, 0x3 ;  /* 0x00000031000c7c11 */ /* 0x042fe2000f8e18ff */
[----:B------:R-:W-:Y:S01]  /*efb0*/  @!P4 IMAD R14, R0, 0x2000, R20 ;  /* 0x00002000000ec824 */ /* 0x000fe200078e0214 */
[----:B------:R-:W-:Y:S01]  /*efc0*/  SHF.L.U32 R13, R2, 0x1f, RZ ;  /* 0x0000001f020d7819 */ /* 0x000fe200000006ff */
[----:B------:R-:W-:Y:S03]  /*efd0*/  BSSY B1, `(.L_x_159) ;  /* 0x0000004000017945 */ /* 0x000fe60003800000 */
[----:B------:R-:W1:Y:S01]  /*efe0*/  SYNCS.PHASECHK.TRANS64.TRYWAIT P3, [R12+URZ+0x30], R13 ;  /* 0x0000300d0c0075a7 */ /* 0x000e62000806017f */
[----:B------:R-:W-:Y:S01]  /*eff0*/  @!P4 LEA R15, R19, R14, 0x1 ;  /* 0x0000000e130fc211 */ /* 0x000fe200078e08ff */
[----:B-1----:R-:W-:Y:S06]  /*f000*/  @!P3 BRA `(.L_x_160) ;  /* 0x0000006c0034b947 */ /* 0x002fec0003800000 */
.L_x_365:
[----:B------:R-:W-:Y:S05]  /*f010*/  BSYNC B1 ;  /* 0x0000000000017941 */ /* 0x000fea0003800000 */
.L_x_159:
        /* <DEDUP_REMOVED lines=8> */
.L_x_157:
[----:B------:R-:W-:Y:S05]  /*f0a0*/  BSYNC B0 ;  /* 0x0000000000007941 */ /* 0x000fea0003800000 */
.L_x_156:
        /* <DEDUP_REMOVED lines=77> */
.L_x_162:
[----:B------:R-:W-:Y:S05]  /*f580*/  BSYNC B0 ;  /* 0x0000000000007941 */ /* 0x000fea0003800000 */
.L_x_161:
[----:B------:R-:W-:Y:S06]  /*f590*/  BAR.SYNC.DEFER_BLOCKING 0x1, 0x100 ;  /* 0x0044000000007b1d */ /* 0x000fec0000010000 */
[----:B------:R-:W-:Y:S04]  /*f5a0*/  BSSY B0, `(.L_x_163) ;  /* 0x0000009000007945 */ /* 0x000fe80003800000 */
[----:B------:R-:W-:Y:S05]  /*f5b0*/  @P0 BRA `(.L_x_164) ;  /* 0x00000000001c0947 */ /* 0x000fea0003800000 */
[----:B------:R-:W-:-:S13]  /*f5c0*/  ISETP.NE.AND P3, PT, R18, 0x3, PT ;  /* 0x000000031200780c */ /* 0x000fda0003f65270 */
[----:B------:R-:W-:Y:S05]  /*f5d0*/  @!P3 BRA `(.L_x_165) ;  /* 0x000000000004b947 */ /* 0x000fea0003800000 */
[----:B------:R-:W-:Y:S01]  /*f5e0*/  BPT.TRAP 0x1 ;  /* 0x000000040000795c */ /* 0x000fe20000300000 */
.L_x_165:
[----:B------:R-:W-:-:S04]  /*f5f0*/  ULEA UR4, UR5, UR49, 0x3 ;  /* 0x0000003105047291 */ /* 0x000fc8000f8e183f */
[----:B------:R-:W-:-:S04]  /*f600*/  UIADD3 UR4, UR4, 0x50, URZ ;  /* 0x0000005004047890 */ /* 0x000fc8000fffe03f */
[----:B------:R-:W-:-:S09]  /*f610*/  UPRMT UR4, UR48, 0x654, UR4 ;  /* 0x0000065430047896 */ /* 0x000fd20008000004 */
[----:B------:R-:W-:Y:S03]  /*f620*/  SYNCS.ARRIVE.TRANS64.RED.A1T0 RZ, [UR4], RZ ;  /* 0x000000ffffff79a7 */ /* 0x000fe60008100404 */
.L_x_164:
[----:B------:R-:W-:Y:S05]  /*f630*/  BSYNC B0 ;  /* 0x0000000000007941 */ /* 0x000fea0003800000 */
.L_x_163:
        /* <DEDUP_REMOVED lines=8> */
.L_x_168:
[C---:B-1----:R-:W-:Y:S01]  /*f6c0*/  LEA R12, R0.reuse, UR49, 0x3 ;  /* 0x00000031000c7c11 */ /* 0x042fe2000f8e18ff */
[----:B------:R-:W-:Y:S01]  /*f6d0*/  @!P4 IMAD R14, R0, 0x2000, R20 ;  /* 0x00002000000ec824 */ /* 0x000fe200078e0214 */
[----:B------:R-:W-:Y:S01]  /*f6e0*/  SHF.L.U32 R13, R2, 0x1f, RZ ;  /* 0x0000001f020d7819 */ /* 0x000fe200000006ff */
[----:B------:R-:W-:Y:S03]  /*f6f0*/  BSSY B1, `(.L_x_169) ;  /* 0x0000004000017945 */ /* 0x000fe60003800000 */
[----:B------:R-:W1:Y:S01]  /*f700*/  SYNCS.PHASECHK.TRANS64.TRYWAIT P3, [R12+URZ+0x30], R13 ;  /* 0x0000300d0c0075a7 */ /* 0x000e62000806017f */
[----:B------:R-:W-:Y:S01]  /*f710*/  @!P4 LEA R15, R19, R14, 0x1 ;  /* 0x0000000e130fc211 */ /* 0x000fe200078e08ff */
[----:B-1----:R-:W-:Y:S06]  /*f720*/  @!P3 BRA `(.L_x_170) ;  /* 0x000000640080b947 */ /* 0x002fec0003800000 */
.L_x_366:
[----:B------:R-:W-:Y:S05]  /*f730*/  BSYNC B1 ;  /* 0x0000000000017941 */ /* 0x000fea0003800000 */
.L_x_169:
        /* <DEDUP_REMOVED lines=8> */
.L_x_167:
[----:B------:R-:W-:Y:S05]  /*f7c0*/  BSYNC B0 ;  /* 0x0000000000007941 */ /* 0x000fea0003800000 */
.L_x_166:
        /* <DEDUP_REMOVED lines=25> */
[C---:B------:R-:W-:Y:S01]  /*f960*/  FMUL R27, R17.reuse, R27 ;  /* 0x0000001b111b7220 */ /* 0x040fe20000400000 */
[C---:B------:R-:W-:Y:S02]  /*f970*/  FFMA R25, R16.reuse, R24, R25 ;  /* 0x0000001810197223 */ /* 0x040fe40000000019 */
        /* <DEDUP_REMOVED lines=66> */
.L_x_172:
[----:B------:R-:W-:Y:S05]  /*fda0*/  BSYNC B0 ;  /* 0x0000000000007941 */ /* 0x000fea0003800000 */
.L_x_171:
[----:B------:R-:W-:Y:S06]  /*fdb0*/  BAR.SYNC.DEFER_BLOCKING 0x1, 0x100 ;  /* 0x0044000000007b1d */ /* 0x000fec0000010000 */
[----:B------:R-:W-:Y:S04]  /*fdc0*/  BSSY B0, `(.L_x_173) ;  /* 0x0000009000007945 */ /* 0x000fe80003800000 */
[----:B------:R-:W-:Y:S05]  /*fdd0*/  @P0 BRA `(.L_x_174) ;  /* 0x00000000001c0947 */ /* 0x000fea0003800000 */
[----:B------:R-:W-:-:S13]  /*fde0*/  ISETP.NE.AND P3, PT, R18, 0x3, PT ;  /* 0x000000031200780c */ /* 0x000fda0003f65270 */
[----:B------:R-:W-:Y:S05]  /*fdf0*/  @!P3 BRA `(.L_x_175) ;  /* 0x000000000004b947 */ /* 0x000fea0003800000 */
[----:B------:R-:W-:Y:S01]  /*fe00*/  BPT.TRAP 0x1 ;  /* 0x000000040000795c */ /* 0x000fe20000300000 */
.L_x_175:
[----:B------:R-:W-:-:S04]  /*fe10*/  ULEA UR4, UR5, UR49, 0x3 ;  /* 0x0000003105047291 */ /* 0x000fc8000f8e183f */
[----:B------:R-:W-:-:S04]  /*fe20*/  UIADD3 UR4, UR4, 0x50, URZ ;  /* 0x0000005004047890 */ /* 0x000fc8000fffe03f */
[----:B------:R-:W-:-:S09]  /*fe30*/  UPRMT UR4, UR48, 0x654, UR4 ;  /* 0x0000065430047896 */ /* 0x000fd20008000004 */
[----:B------:R-:W-:Y:S03]  /*fe40*/  SYNCS.ARRIVE.TRANS64.RED.A1T0 RZ, [UR4], RZ ;  /* 0x000000ffffff79a7 */ /* 0x000fe60008100404 */
.L_x_174:
[----:B------:R-:W-:Y:S05]  /*fe50*/  BSYNC B0 ;  /* 0x0000000000007941 */ /* 0x000fea0003800000 */
.L_x_173:
        /* <DEDUP_REMOVED lines=8> */
.L_x_178:
[C---:B-1----:R-:W-:Y:S01]  /*fee0*/  LEA R12, R0.reuse, UR49, 0x3 ;  /* 0x00000031000c7c11 */ /* 0x042fe2000f8e18ff */
[----:B------:R-:W-:Y:S01]  /*fef0*/  @!P4 IMAD R14, R0, 0x2000, R20 ;  /* 0x00002000000ec824 */ /* 0x000fe200078e0214 */
[----:B------:R-:W-:Y:S01]  /*ff00*/  SHF.L.U32 R13, R2, 0x1f, RZ ;  /* 0x0000001f020d7819 */ /* 0x000fe200000006ff */
[----:B------:R-:W-:Y:S03]  /*ff10*/  BSSY B1, `(.L_x_179) ;  /* 0x0000004000017945 */ /* 0x000fe60003800000 */
[----:B------:R-:W1:Y:S01]  /*ff20*/  SYNCS.PHASECHK.TRANS64.TRYWAIT P3, [R12+URZ+0x30], R13 ;  /* 0x0000300d0c0075a7 */ /* 0x000e62000806017f */
[----:B------:R-:W-:Y:S01]  /*ff30*/  @!P4 LEA R15, R19, R14, 0x1 ;  /* 0x0000000e130fc211 */ /* 0x000fe200078e08ff */
[----:B-1----:R-:W-:Y:S06]  /*ff40*/  @!P3 BRA `(.L_x_180) ;  /* 0x0000005c008cb947 */ /* 0x002fec0003800000 */
.L_x_367:
[----:B------:R-:W-:Y:S05]  /*ff50*/  BSYNC B1 ;  /* 0x0000000000017941 */ /* 0x000fea0003800000 */
.L_x_179:
        /* <DEDUP_REMOVED lines=8> */
.L_x_177:
[----:B------:R-:W-:Y:S05]  /*ffe0*/  BSYNC B0 ;  /* 0x0000000000007941 */ /* 0x000fea0003800000 */
.L_x_176:
        /* <DEDUP_REMOVED lines=77> */
.L_x_182:
[----:B------:R-:W-:Y:S05]  /*104c0*/  BSYNC B0 ;  /* 0x0000000000007941 */ /* 0x000fea0003800000 */
.L_x_181:
[----:B------:R-:W-:Y:S06]  /*104d0*/  BAR.SYNC.DEFER_BLOCKING 0x1, 0x100 ;  /* 0x0044000000007b1d */ /* 0x000fec0000010000 */
[----:B------:R-:W-:Y:S04]  /*104e0*/  BSSY B0, `(.L_x_183) ;  /* 0x0000009000007945 */ /* 0x000fe80003800000 */
[----:B------:R-:W-:Y:S05]  /*104f0*/  @P0 BRA `(.L_x_184) ;  /* 0x00000000001c0947 */ /* 0x000fea0003800000 */
[----:B------:R-:W-:-:S13]  /*10500*/  ISETP.NE.AND P3, PT, R18, 0x3, PT ;  /* 0x000000031200780c */ /* 0x000fda0003f65270 */
[----:B------:R-:W-:Y:S05]  /*10510*/  @!P3 BRA `(.L_x_185) ;  /* 0x000000000004b947 */ /* 0x000fea0003800000 */
[----:B------:R-:W-:Y:S01]  /*10520*/  BPT.TRAP 0x1 ;  /* 0x000000040000795c */ /* 0x000fe20000300000 */
.L_x_185:
[----:B------:R-:W-:-:S04]  /*10530*/  ULEA UR4, UR5, UR49, 0x3 ;  /* 0x0000003105047291 */ /* 0x000fc8000f8e183f */
[----:B------:R-:W-:-:S04]  /*10540*/  UIADD3 UR4, UR4, 0x50, URZ ;  /* 0x0000005004047890 */ /* 0x000fc8000fffe03f */
[----:B------:R-:W-:-:S09]  /*10550*/  UPRMT UR4, UR48, 0x654, UR4 ;  /* 0x0000065430047896 */ /* 0x000fd20008000004 */
[----:B------:R-:W-:Y:S03]  /*10560*/  SYNCS.ARRIVE.TRANS64.RED.A1T0 RZ, [UR4], RZ ;  /* 0x000000ffffff79a7 */ /* 0x000fe60008100404 */
.L_x_184:
[----:B------:R-:W-:Y:S05]  /*10570*/  BSYNC B0 ;  /* 0x0000000000007941 */ /* 0x000fea0003800000 */
.L_x_183:
        /* <DEDUP_REMOVED lines=8> */
.L_x_188:
[C---:B-1----:R-:W-:Y:S01]  /*10600*/  LEA R12, R0.reuse, UR49, 0x3 ;  /* 0x00000031000c7c11 */ /* 0x042fe2000f8e18ff */
[----:B------:R-:W-:Y:S01]  /*10610*/  @!P4 IMAD R14, R0, 0x2000, R20 ;  /* 0x00002000000ec824 */ /* 0x000fe200078e0214 */
[----:B------:R-:W-:Y:S01]  /*10620*/  SHF.L.U32 R13, R2, 0x1f, RZ ;  /* 0x0000001f020d7819 */ /* 0x000fe200000006ff */
[----:B------:R-:W-:Y:S03]  /*10630*/  BSSY B1, `(.L_x_189) ;  /* 0x0000004000017945 */ /* 0x000fe60003800000 */
[----:B------:R-:W1:Y:S01]  /*10640*/  SYNCS.PHASECHK.TRANS64.TRYWAIT P3, [R12+URZ+0x30], R13 ;  /* 0x0000300d0c0075a7 */ /* 0x000e62000806017f */
[----:B------:R-:W-:Y:S01]  /*10650*/  @!P4 LEA R15, R19, R14, 0x1 ;  /* 0x0000000e130fc211 */ /* 0x000fe200078e08ff */
[----:B-1----:R-:W-:Y:S06]  /*10660*/  @!P3 BRA `(.L_x_190) ;  /* 0x0000005400d8b947 */ /* 0x002fec0003800000 */
.L_x_368:
[----:B------:R-:W-:Y:S05]  /*10670*/  BSYNC B1 ;  /* 0x0000000000017941 */ /* 0x000fea0003800000 */
.L_x_189:
        /* <DEDUP_REMOVED lines=8> */
.L_x_187:
[----:B------:R-:W-:Y:S05]  /*10700*/  BSYNC B0 ;  /* 0x0000000000007941 */ /* 0x000fea0003800000 */
.L_x_186:
[----:B-1----:R-:W2:Y:S04]  /*10710*/  LDL.LU R13, [R1+0x1c0] ;  /* 0x0001c000010d7983 */ /* 0x002ea80000300800 */
        /* <DEDUP_REMOVED lines=15> */
[--C-:B----4-:R-:W-:Y:S01]  /*10810*/  HADD2.F32 R36, -RZ, R7.reuse.H0_H0 ;  /* 0x20000007ff247230 */ /* 0x110fe20000004100 */
[----:B------:R-:W-:Y:S05]  /*10820*/  WARPSYNC.ALL ;  /* 0x0000000000007948 */ /* 0x000fea0003800000 */
[----:B------:R-:W-:Y:S01]  /*10830*/  HADD2.F32 R38, -RZ, R7.H1_H1 ;  /* 0x30000007ff267230 */ /* 0x000fe20000004100 */
[----:B------:R-:W-:Y:S01]  /*10840*/  BSSY B0, `(.L_x_191) ;  /* 0x000004a000007945 */ /* 0x000fe20003800000 */
[C---:B--2---:R-:W-:Y:S01]  /*10850*/  FMUL R13, R17.reuse, R13 ;  /* 0x0000000d110d7220 */ /* 0x044fe20000400000 */
[C---:B-----5:R-:W-:Y:S01]  /*10860*/  FMUL R15, R17.reuse, R15 ;  /* 0x0000000f110f7220 */ /* 0x060fe20000400000 */
[C---:B---3--:R-:W-:Y:S01]  /*10870*/  FMUL R23, R17.reuse, R23 ;  /* 0x0000001711177220 */ /* 0x048fe20000400000 */
[C---:B------:R-:W-:Y:S01]  /*10880*/  FMUL R25, R17.reuse, R25 ;  /* 0x0000001911197220 */ /* 0x040fe20000400000 */
[C---:B------:R-:W-:Y:S01]  /*10890*/  FMUL R27, R17.reuse, R27 ;  /* 0x0000001b111b7220 */ /* 0x040fe20000400000 */
[C---:B------:R-:W-:Y:S01]  /*108a0*/  FMUL R29, R17.reuse, R29 ;  /* 0x0000001d111d7220 */ /* 0x040fe20000400000 */
[C---:B------:R-:W-:Y:S01]  /*108b0*/  FMUL R31, R17.reuse, R31 ;  /* 0x0000001f111f7220 */ /* 0x040fe20000400000 */
[C---:B------:R-:W-:Y:S01]  /*108c0*/  FMUL R33, R17.reuse, R33 ;  /* 0x0000002111217220 */ /* 0x040fe20000400000 */
[----:B------:R-:W-:Y:S01]  /*108d0*/  FMUL R35, R17, R34 ;  /* 0x0000002211237220 */ /* 0x000fe20000400000 */
[----:B------:R-:W-:-:S02]  /*108e0*/  HADD2.F32 R34, -RZ, R6.H1_H1 ;  /* 0x30000006ff227230 */ /* 0x000fc40000004100 */
[C---:B------:R-:W-:Y:S01]  /*108f0*/  FMUL R37, R17.reuse, R32 ;  /* 0x0000002011257220 */ /* 0x040fe20000400000 */
[----:B------:R-:W-:Y:S02]  /*10900*/  HADD2.F32 R32, -RZ, R5.H0_H0 ;  /* 0x20000005ff207230 */ /* 0x000fe40000004100 */
[C---:B------:R-:W-:Y:S01]  /*10910*/  FMUL R39, R17.reuse, R30 ;  /* 0x0000001e11277220 */ /* 0x040fe20000400000 */
[----:B------:R-:W-:Y:S02]  /*10920*/  HADD2.F32 R30, -RZ, R4.H1_H1 ;  /* 0x30000004ff1e7230 */ /* 0x000fe40000004100 */
[----:B------:R-:W-:Y:S01]  /*10930*/  FMUL R41, R17, R12 ;  /* 0x0000000c11297220 */ /* 0x000fe20000400000 */
[----:B------:R-:W-:Y:S02]  /*10940*/  HADD2.F32 R12, -RZ, R8.H0_H0 ;  /* 0x20000008ff0c7230 */ /* 0x000fe40000004100 */
[----:B------:R-:W-:Y:S01]  /*10950*/  FFMA R39, R16, R32, R39 ;  /* 0x0000002010277223 */ /* 0x000fe20000000027 */
[----:B------:R-:W-:-:S02]  /*10960*/  HADD2.F32 R32, -RZ, R6.H0_H0 ;  /* 0x20000006ff207230 */ /* 0x000fc40000004100 */
[C---:B------:R-:W-:Y:S01]  /*10970*/  FMUL R43, R17.reuse, R28 ;  /* 0x0000001c112b7220 */ /* 0x040fe20000400000 */
[----:B------:R-:W-:Y:S02]  /*10980*/  HADD2.F32 R28, -RZ, R10.H1_H1 ;  /* 0x3000000aff1c7230 */ /* 0x000fe40000004100 */
[C---:B------:R-:W-:Y:S01]  /*10990*/  FFMA R13, R16.reuse, R12, R13 ;  /* 0x0000000c100d7223 */ /* 0x040fe2000000000d */
[----:B------:R-:W-:Y:S02]  /*109a0*/  HADD2.F32 R12, -RZ, R8.H1_H1 ;  /* 0x30000008ff0c7230 */ /* 0x000fe40000004100 */
[C---:B------:R-:W-:Y:S01]  /*109b0*/  FMUL R45, R17.reuse, R26 ;  /* 0x0000001a112d7220 */ /* 0x040fe20000400000 */
[----:B------:R-:W-:Y:S02]  /*109c0*/  HADD2.F32 R26, -RZ, R10.H0_H0 ;  /* 0x2000000aff1a7230 */ /* 0x000fe40000004100 */
[----:B------:R-:W-:Y:S01]  /*109d0*/  FFMA R43, R16, R32, R43 ;  /* 0x00000020102b7223 */ /* 0x000fe2000000002b */
[----:B------:R-:W-:Y:S01]  /*109e0*/  FMUL R47, R17, R24 ;  /* 0x00000018112f7220 */ /* 0x000fe20000400000 */
[----:B------:R-:W-:-:S02]  /*109f0*/  HADD2.F32 R24, -RZ, R9.H1_H1 ;  /* 0x30000009ff187230 */ /* 0x000fc40000004100 */
[C---:B------:R-:W-:Y:S01]  /*10a00*/  FFMA R12, R16.reuse, R12, R15 ;  /* 0x0000000c100c7223 */ /* 0x040fe2000000000f */
[C---:B------:R-:W-:Y:S01]  /*10a10*/  FFMA R27, R16.reuse, R26, R27 ;  /* 0x0000001a101b7223 */ /* 0x040fe2000000001b */
[----:B------:R-:W-:Y:S01]  /*10a20*/  FMUL R49, R17, R14 ;  /* 0x0000000e11317220 */ /* 0x000fe20000400000 */
[----:B------:R-:W-:Y:S02]  /*10a30*/  HADD2.F32 R14, -RZ, R9.H0_H0 ;  /* 0x20000009ff0e7230 */ /* 0x000fe40000004100 */
[C---:B------:R-:W-:Y:S01]  /*10a40*/  FFMA R32, R16.reuse, R34, R45 ;  /* 0x0000002210207223 */ /* 0x040fe2000000002d */
[--C-:B------:R-:W-:Y:S02]  /*10a50*/  HADD2.F32 R15, -RZ, R11.reuse.H0_H0 ;  /* 0x2000000bff0f7230 */ /* 0x100fe40000004100 */
[C---:B------:R-:W-:Y:S01]  /*10a60*/  FFMA R47, R16.reuse, R36, R47 ;  /* 0x00000024102f7223 */ /* 0x040fe2000000002f */
[----:B------:R-:W-:Y:S02]  /*10a70*/  HADD2.F32 R26, -RZ, R11.H1_H1 ;  /* 0x3000000bff1a7230 */ /* 0x000fe40000004100 */
[C---:B------:R-:W-:Y:S01]  /*10a80*/  FFMA R23, R16.reuse, R14, R23 ;  /* 0x0000000e10177223 */ /* 0x040fe20000000017 */
[C---:B------:R-:W-:Y:S01]  /*10a90*/  FFMA R14, R16.reuse, R24, R25 ;  /* 0x00000018100e7223 */ /* 0x040fe20000000019 */
[----:B------:R-:W-:Y:S01]  /*10aa0*/  FFMA R24, R16, R28, R29 ;  /* 0x0000001c10187223 */ /* 0x000fe2000000001d */
[----:B------:R-:W-:-:S02]  /*10ab0*/  HADD2.F32 R28, -RZ, R4.H0_H0 ;  /* 0x20000004ff1c7230 */ /* 0x000fc40000004100 */
[C---:B------:R-:W-:Y:S01]  /*10ac0*/  FFMA R31, R16.reuse, R15, R31 ;  /* 0x0000000f101f7223 */ /* 0x040fe2000000001f */
[C---:B------:R-:W-:Y:S01]  /*10ad0*/  FFMA R26, R16.reuse, R26, R33 ;  /* 0x0000001a101a7223 */ /* 0x040fe20000000021 */
[----:B------:R-:W-:Y:S01]  /*10ae0*/  FFMA R34, R16, R38, R49 ;  /* 0x0000002610227223 */ /* 0x000fe20000000031 */
[----:B------:R-:W-:Y:S01]  /*10af0*/  F2FP.RELU.F16.F32.PACK_AB R12, R12, R13 ;  /* 0x0000000d0c0c723e */ /* 0x000fe200000008ff */
[C---:B------:R-:W-:Y:S01]  /*10b00*/  FFMA R35, R16.reuse, R28, R35 ;  /* 0x0000001c10237223 */ /* 0x040fe20000000023 */
[----:B------:R-:W-:Y:S01]  /*10b10*/  FFMA R28, R16, R30, R37 ;  /* 0x0000001e101c7223 */ /* 0x000fe20000000025 */
[----:B------:R-:W-:Y:S01]  /*10b20*/  HADD2.F32 R30, -RZ, R5.H1_H1 ;  /* 0x30000005ff1e7230 */ /* 0x000fe20000004100 */
[----:B------:R-:W-:Y:S02]  /*10b30*/  F2FP.RELU.F16.F32.PACK_AB R13, R14, R23 ;  /* 0x000000170e0d723e */ /* 0x000fe400000008ff */
[----:B------:R-:W-:Y:S02]  /*10b40*/  F2FP.RELU.F16.F32.PACK_AB R14, R24, R27 ;  /* 0x0000001b180e723e */ /* 0x000fe400000008ff */
[----:B------:R-:W-:Y:S01]  /*10b50*/  FFMA R30, R16, R30, R41 ;  /* 0x0000001e101e7223 */ /* 0x000fe20000000029 */
[----:B------:R-:W-:-:S02]  /*10b60*/  F2FP.RELU.F16.F32.PACK_AB R15, R26, R31 ;  /* 0x0000001f1a0f723e */ /* 0x000fc400000008ff */
        /* <DEDUP_REMOVED lines=23> */
.L_x_192:
[----:B------:R-:W-:Y:S05]  /*10ce0*/  BSYNC B0 ;  /* 0x0000000000007941 */ /* 0x000fea0003800000 */
.L_x_191:
[----:B------:R-:W-:Y:S06]  /*10cf0*/  BAR.SYNC.DEFER_BLOCKING 0x1, 0x100 ;  /* 0x0044000000007b1d */ /* 0x000fec0000010000 */
[----:B------:R-:W-:Y:S04]  /*10d00*/  BSSY B0, `(.L_x_193) ;  /* 0x0000009000007945 */ /* 0x000fe80003800000 */
[----:B------:R-:W-:Y:S05]  /*10d10*/  @P0 BRA `(.L_x_194) ;  /* 0x00000000001c0947 */ /* 0x000fea0003800000 */
[----:B------:R-:W-:-:S13]  /*10d20*/  ISETP.NE.AND P3, PT, R18, 0x3, PT ;  /* 0x000000031200780c */ /* 0x000fda0003f65270 */
[----:B------:R-:W-:Y:S05]  /*10d30*/  @!P3 BRA `(.L_x_195) ;  /* 0x000000000004b947 */ /* 0x000fea0003800000 */
[----:B------:R-:W-:Y:S01]  /*10d40*/  BPT.TRAP 0x1 ;  /* 0x000000040000795c */ /* 0x000fe20000300000 */
.L_x_195:
[----:B------:R-:W-:-:S04]  /*10d50*/  ULEA UR4, UR5, UR49, 0x3 ;  /* 0x0000003105047291 */ /* 0x000fc8000f8e183f */
[----:B------:R-:W-:-:S04]  /*10d60*/  UIADD3 UR4, UR4, 0x50, URZ ;  /* 0x0000005004047890 */ /* 0x000fc8000fffe03f */
[----:B------:R-:W-:-:S09]  /*10d70*/  UPRMT UR4, UR48, 0x654, UR4 ;  /* 0x0000065430047896 */ /* 0x000fd20008000004 */
[----:B------:R-:W-:Y:S03]  /*10d80*/  SYNCS.ARRIVE.TRANS64.RED.A1T0 RZ, [UR4], RZ ;  /* 0x000000ffffff79a7 */ /* 0x000fe60008100404 */
.L_x_194:
[----:B------:R-:W-:Y:S05]  /*10d90*/  BSYNC B0 ;  /* 0x0000000000007941 */ /* 0x000fea0003800000 */
.L_x_193:
        /* <DEDUP_REMOVED lines=8> */
.L_x_198:
[----:B-1----:R-:W-:Y:S01]  /*10e20*/  SHF.L.U32 R12, R2, 0x1f, RZ ;  /* 0x0000001f020c7819 */ /* 0x002fe200000006ff */
[----:B------:R-:W-:Y:S01]  /*10e30*/  BSSY B1, `(.L_x_199) ;  /* 0x0000006000017945 */ /* 0x000fe20003800000 */
[C---:B------:R-:W-:Y:S01]  /*10e40*/  LEA R13, R0.reuse, UR49, 0x3 ;  /* 0x00000031000d7c11 */ /* 0x040fe2000f8e18ff */
[----:B------:R-:W-:-:S03]  /*10e50*/  @!P4 IMAD R0, R0, 0x2000, R20 ;  /* 0x000020000000c824 */ /* 0x000fc600078e0214 */
[----:B------:R-:W1:Y:S02]  /*10e60*/  SYNCS.PHASECHK.TRANS64.TRYWAIT P3, [R13+URZ+0x30], R12 ;  /* 0x0000300c0d0075a7 */ /* 0x000e64000806017f */
[----:B------:R-:W-:Y:S01]  /*10e70*/  @!P4 LEA R2, R19, R0, 0x1 ;  /* 0x000000001302c211 */ /* 0x000fe200078e08ff */
[----:B-1----:R-:W-:Y:S06]  /*10e80*/  @!P3 BRA `(.L_x_200) ;  /* 0x0000004c00e4b947 */ /* 0x002fec0003800000 */
.L_x_369:
[----:B------:R-:W-:Y:S05]  /*10e90*/  BSYNC B1 ;  /* 0x0000000000017941 */ /* 0x000fea0003800000 */
.L_x_199:
[----:B------:R-:W-:Y:S05]  /*10ea0*/  @!P4 WARPSYNC.ALL ;  /* 0x000000000000c948 */ /* 0x000fea0003800000 */
[----:B------:R2:W3:Y:S04]  /*10eb0*/  @!P4 LDSM.16.M88.4 R8, [R0] ;  /* 0x000000000008c83b */ /* 0x0004e80000000200 */
[----:B------:R2:W4:Y:S02]  /*10ec0*/  @!P4 LDSM.16.M88.4 R4, [R2] ;  /* 0x000000000204c83b */ /* 0x0005240000000200 */
.L_x_197:
[----:B------:R-:W-:Y:S05]  /*10ed0*/  BSYNC B0 ;  /* 0x0000000000007941 */ /* 0x000fea0003800000 */
.L_x_196:
[--C-:B-1-3--:R-:W-:Y:S02]  /*10ee0*/  HADD2.F32 R13, -RZ, R8.reuse.H0_H0 ;  /* 0x20000008ff0d7230 */ /* 0x10afe40000004100 */
[C---:B------:R-:W-:Y:S01]  /*10ef0*/  FMUL R43, R17.reuse, R136 ;  /* 0x00000088112b7220 */ /* 0x040fe20000400000 */
[----:B------:R-:W-:Y:S02]  /*10f00*/  HADD2.F32 R15, -RZ, R8.H1_H1 ;  /* 0x30000008ff0f7230 */ /* 0x000fe40000004100 */
[C---:B--2---:R-:W-:Y:S01]  /*10f10*/  FMUL R0, R17.reuse, R137 ;  /* 0x0000008911007220 */ /* 0x044fe20000400000 */
[----:B------:R-:W-:Y:S02]  /*10f20*/  HADD2.F32 R23, -RZ, R9.H0_H0 ;  /* 0x20000009ff177230 */ /* 0x000fe40000004100 */
[C---:B------:R-:W-:Y:S01]  /*10f30*/  FMUL R138, R17.reuse, R138 ;  /* 0x0000008a118a7220 */ /* 0x040fe20000400000 */
[----:B------:R-:W-:Y:S02]  /*10f40*/  HADD2.F32 R29, -RZ, R11.H0_H0 ;  /* 0x2000000bff1d7230 */ /* 0x000fe40000004100 */
[----:B------:R-:W-:Y:S01]  /*10f50*/  FMUL R2, R17, R139 ;  /* 0x0000008b11027220 */ /* 0x000fe20000400000 */
        /* <DEDUP_REMOVED lines=8> */
[----:B------:R-:W-:-:S02]  /*10fe0*/  HADD2.F32 R11, -RZ, R11.H1_H1 ;  /* 0x3000000bff0b7230 */ /* 0x000fc40000004100 */
[C---:B------:R-:W-:Y:S01]  /*10ff0*/  FMUL R146, R17.reuse, R146 ;  /* 0x0000009211927220 */ /* 0x040fe20000400000 */
[----:B------:R-:W-:Y:S02]  /*11000*/  HADD2.F32 R5, -RZ, R5.H1_H1 ;  /* 0x30000005ff057230 */ /* 0x000fe40000004100 */
[C---:B------:R-:W-:Y:S01]  /*11010*/  FMUL R14, R17.reuse, R147 ;  /* 0x00000093110e7220 */ /* 0x040fe20000400000 */
[----:B------:R-:W-:Y:S02]  /*11020*/  HADD2.F32 R41, -RZ, R7.H0_H0 ;  /* 0x20000007ff297230 */ /* 0x000fe40000004100 */
[C---:B------:R-:W-:Y:S01]  /*11030*/  FMUL R144, R17.reuse, R144 ;  /* 0x0000009011907220 */ /* 0x040fe20000400000 */
[--C-:B------:R-:W-:Y:S02]  /*11040*/  HADD2.F32 R31, -RZ, R4.reuse.H0_H0 ;  /* 0x20000004ff1f7230 */ /* 0x100fe40000004100 */
[----:B------:R-:W-:Y:S01]  /*11050*/  FMUL R12, R17, R145 ;  /* 0x00000091110c7220 */ /* 0x000fe20000400000 */
[----:B------:R-:W-:-:S02]  /*11060*/  HADD2.F32 R33, -RZ, R4.H1_H1 ;  /* 0x30000004ff217230 */ /* 0x000fc40000004100 */
[C---:B------:R-:W-:Y:S01]  /*11070*/  FMUL R148, R17.reuse, R148 ;  /* 0x0000009411947220 */ /* 0x040fe20000400000 */
[--C-:B------:R-:W-:Y:S02]  /*11080*/  HADD2.F32 R37, -RZ, R6.reuse.H0_H0 ;  /* 0x20000006ff257230 */ /* 0x100fe40000004100 */
[C---:B------:R-:W-:Y:S01]  /*11090*/  FMUL R20, R17.reuse, R149 ;  /* 0x0000009511147220 */ /* 0x040fe20000400000 */
[----:B------:R-:W-:Y:S02]  /*110a0*/  HADD2.F32 R39, -RZ, R6.H1_H1 ;  /* 0x30000006ff277230 */ /* 0x000fe40000004100 */
[C---:B------:R-:W-:Y:S01]  /*110b0*/  FMUL R150, R17.reuse, R150 ;  /* 0x0000009611967220 */ /* 0x040fe20000400000 */
[----:B------:R-:W-:Y:S02]  /*110c0*/  HADD2.F32 R7, -RZ, R7.H1_H1 ;  /* 0x30000007ff077230 */ /* 0x000fe40000004100 */
[----:B------:R-:W-:Y:S01]  /*110d0*/  FMUL R22, R17, R151 ;  /* 0x0000009711167220 */ /* 0x000fe20000400000 */
[C---:B------:R-:W-:Y:S01]  /*110e0*/  FFMA R13, R16.reuse, R13, R43 ;  /* 0x0000000d100d7223 */ /* 0x040fe2000000002b */
        /* <DEDUP_REMOVED lines=44> */
.L_x_202:
[----:B------:R-:W-:Y:S05]  /*113b0*/  BSYNC B0 ;  /* 0x0000000000007941 */ /* 0x000fea0003800000 */
.L_x_201:
[----:B------:R-:W-:Y:S06]  /*113c0*/  BAR.SYNC.DEFER_BLOCKING 0x1, 0x100 ;  /* 0x0044000000007b1d */ /* 0x000fec0000010000 */
[----:B------:R-:W-:Y:S04]  /*113d0*/  BSSY B0, `(.L_x_203) ;  /* 0x0000009000007945 */ /* 0x000fe80003800000 */
[----:B------:R-:W-:Y:S05]  /*113e0*/  @P0 BRA `(.L_x_204) ;  /* 0x00000000001c0947 */ /* 0x000fea0003800000 */
[----:B------:R-:W-:-:S13]  /*113f0*/  ISETP.NE.AND P0, PT, R18, 0x3, PT ;  /* 0x000000031200780c */ /* 0x000fda0003f05270 */
[----:B------:R-:W-:Y:S05]  /*11400*/  @!P0 BRA `(.L_x_205) ;  /* 0x0000000000048947 */ /* 0x000fea0003800000 */
[----:B------:R-:W-:Y:S01]  /*11410*/  BPT.TRAP 0x1 ;  /* 0x000000040000795c */ /* 0x000fe20000300000 */
.L_x_205:
[----:B------:R-:W-:-:S04]  /*11420*/  ULEA UR4, UR36, UR49, 0x3 ;  /* 0x0000003124047291 */ /* 0x000fc8000f8e183f */
[----:B------:R-:W-:-:S04]  /*11430*/  UIADD3 UR4, UR4, 0x50, URZ ;  /* 0x0000005004047890 */ /* 0x000fc8000fffe03f */
[----:B------:R-:W-:-:S09]  /*11440*/  UPRMT UR4, UR48, 0x654, UR4 ;  /* 0x0000065430047896 */ /* 0x000fd20008000004 */
[----:B------:R-:W-:Y:S03]  /*11450*/  SYNCS.ARRIVE.TRANS64.RED.A1T0 RZ, [UR4], RZ ;  /* 0x000000ffffff79a7 */ /* 0x000fe60008100404 */
.L_x_204:
[----:B------:R-:W-:Y:S05]  /*11460*/  BSYNC B0 ;  /* 0x0000000000007941 */ /* 0x000fea0003800000 */
.L_x_203:
[----:B------:R-:W2:Y:S01]  /*11470*/  LDL.LU R25, [R1+0x204] ;  /* 0x0002040001197983 */ /* 0x000ea20000300800 */
[----:B------:R-:W-:-:S03]  /*11480*/  ULDC.64 UR4, c[0x0][0x8f8] ;  /* 0x00023e0000047ab9 */ /* 0x000fc60000000a00 */
[----:B------:R-:W3:Y:S01]  /*11490*/  LDL.LU R24, [R1+0x200] ;  /* 0x0002000001187983 */ /* 0x000ee20000300800 */
[----:B------:R-:W-:Y:S01]  /*114a0*/  UIADD3 UR36, UR36, 0x1, URZ ;  /* 0x0000000124247890 */ /* 0x000fe2000fffe03f */
[----:B------:R-:W-:Y:S01]  /*114b0*/  PRMT R0, RZ, 0x7610, R0 ;  /* 0x00007610ff007816 */ /* 0x000fe20000000000 */
[----:B------:R-:W-:Y:S01]  /*114c0*/  UMOV UR43, 0xffffffff ;  /* 0xffffffff002b7882 */ /* 0x000fe20000000000 */
[----:B------:R-:W-:Y:S01]  /*114d0*/  MOV R23, 0xffffffff ;  /* 0xffffffff00177802 */ /* 0x000fe20000000f00 */
[----:B------:R-:W-:Y:S01]  /*114e0*/  UISETP.NE.AND UP0, UPT, UR36, 0x4, UPT ;  /* 0x000000042400788c */ /* 0x000fe2000bf05270 */
[----:B------:R-:W-:-:S03]  /*114f0*/  IMAD.MOV.U32 R22, RZ, RZ, -0x1 ;  /* 0xffffffffff167424 */ /* 0x000fc600078e00ff */
[----:B------:R-:W-:Y:S01]  /*11500*/  USEL UR36, UR36, URZ, UP0 ;  /* 0x0000003f24247287 */ /* 0x000fe20008000000 */
[----:B---3--:R-:W-:-:S04]  /*11510*/  IADD3 R24, P0, R24, UR46, RZ ;  /* 0x0000002e18187c10 */ /* 0x008fc8000ff1e0ff */
[----:B--2---:R-:W-:Y:S01]  /*11520*/  IADD3.X R25, R25, UR38, RZ, P0, !PT ;  /* 0x0000002619197c10 */ /* 0x004fe200087fe4ff */
[----:B------:R2:W-:Y:S01]  /*11530*/  STL [R1+0x200], R24 ;  /* 0x0002001801007387 */ /* 0x0005e20000100800 */
[----:B------:R-:W-:-:S03]  /*11540*/  ISETP.GE.U32.AND P0, PT, R24, UR4, PT ;  /* 0x0000000418007c0c */ /* 0x000fc6000bf06070 */
[----:B------:R2:W-:Y:S01]  /*11550*/  STL [R1+0x204], R25 ;  /* 0x0002041901007387 */ /* 0x0005e20000100800 */
[----:B------:R-:W-:-:S13]  /*11560*/  ISETP.GE.U32.AND.EX P0, PT, R25, UR5, PT, P0 ;  /* 0x0000000519007c0c */ /* 0x000fda000bf06100 */
[----:B--2---:R-:W-:Y:S05]  /*11570*/  @P0 BRA `(.L_x_206) ;  /* 0x0000000400740947 */ /* 0x004fea0003800000 */
[----:B------:R-:W2:Y:S01]  /*11580*/  S2R R20, SR_CTAID.X ;  /* 0x0000000000147919 */ /* 0x000ea20000002500 */
[----:B------:R-:W3:Y:S01]  /*11590*/  LDC.64 R8, c[0x0][0x8d0] ;  /* 0x00023400ff087b82 */ /* 0x000ee20000000a00 */
[----:B------:R-:W-:Y:S01]  /*115a0*/  ULDC UR4, c[0x0][0x150] ;  /* 0x0000540000047ab9 */ /* 0x000fe20000000800 */
[----:B-1----:R-:W-:Y:S01]  /*115b0*/  MOV R6, R24 ;  /* 0x0000001800067202 */ /* 0x002fe20000000f00 */
[----:B------:R-:W1:Y:S01]  /*115c0*/  S2R R22, SR_CTAID.Y ;  /* 0x0000000000167919 */ /* 0x000e620000002600 */
[----:B------:R-:W-:-:S04]  /*115d0*/  MOV R7, R25 ;  /* 0x0000001900077202 */ /* 0x000fc80000000f00 */
[----:B------:R-:W4:Y:S08]  /*115e0*/  LDC R23, c[0x0][0x144] ;  /* 0x00005100ff177b82 */ /* 0x000f300000000800 */
[----:B------:R-:W1:Y:S08]  /*115f0*/  LDC R10, c[0x0][0x8d8] ;  /* 0x00023600ff0a7b82 */ /* 0x000e700000000800 */
[----:B------:R-:W1:Y:S01]  /*11600*/  LDC.64 R14, c[0x0][0x8c8] ;  /* 0x00023200ff0e7b82 */ /* 0x000e620000000a00 */
[----:B---3--:R-:W-:-:S04]  /*11610*/  ISETP.NE.U32.AND P0, PT, R8, RZ, PT ;  /* 0x000000ff0800720c */ /* 0x008fc80003f05070 */
[----:B------:R-:W-:Y:S02]  /*11620*/  ISETP.NE.AND.EX P0, PT, R9, RZ, PT, P0 ;  /* 0x000000ff0900720c */ /* 0x000fe40003f05300 */
[----:B--2---:R-:W-:-:S05]  /*11630*/  I2FP.F32.U32 R0, R20 ;  /* 0x0000001400007245 */ /* 0x004fca0000201000 */
[----:B------:R-:W-:-:S04]  /*11640*/  FMUL R0, R0, UR4 ;  /* 0x0000000400007c20 */ /* 0x000fc80008400000 */
[----:B------:R2:W3:Y:S02]  /*11650*/  F2I.U32.TRUNC.NTZ R21, R0 ;  /* 0x0000000000157305 */ /* 0x0004e4000020f000 */
[----:B----4-:R-:W-:Y:S05]  /*11660*/  @!P0 BRA `(.L_x_207) ;  /* 0x0000000000288947 */ /* 0x010fea0003800000 */
[----:B--2---:R-:W2:Y:S02]  /*11670*/  LDC R0, c[0x0][0x8dc] ;  /* 0x00023700ff007b82 */ /* 0x004ea40000000800 */
[----:B--2---:R-:W-:-:S05]  /*11680*/  IADD3 R7, P0, R24, R0, RZ ;  /* 0x0000000018077210 */ /* 0x004fca0007f1e0ff */
[----:B------:R-:W-:-:S04]  /*11690*/  IMAD.X R11, RZ, RZ, R25, P0 ;  /* 0x000000ffff0b7224 */ /* 0x000fc800000e0619 */
[----:B------:R-:W-:-:S04]  /*116a0*/  IMAD.WIDE.U32 R2, R11, R8, RZ ;  /* 0x000000080b027225 */ /* 0x000fc800078e00ff */
[----:B------:R-:W-:-:S04]  /*116b0*/  IMAD.WIDE.U32 R4, P0, R7, R9, R2 ;  /* 0x0000000907047225 */ /* 0x000fc80007800002 */
[----:B------:R-:W-:Y:S01]  /*116c0*/  IMAD.WIDE.U32 R2, R7, R8, RZ ;  /* 0x0000000807027225 */ /* 0x000fe200078e00ff */
[----:B------:R-:W-:Y:S02]  /*116d0*/  IADD3.X R7, RZ, RZ, RZ, P0, !PT ;  /* 0x000000ffff077210 */ /* 0x000fe400007fe4ff */
[----:B------:R-:W-:Y:S02]  /*116e0*/  MOV R6, R5 ;  /* 0x0000000500067202 */ /* 0x000fe40000000f00 */
[----:B------:R-:W-:-:S05]  /*116f0*/  IADD3 RZ, P0, R3, R4, RZ ;  /* 0x0000000403ff7210 */ /* 0x000fca0007f1e0ff */
[----:B------:R-:W-:-:S08]  /*11700*/  IMAD.WIDE.U32.X R6, R11, R9, R6, P0 ;  /* 0x000000090b067225 */ /* 0x000fd000000e0406 */
.L_x_207:
[----:B------:R-:W4:Y:S01]  /*11710*/  LDC.64 R12, c[0x0][0x8e8] ;  /* 0x00023a00ff0c7b82 */ /* 0x000f220000000a00 */
[-CC-:B-1----:R-:W-:Y:S01]  /*11720*/  SHF.R.U64 R28, R6, R10.reuse, R7.reuse ;  /* 0x0000000a061c7219 */ /* 0x182fe20000001207 */
[----:B------:R-:W-:Y:S01]  /*11730*/  ULDC UR4, c[0x0][0x154] ;  /* 0x0000550000047ab9 */ /* 0x000fe20000000800 */
[----:B--2---:R-:W-:Y:S01]  /*11740*/  SHF.R.U32.HI R0, RZ, R10, R7 ;  /* 0x0000000aff007219 */ /* 0x004fe20000011607 */
[----:B------:R-:W-:Y:S01]  /*11750*/  IMAD.MOV.U32 R7, RZ, RZ, 0x1 ;  /* 0x00000001ff077424 */ /* 0x000fe200078e00ff */
[----:B------:R-:W-:Y:S02]  /*11760*/  IADD3 R5, P0, RZ, -R28, RZ ;  /* 0x8000001cff057210 */ /* 0x000fe40007f1e0ff */
[----:B------:R-:W-:Y:S01]  /*11770*/  MOV R2, R24 ;  /* 0x0000001800027202 */ /* 0x000fe20000000f00 */
[----:B------:R-:W1:Y:S01]  /*11780*/  LDC R4, c[0x0][0x8c0] ;  /* 0x00023000ff047b82 */ /* 0x000e620000000800 */
[----:B---3--:R-:W-:Y:S01]  /*11790*/  IADD3 R21, -R21, RZ, RZ ;  /* 0x000000ff15157210 */ /* 0x008fe20007ffe1ff */
[----:B------:R-:W-:-:S04]  /*117a0*/  IMAD.X R3, RZ, RZ, ~R0, P0 ;  /* 0x000000ffff037224 */ /* 0x000fc800000e0e00 */
[-C--:B------:R-:W-:Y:S02]  /*117b0*/  IMAD R0, R3, R14.reuse, RZ ;  /* 0x0000000e03007224 */ /* 0x080fe400078e02ff */
[----:B------:R-:W2:Y:S01]  /*117c0*/  LDC R6, c[0x0][0x8b0] ;  /* 0x00022c00ff067b82 */ /* 0x000ea20000000800 */
[----:B------:R-:W-:Y:S02]  /*117d0*/  IMAD.MOV.U32 R3, RZ, RZ, R25 ;  /* 0x000000ffff037224 */ /* 0x000fe400078e0019 */
[----:B------:R-:W-:Y:S02]  /*117e0*/  IMAD R24, R23, R21, R20 ;  /* 0x0000001517187224 */ /* 0x000fe400078e0214 */
[----:B------:R-:W-:-:S03]  /*117f0*/  IMAD.WIDE.U32 R2, R5, R14, R2 ;  /* 0x0000000e05027225 */ /* 0x000fc600078e0002 */
[----:B------:R-:W3:Y:S01]  /*11800*/  LDC R26, c[0x0][0x900] ;  /* 0x00024000ff1a7b82 */ /* 0x000ee20000000800 */
[----:B------:R-:W-:Y:S01]  /*11810*/  IMAD R5, R5, R15, R0 ;  /* 0x0000000f05057224 */ /* 0x000fe200078e0200 */
[----:B------:R-:W-:Y:S02]  /*11820*/  I2FP.F32.U32 R0, R22 ;  /* 0x0000001600007245 */ /* 0x000fe40000201000 */
[----:B----4-:R-:W-:Y:S02]  /*11830*/  ISETP.NE.U32.AND P0, PT, R12, RZ, PT ;  /* 0x000000ff0c00720c */ /* 0x010fe40003f05070 */
[----:B------:R-:W-:Y:S01]  /*11840*/  IADD3 R3, R3, R5, RZ ;  /* 0x0000000503037210 */ /* 0x000fe20007ffe0ff */
[----:B------:R-:W-:Y:S01]  /*11850*/  FMUL R0, R0, UR4 ;  /* 0x0000000400007c20 */ /* 0x000fe20008400000 */
[----:B------:R-:W4:Y:S01]  /*11860*/  LDC R15, c[0x0][0x148] ;  /* 0x00005200ff0f7b82 */ /* 0x000f220000000800 */
[----:B------:R-:W-:Y:S02]  /*11870*/  ISETP.NE.AND.EX P0, PT, R13, RZ, PT, P0 ;  /* 0x000000ff0d00720c */ /* 0x000fe40003f05300 */
[-CC-:B-1----:R-:W-:Y:S01]  /*11880*/  SHF.R.U64 R10, R2, R4.reuse, R3.reuse ;  /* 0x00000004020a7219 */ /* 0x182fe20000001203 */
[----:B------:R1:W1:Y:S01]  /*11890*/  F2I.U32.TRUNC.NTZ R14, R0 ;  /* 0x00000000000e7305 */ /* 0x000262000020f000 */
[----:B------:R-:W-:-:S02]  /*118a0*/  SHF.R.U32.HI R3, RZ, R4, R3 ;  /* 0x00000004ff037219 */ /* 0x000fc40000011603 */
[----:B------:R-:W-:Y:S01]  /*118b0*/  MOV R5, 0xffffffff ;  /* 0xffffffff00057802 */ /* 0x000fe20000000f00 */
[----:B------:R-:W1:Y:S01]  /*118c0*/  LDC R20, c[0x0][0x8a8] ;  /* 0x00022a00ff147b82 */ /* 0x000e620000000800 */
[-CC-:B--2---:R-:W-:Y:S02]  /*118d0*/  SHF.R.U64 R8, R10, R6.reuse, R3.reuse ;  /* 0x000000060a087219 */ /* 0x184fe40000001203 */
[----:B------:R-:W-:-:S05]  /*118e0*/  SHF.R.U32.HI R3, RZ, R6, R3 ;  /* 0x00000006ff037219 */ /* 0x000fca0000011603 */
[----:B------:R-:W2:Y:S01]  /*118f0*/  LDC R21, c[0x0][0x8f0] ;  /* 0x00023c00ff157b82 */ /* 0x000ea20000000800 */
[-C--:B---3--:R-:W-:Y:S02]  /*11900*/  SHF.L.U32 R5, R5, R26.reuse, RZ ;  /* 0x0000001a05057219 */ /* 0x088fe400000006ff */
[-CC-:B------:R-:W-:Y:S02]  /*11910*/  SHF.R.U64 R11, R8, R26.reuse, R3.reuse ;  /* 0x0000001a080b7219 */ /* 0x180fe40000001203 */
[-C--:B------:R-:W-:Y:S02]  /*11920*/  SHF.R.U32.HI R3, RZ, R26.reuse, R3 ;  /* 0x0000001aff037219 */ /* 0x080fe40000011603 */
[----:B------:R-:W-:Y:S01]  /*11930*/  SHF.L.U32 R26, R7, R26, RZ ;  /* 0x0000001a071a7219 */ /* 0x000fe200000006ff */
[----:B------:R-:W3:Y:S01]  /*11940*/  LDC R25, c[0x0][0x8e0] ;  /* 0x00023800ff197b82 */ /* 0x000ee20000000800 */
[----:B------:R-:W-:Y:S02]  /*11950*/  LOP3.LUT R23, RZ, R5, RZ, 0x33, !PT ;  /* 0x00000005ff177212 */ /* 0x000fe400078e33ff */
[----:B------:R-:W-:-:S05]  /*11960*/  MOV R2, R11 ;  /* 0x0000000b00027202 */ /* 0x000fca0000000f00 */
[----:B------:R-:W1:Y:S01]  /*11970*/  LDC R27, c[0x0][0x8b8] ;  /* 0x00022e00ff1b7b82 */ /* 0x000e620000000800 */
[----:B------:R-:W-:Y:S05]  /*11980*/  @!P0 BRA `(.L_x_208) ;  /* 0x0000000000288947 */ /* 0x000fea0003800000 */
[----:B-1----:R-:W1:Y:S02]  /*11990*/  LDC R0, c[0x0][0x8f4] ;  /* 0x00023d00ff007b82 */ /* 0x002e640000000800 */
        /* <DEDUP_REMOVED lines=9> */
.L_x_208:
[----:B------:R-:W5:Y:S01]  /*11a30*/  LDC R4, c[0x0][0x904] ;  /* 0x00024100ff047b82 */ /* 0x000f620000000800 */
[----:B-12---:R-:W-:Y:S01]  /*11a40*/  SHF.R.U64 R0, R2, R21, R3 ;  /* 0x0000001502007219 */ /* 0x006fe20000001203 */
[----:B------:R-:W-:Y:S01]  /*11a50*/  VIADD R3, R20, 0xffffffff ;  /* 0xffffffff14037836 */ /* 0x000fe20000000000 */
[----:B------:R-:W-:Y:S02]  /*11a60*/  LOP3.LUT R23, R8, R23, RZ, 0xc0, !PT ;  /* 0x0000001708177212 */ /* 0x000fe400078ec0ff */
[----:B------:R-:W-:Y:S02]  /*11a70*/  IADD3 R14, -R14, RZ, RZ ;  /* 0x000000ff0e0e7210 */ /* 0x000fe40007ffe1ff */
[----:B------:R-:W-:Y:S01]  /*11a80*/  IADD3 R2, -R0, RZ, RZ ;  /* 0x000000ff00027210 */ /* 0x000fe20007ffe1ff */
[----:B------:R-:W-:Y:S01]  /*11a90*/  IMAD R23, R26, R0, R23 ;  /* 0x000000001a177224 */ /* 0x000fe200078e0217 */
[----:B------:R-:W-:Y:S02]  /*11aa0*/  LOP3.LUT R3, R10, R3, RZ, 0xc0, !PT ;  /* 0x000000030a037212 */ /* 0x000fe400078ec0ff */
[----:B------:R-:W-:Y:S01]  /*11ab0*/  R2UR UR43, R28 ;  /* 0x000000001c2b72ca */ /* 0x000fe200000e0000 */
[----:B---3--:R-:W-:Y:S01]  /*11ac0*/  IMAD R0, R2, R25, R11 ;  /* 0x0000001902007224 */ /* 0x008fe200078e020b */
[----:B------:R-:W-:-:S03]  /*11ad0*/  MOV R2, 0x1 ;  /* 0x0000000100027802 */ /* 0x000fc60000000f00 */
[----:B------:R-:W-:Y:S01]  /*11ae0*/  IMAD R0, R0, R20, R3 ;  /* 0x0000001400007224 */ /* 0x000fe200078e0203 */
[----:B-----5:R-:W-:-:S13]  /*11af0*/  ISETP.NE.AND P0, PT, R4, 0x1, PT ;  /* 0x000000010400780c */ /* 0x020fda0003f05270 */
[----:B----4-:R-:W-:-:S04]  /*11b00*/  @P0 IMAD R24, R15, R14, R22 ;  /* 0x0000000e0f180224 */ /* 0x010fc800078e0216 */
[----:B------:R-:W-:-:S05]  /*11b10*/  IMAD R23, R23, R27, R24 ;  /* 0x0000001b17177224 */ /* 0x000fca00078e0218 */
[----:B------:R-:W-:Y:S02]  /*11b20*/  SEL R22, R0, R23, !P0 ;  /* 0x0000001700167207 */ /* 0x000fe40004000000 */
[----:B------:R-:W-:Y:S02]  /*11b30*/  SEL R23, R23, R0, !P0 ;  /* 0x0000000017177207 */ /* 0x000fe40004000000 */
[----:B------:R-:W-:-:S07]  /*11b40*/  PRMT R0, R2, 0x7610, R0 ;  /* 0x0000761002007816 */ /* 0x000fce0000000000 */
.L_x_206:
[----:B------:R-:W-:Y:S01]  /*11b50*/  LOP3.LUT P0, RZ, R0, 0xff, RZ, 0xc0, !PT ;  /* 0x000000ff00ff7812 */ /* 0x000fe2000780c0ff */
[----:B------:R-:W-:Y:S02]  /*11b60*/  UIMAD.WIDE.U32 UR4, UR52, -0x55555555, URZ ;  /* 0xaaaaaaab340478a5 */ /* 0x000fe4000f8e003f */
[----:B------:R-:W-:Y:S02]  /*11b70*/  UIADD3 UR39, UR39, 0x10, URZ ;  /* 0x0000001027277890 */ /* 0x000fe4000fffe03f */
[----:B------:R-:W-:-:S04]  /*11b80*/  USHF.R.U32.HI UR4, URZ, 0x1, UR5 ;  /* 0x000000013f047899 */ /* 0x000fc80008011605 */
[----:B------:R-:W-:-:S04]  /*11b90*/  UIMAD UR40, UR4, -0x3, UR52 ;  /* 0xfffffffd042878a4 */ /* 0x000fc8000f8e0234 */
[----:B------:R-:W-:Y:S08]  /*11ba0*/  @P0 BRA `(.L_x_209) ;  /* 0xfffffef800500947 */ /* 0x000ff0000383ffff */
[----:B------:R-:W-:-:S13]  /*11bb0*/  PLOP3.LUT P0, PT, PT, PT, PT, 0x8, 0x0 ;  /* 0x000000000000781c */ /* 0x000fda0003f0e170 */
.L_x_18:
[----:B------:R-:W-:Y:S05]  /*11bc0*/  @P0 BRA `(.L_x_10) ;  /* 0x0000003c00300947 */ /* 0x000fea0003800000 */
[----:B------:R-:W-:Y:S01]  /*11bd0*/  ULDC.64 UR6, c[0x0][0x588] ;  /* 0x0001620000067ab9 */ /* 0x000fe20000000a00 */
[----:B------:R-:W-:Y:S01]  /*11be0*/  ISETP.NE.AND.EX P1, PT, R156, RZ, PT, P1 ;  /* 0x000000ff9c00720c */ /* 0x000fe20003f25310 */
[----:B------:R-:W-:-:S04]  /*11bf0*/  DEPBAR.LE SB0, 0x0 ;  /* 0x000080000000791a */ /* 0x000fc80000000000 */
[----:B------:R-:W-:Y:S01]  /*11c00*/  ISETP.NE.U32.AND P0, PT, RZ, UR6, PT ;  /* 0x00000006ff007c0c */ /* 0x000fe2000bf05070 */
[----:B------:R-:W-:Y:S03]  /*11c10*/  BSSY B0, `(.L_x_210) ;  /* 0x0000014000007945 */ /* 0x000fe60003800000 */
[----:B------:R-:W-:-:S13]  /*11c20*/  ISETP.NE.AND.EX P0, PT, RZ, UR7, PT, P0 ;  /* 0x00000007ff007c0c */ /* 0x000fda000bf05300 */
[----:B------:R-:W-:Y:S05]  /*11c30*/  @P0 BRA P1, `(.L_x_211) ;  /* 0x0000000000440947 */ /* 0x000fea0000800000 */
[----:B------:R-:W-:-:S04]  /*11c40*/  ISETP.NE.U32.AND P0, PT, R153, RZ, PT ;  /* 0x000000ff9900720c */ /* 0x000fc80003f05070 */
[----:B------:R-:W-:-:S13]  /*11c50*/  ISETP.NE.AND.EX P0, PT, R156, RZ, PT, P0 ;  /* 0x000000ff9c00720c */ /* 0x000fda0003f05300 */
[----:B------:R-:W-:Y:S05]  /*11c60*/  @!P0 BRA `(.L_x_212) ;  /* 0x00000000002c8947 */ /* 0x000fea0003800000 */
[----:B------:R-:W-:-:S13]  /*11c70*/  LOP3.LUT P0, RZ, R154, 0xff, RZ, 0xc0, !PT ;  /* 0x000000ff9aff7812 */ /* 0x000fda000780c0ff */
[----:B------:R-:W-:Y:S05]  /*11c80*/  @!P0 BRA `(.L_x_213) ;  /* 0x0000000000108947 */ /* 0x000fea0003800000 */
[----:B-----5:R-:W-:-:S13]  /*11c90*/  FSETP.NEU.AND P0, PT, R16, RZ, PT ;  /* 0x000000ff1000720b */ /* 0x020fda0003f0d000 */
[----:B------:R-:W-:Y:S05]  /*11ca0*/  @!P0 BREAK B0 ;  /* 0x0000000000008942 */ /* 0x000fea0003800000 */
[----:B------:R-:W-:Y:S05]  /*11cb0*/  @P0 BRA `(.L_x_211) ;  /* 0x0000000000240947 */ /* 0x000fea0003800000 */
[----:B------:R-:W-:Y:S05]  /*11cc0*/  BRA `(.L_x_10) ;  /* 0x0000003800f07947 */ /* 0x000fea0003800000 */
.L_x_213:
[----:B------:R-:W-:-:S04]  /*11cd0*/  ISETP.NE.U32.AND P0, PT, RZ, UR6, PT ;  /* 0x00000006ff007c0c */ /* 0x000fc8000bf05070 */
[----:B------:R-:W-:-:S13]  /*11ce0*/  ISETP.NE.AND.EX P0, PT, RZ, UR7, PT, P0 ;  /* 0x00000007ff007c0c */ /* 0x000fda000bf05300 */
[----:B------:R-:W-:Y:S05]  /*11cf0*/  @!P0 BREAK B0 ;  /* 0x0000000000008942 */ /* 0x000fea0003800000 */
[----:B------:R-:W-:Y:S05]  /*11d00*/  @P0 BRA `(.L_x_211) ;  /* 0x0000000000100947 */ /* 0x000fea0003800000 */
[----:B------:R-:W-:Y:S05]  /*11d10*/  BRA `(.L_x_10) ;  /* 0x0000003800dc7947 */ /* 0x000fea0003800000 */
.L_x_212:
[----:B-----5:R-:W-:-:S13]  /*11d20*/  FSETP.NEU.AND P0, PT, R16, RZ, PT ;  /* 0x000000ff1000720b */ /* 0x020fda0003f0d000 */
[----:B------:R-:W-:Y:S05]  /*11d30*/  @!P0 BREAK B0 ;  /* 0x0000000000008942 */ /* 0x000fea0003800000 */
[----:B------:R-:W-:Y:S05]  /*11d40*/  @!P0 BRA `(.L_x_10) ;  /* 0x0000003800d08947 */ /* 0x000fea0003800000 */
.L_x_211:
[----:B------:R-:W-:Y:S05]  /*11d50*/  BSYNC B0 ;  /* 0x0000000000007941 */ /* 0x000fea0003800000 */
.L_x_210:
[----:B------:R-:W3:Y:S02]  /*11d60*/  LDL.LU R0, [R1+0x210] ;  /* 0x0002100001007983 */ /* 0x000ee40000300800 */
[----:B---3--:R-:W-:-:S04]  /*11d70*/  LOP3.LUT R0, R0, 0x1, RZ, 0xfc, !PT ;  /* 0x0000000100007812 */ /* 0x008fc800078efcff */
[----:B------:R-:W-:-:S13]  /*11d80*/  ISETP.NE.AND P0, PT, R0, 0x3, PT ;  /* 0x000000030000780c */ /* 0x000fda0003f05270 */
[----:B------:R-:W-:Y:S05]  /*11d90*/  @!P0 BRA `(.L_x_214) ;  /* 0x0000000000048947 */ /* 0x000fea0003800000 */
[----:B------:R-:W-:Y:S01]  /*11da0*/  BPT.TRAP 0x1 ;  /* 0x000000040000795c */ /* 0x000fe20000300000 */
.L_x_214:
[----:B------:R-:W3:Y:S01]  /*11db0*/  S2UR UR5, SR_CgaCtaId ;  /* 0x00000000000579c3 */ /* 0x000ee20000008800 */
[----:B------:R-:W-:Y:S02]  /*11dc0*/  UMOV UR4, 0x400 ;  /* 0x0000040000047882 */ /* 0x000fe40000000000 */
[----:B---3--:R-:W-:-:S04]  /*11dd0*/  ULEA UR4, UR5, UR4, 0x18 ;  /* 0x0000000405047291 */ /* 0x008fc8000f8ec03f */
[----:B------:R-:W-:-:S04]  /*11de0*/  ULEA UR4, UR36, UR4, 0x3 ;  /* 0x0000000424047291 */ /* 0x000fc8000f8e183f */
[----:B------:R-:W-:-:S04]  /*11df0*/  UIADD3 UR4, UR4, 0x50, URZ ;  /* 0x0000005004047890 */ /* 0x000fc8000fffe03f */
[----:B------:R-:W-:-:S09]  /*11e00*/  UPRMT UR4, UR5, 0x654, UR4 ;  /* 0x0000065405047896 */ /* 0x000fd20008000004 */
[----:B------:R-:W-:Y:S01]  /*11e10*/  SYNCS.ARRIVE.TRANS64.RED.A1T0 RZ, [UR4], RZ ;  /* 0x000000ffffff79a7 */ /* 0x000fe20008100404 */
[----:B------:R-:W-:Y:S05]  /*11e20*/  BRA `(.L_x_10) ;  /* 0x0000003800987947 */ /* 0x000fea0003800000 */
.L_x_9:
[----:B------:R-:W2:Y:S01]  /*11e30*/  LDL R21, [R1+0x200] ;  /* 0x0002000001157983 */ /* 0x000ea20000100800 */
[----:B------:R-:W-:-:S03]  /*11e40*/  ULDC.64 UR4, c[0x0][0x8f8] ;  /* 0x00023e0000047ab9 */ /* 0x000fc60000000a00 */
[----:B------:R-:W3:Y:S01]  /*11e50*/  LDL R163, [R1+0x204] ;  /* 0x0002040001a37983 */ /* 0x000ee20000100800 */
[----:B------:R-:W-:Y:S01]  /*11e60*/  PRMT R9, RZ, 0x7610, R9 ;  /* 0x00007610ff097816 */ /* 0x000fe20000000009 */
[----:B------:R-:W-:Y:S01]  /*11e70*/  IMAD.MOV.U32 R2, RZ, RZ, -0x1 ;  /* 0xffffffffff027424 */ /* 0x000fe200078e00ff */
[----:B------:R-:W-:Y:S02]  /*11e80*/  MOV R3, 0xffffffff ;  /* 0xffffffff00037802 */ /* 0x000fe40000000f00 */
[----:B------:R-:W-:Y:S02]  /*11e90*/  MOV R10, 0xffffffff ;  /* 0xffffffff000a7802 */ /* 0x000fe40000000f00 */
[----:B--2---:R-:W-:-:S04]  /*11ea0*/  ISETP.GE.U32.AND P1, PT, R21, UR4, PT ;  /* 0x0000000415007c0c */ /* 0x004fc8000bf26070 */
[----:B---3--:R-:W-:-:S13]  /*11eb0*/  ISETP.GE.U32.AND.EX P1, PT, R163, UR5, PT, P1 ;  /* 0x00000005a3007c0c */ /* 0x008fda000bf26110 */
[----:B------:R-:W-:Y:S05]  /*11ec0*/  @P1 BRA `(.L_x_215) ;  /* 0x0000000400681947 */ /* 0x000fea0003800000 */
[----:B------:R-:W1:Y:S01]  /*11ed0*/  LDC.64 R14, c[0x0][0x8d0] ;  /* 0x00023400ff0e7b82 */ /* 0x000e620000000a00 */
[----:B------:R-:W-:Y:S01]  /*11ee0*/  IMAD.MOV.U32 R12, RZ, RZ, R21 ;  /* 0x000000ffff0c7224 */ /* 0x000fe200078e0015 */
[----:B------:R-:W-:-:S06]  /*11ef0*/  MOV R13, R163 ;  /* 0x000000a3000d7202 */ /* 0x000fcc0000000f00 */
        /* <DEDUP_REMOVED lines=15> */
.L_x_216:
[--C-:B------:R-:W-:Y:S01]  /*11ff0*/  SHF.R.U64 R14, R12, R16, R13.reuse ;  /* 0x000000100c0e7219 */ /* 0x100fe2000000120d */
[----:B------:R-:W1:Y:S01]  /*12000*/  LDC R20, c[0x0][0x8c0] ;  /* 0x00023000ff147b82 */ /* 0x000e620000000800 */
[----:B------:R-:W-:Y:S01]  /*12010*/  I2FP.F32.U32 R10, R4 ;  /* 0x00000004000a7245 */ /* 0x000fe20000201000 */
[----:B------:R-:W-:Y:S01]  /*12020*/  ULDC UR4, c[0x0][0x150] ;  /* 0x0000540000047ab9 */ /* 0x000fe20000000800 */
[----:B------:R-:W-:Y:S02]  /*12030*/  SHF.R.U32.HI R2, RZ, R16, R13 ;  /* 0x00000010ff027219 */ /* 0x000fe4000001160d */
[----:B------:R-:W-:Y:S01]  /*12040*/  IADD3 R5, P1, RZ, -R14, RZ ;  /* 0x8000000eff057210 */ /* 0x000fe20007f3e0ff */
[----:B------:R-:W-:Y:S01]  /*12050*/  FMUL R11, R10, UR4 ;  /* 0x000000040a0b7c20 */ /* 0x000fe20008400000 */
[----:B------:R-:W-:Y:S01]  /*12060*/  MOV R3, R163 ;  /* 0x000000a300037202 */ /* 0x000fe20000000f00 */
[----:B------:R-:W2:Y:S01]  /*12070*/  LDC.64 R22, c[0x0][0x8e8] ;  /* 0x00023a00ff167b82 */ /* 0x000ea20000000a00 */
[----:B------:R-:W-:Y:S01]  /*12080*/  IADD3.X R9, RZ, ~R2, RZ, P1, !PT ;  /* 0x80000002ff097210 */ /* 0x000fe20000ffe4ff */
[----:B------:R-:W-:Y:S01]  /*12090*/  IMAD.MOV.U32 R2, RZ, RZ, R21 ;  /* 0x000000ffff027224 */ /* 0x000fe200078e0015 */
[----:B------:R-:W-:Y:S01]  /*120a0*/  ULDC UR4, c[0x0][0x154] ;  /* 0x0000550000047ab9 */ /* 0x000fe20000000800 */
[----:B------:R-:W3:Y:S02]  /*120b0*/  F2I.U32.TRUNC.NTZ R11, R11 ;  /* 0x0000000b000b7305 */ /* 0x000ee4000020f000 */
[----:B------:R-:W-:-:S02]  /*120c0*/  IMAD R10, R9, R18, RZ ;  /* 0x00000012090a7224 */ /* 0x000fc400078e02ff */
[----:B------:R-:W4:Y:S01]  /*120d0*/  LDC R13, c[0x0][0x144] ;  /* 0x00005100ff0d7b82 */ /* 0x000f220000000800 */
[----:B------:R-:W-:-:S04]  /*120e0*/  IMAD.WIDE.U32 R2, R5, R18, R2 ;  /* 0x0000001205027225 */ /* 0x000fc800078e0002 */
[----:B------:R-:W-:Y:S01]  /*120f0*/  IMAD R5, R5, R19, R10 ;  /* 0x0000001305057224 */ /* 0x000fe200078e020a */
[----:B------:R-:W-:Y:S02]  /*12100*/  MOV R10, 0xffffffff ;  /* 0xffffffff000a7802 */ /* 0x000fe40000000f00 */
[----:B------:R-:W5:Y:S02]  /*12110*/  LDC R16, c[0x0][0x8b0] ;  /* 0x00022c00ff107b82 */ /* 0x000f640000000800 */
[----:B------:R-:W-:Y:S02]  /*12120*/  IADD3 R3, R3, R5, RZ ;  /* 0x0000000503037210 */ /* 0x000fe40007ffe0ff */
[----:B------:R-:W-:Y:S02]  /*12130*/  I2FP.F32.U32 R5, R8 ;  /* 0x0000000800057245 */ /* 0x000fe40000201000 */
[-C--:B-1----:R-:W-:Y:S01]  /*12140*/  SHF.R.U64 R12, R2, R20.reuse, R3 ;  /* 0x00000014020c7219 */ /* 0x082fe20000001203 */
[----:B---3--:R-:W-:Y:S01]  /*12150*/  IMAD.MOV R2, RZ, RZ, -R11 ;  /* 0x000000ffff027224 */ /* 0x008fe200078e0a0b */
[----:B------:R-:W1:Y:S01]  /*12160*/  LDC R9, c[0x0][0x900] ;  /* 0x00024000ff097b82 */ /* 0x000e620000000800 */
[----:B--2---:R-:W-:Y:S01]  /*12170*/  ISETP.NE.U32.AND P1, PT, R22, RZ, PT ;  /* 0x000000ff1600720c */ /* 0x004fe20003f25070 */
[----:B------:R-:W-:Y:S01]  /*12180*/  FMUL R5, R5, UR4 ;  /* 0x0000000405057c20 */ /* 0x000fe20008400000 */
[----:B------:R-:W-:-:S02]  /*12190*/  SHF.R.U32.HI R3, RZ, R20, R3 ;  /* 0x00000014ff037219 */ /* 0x000fc40000011603 */
[----:B------:R-:W-:-:S03]  /*121a0*/  ISETP.NE.AND.EX P1, PT, R23, RZ, PT, P1 ;  /* 0x000000ff1700720c */ /* 0x000fc60003f25310 */
[----:B------:R-:W2:Y:S01]  /*121b0*/  LDC R19, c[0x0][0x148] ;  /* 0x00005200ff137b82 */ /* 0x000ea20000000800 */
[----:B----4-:R-:W-:Y:S01]  /*121c0*/  IMAD R21, R13, R2, R4 ;  /* 0x000000020d157224 */ /* 0x010fe200078e0204 */
[----:B------:R-:W-:-:S06]  /*121d0*/  MOV R4, 0x1 ;  /* 0x0000000100047802 */ /* 0x000fcc0000000f00 */
[----:B------:R-:W3:Y:S01]  /*121e0*/  LDC R18, c[0x0][0x8a8] ;  /* 0x00022a00ff127b82 */ /* 0x000ee20000000800 */
[-CC-:B-----5:R-:W-:Y:S02]  /*121f0*/  SHF.R.U64 R15, R12, R16.reuse, R3.reuse ;  /* 0x000000100c0f7219 */ /* 0x1a0fe40000001203 */
[----:B------:R-:W-:Y:S02]  /*12200*/  SHF.R.U32.HI R2, RZ, R16, R3 ;  /* 0x00000010ff027219 */ /* 0x000fe40000011603 */
[----:B------:R4:W1:Y:S03]  /*12210*/  F2I.U32.TRUNC.NTZ R16, R5 ;  /* 0x0000000500107305 */ /* 0x000866000020f000 */
[----:B------:R-:W2:Y:S01]  /*12220*/  LDC R24, c[0x0][0x8f0] ;  /* 0x00023c00ff187b82 */ /* 0x000ea20000000800 */
[-C--:B-1----:R-:W-:Y:S02]  /*12230*/  SHF.R.U64 R17, R15, R9.reuse, R2 ;  /* 0x000000090f117219 */ /* 0x082fe40000001202 */
[----:B------:R-:W-:-:S02]  /*12240*/  SHF.L.U32 R10, R10, R9, RZ ;  /* 0x000000090a0a7219 */ /* 0x000fc400000006ff */
[-C--:B------:R-:W-:Y:S01]  /*12250*/  SHF.R.U32.HI R3, RZ, R9.reuse, R2 ;  /* 0x00000009ff037219 */ /* 0x080fe20000011602 */
[----:B------:R-:W-:Y:S01]  /*12260*/  IMAD.MOV.U32 R2, RZ, RZ, R17 ;  /* 0x000000ffff027224 */ /* 0x000fe200078e0011 */
[----:B------:R-:W-:Y:S01]  /*12270*/  SHF.L.U32 R20, R4, R9, RZ ;  /* 0x0000000904147219 */ /* 0x000fe200000006ff */
[----:B------:R-:W1:Y:S01]  /*12280*/  LDC R25, c[0x0][0x8e0] ;  /* 0x00023800ff197b82 */ /* 0x000e620000000800 */
[----:B------:R-:W-:-:S07]  /*12290*/  LOP3.LUT R26, RZ, R10, RZ, 0x33, !PT ;  /* 0x0000000aff1a7212 */ /* 0x000fce00078e33ff */
[----:B------:R-:W1:Y:S01]  /*122a0*/  LDC R27, c[0x0][0x8b8] ;  /* 0x00022e00ff1b7b82 */ /* 0x000e620000000800 */
[----:B----4-:R-:W-:Y:S05]  /*122b0*/  @!P1 BRA `(.L_x_217) ;  /* 0x0000000000289947 */ /* 0x010fea0003800000 */
[----:B------:R-:W4:Y:S02]  /*122c0*/  LDC R2, c[0x0][0x8f4] ;  /* 0x00023d00ff027b82 */ /* 0x000f240000000800 */
[----:B----4-:R-:W-:-:S04]  /*122d0*/  IADD3 R9, P1, R17, R2, RZ ;  /* 0x0000000211097210 */ /* 0x010fc80007f3e0ff */
[----:B------:R-:W-:-:S05]  /*122e0*/  IADD3.X R13, RZ, R3, RZ, P1, !PT ;  /* 0x00000003ff0d7210 */ /* 0x000fca0000ffe4ff */
[----:B------:R-:W-:-:S04]  /*122f0*/  IMAD.WIDE.U32 R2, R13, R22, RZ ;  /* 0x000000160d027225 */ /* 0x000fc800078e00ff */
[----:B------:R-:W-:-:S04]  /*12300*/  IMAD.WIDE.U32 R4, P1, R9, R23, R2 ;  /* 0x0000001709047225 */ /* 0x000fc80007820002 */
[----:B------:R-:W-:Y:S01]  /*12310*/  IMAD.WIDE.U32 R2, R9, R22, RZ ;  /* 0x0000001609027225 */ /* 0x000fe200078e00ff */
[----:B------:R-:W-:-:S03]  /*12320*/  IADD3.X R11, RZ, RZ, RZ, P1, !PT ;  /* 0x000000ffff0b7210 */ /* 0x000fc60000ffe4ff */
[----:B------:R-:W-:Y:S01]  /*12330*/  IMAD.MOV.U32 R10, RZ, RZ, R5 ;  /* 0x000000ffff0a7224 */ /* 0x000fe200078e0005 */
[----:B------:R-:W-:-:S05]  /*12340*/  IADD3 RZ, P1, R3, R4, RZ ;  /* 0x0000000403ff7210 */ /* 0x000fca0007f3e0ff */
[----:B------:R-:W-:-:S08]  /*12350*/  IMAD.WIDE.U32.X R2, R13, R23, R10, P1 ;  /* 0x000000170d027225 */ /* 0x000fd000008e040a */
.L_x_217:
[----:B------:R-:W4:Y:S01]  /*12360*/  LDC R4, c[0x0][0x904] ;  /* 0x00024100ff047b82 */ /* 0x000f220000000800 */
[----:B--2---:R-:W-:Y:S02]  /*12370*/  SHF.R.U64 R3, R2, R24, R3 ;  /* 0x0000001802037219 */ /* 0x004fe40000001203 */
[----:B------:R-:W-:Y:S02]  /*12380*/  LOP3.LUT R2, R15, R26, RZ, 0xc0, !PT ;  /* 0x0000001a0f027212 */ /* 0x000fe400078ec0ff */
[----:B------:R-:W-:Y:S02]  /*12390*/  IADD3 R16, -R16, RZ, RZ ;  /* 0x000000ff10107210 */ /* 0x000fe40007ffe1ff */
[----:B---3--:R-:W-:Y:S01]  /*123a0*/  IADD3 R5, R18, -0x1, RZ ;  /* 0xffffffff12057810 */ /* 0x008fe20007ffe0ff */
[----:B------:R-:W-:Y:S01]  /*123b0*/  IMAD R2, R20, R3, R2 ;  /* 0x0000000314027224 */ /* 0x000fe200078e0202 */
[----:B------:R-:W-:Y:S02]  /*123c0*/  MOV R9, 0x1 ;  /* 0x0000000100097802 */ /* 0x000fe40000000f00 */
[----:B------:R-:W-:-:S02]  /*123d0*/  LOP3.LUT R12, R12, R5, RZ, 0xc0, !PT ;  /* 0x000000050c0c7212 */ /* 0x000fc400078ec0ff */
[----:B------:R-:W-:Y:S02]  /*123e0*/  MOV R10, R14 ;  /* 0x0000000e000a7202 */ /* 0x000fe40000000f00 */
[----:B----4-:R-:W-:Y:S01]  /*123f0*/  ISETP.NE.AND P1, PT, R4, 0x1, PT ;  /* 0x000000010400780c */ /* 0x010fe20003f25270 */
[----:B------:R-:W-:-:S04]  /*12400*/  IMAD.MOV R4, RZ, RZ, -R3 ;  /* 0x000000ffff047224 */ /* 0x000fc800078e0a03 */
[----:B-1----:R-:W-:-:S04]  /*12410*/  IMAD R3, R4, R25, R17 ;  /* 0x0000001904037224 */ /* 0x002fc800078e0211 */
[----:B------:R-:W-:-:S04]  /*12420*/  IMAD R5, R3, R18, R12 ;  /* 0x0000001203057224 */ /* 0x000fc800078e020c */
[----:B------:R-:W-:-:S04]  /*12430*/  @P1 IMAD R21, R19, R16, R8 ;  /* 0x0000001013151224 */ /* 0x000fc800078e0208 */
[----:B------:R-:W-:-:S05]  /*12440*/  IMAD R2, R2, R27, R21 ;  /* 0x0000001b02027224 */ /* 0x000fca00078e0215 */
[----:B------:R-:W-:Y:S02]  /*12450*/  SEL R3, R5, R2, !P1 ;  /* 0x0000000205037207 */ /* 0x000fe40004800000 */
[----:B------:R-:W-:-:S07]  /*12460*/  SEL R2, R2, R5, !P1 ;  /* 0x0000000502027207 */ /* 0x000fce0004800000 */
.L_x_215:
[----:B------:R-:W-:-:S08]  /*12470*/  NOP ;  /* 0x0000000000007918 */ /* 0x000fd00000000000 */
[----:B------:R-:W1:-:S00]  /*12480*/  USETMAXREG.DEALLOC.CTAPOOL 0x18 ;  /* 0x00000018000079c8 */ /* 0x000e4000080e0500 */
[----:B-1----:R-:W-:-:S13]  /*12490*/  ISETP.NE.AND P1, PT, R0, 0x1, PT ;  /* 0x000000010000780c */ /* 0x002fda0003f25270 */
[----:B------:R-:W-:Y:S05]  /*124a0*/  @!P1 BRA `(.L_x_10) ;  /* 0x0000003000f89947 */ /* 0x000fea0003800000 */
[----:B------:R-:W-:Y:S05]  /*124b0*/  @!P4 BRA `(.L_x_218) ;  /* 0x000000240020c947 */ /* 0x000fea0003800000 */
[----:B------:R-:W-:-:S13]  /*124c0*/  ISETP.NE.OR P0, PT, R0, 0x2, P0 ;  /* 0x000000020000780c */ /* 0x000fda0000705670 */
[----:B------:R-:W-:Y:S05]  /*124d0*/  @P0 BRA `(.L_x_10) ;  /* 0x0000003000ec0947 */ /* 0x000fea0003800000 */
[----:B------:R-:W-:-:S13]  /*124e0*/  LOP3.LUT P1, RZ, R9, 0xff, RZ, 0xc0, !PT ;  /* 0x000000ff09ff7812 */ /* 0x000fda000782c0ff */
[----:B------:R-:W-:Y:S05]  /*124f0*/  @!P1 BRA `(.L_x_219) ;  /* 0x0000000000189947 */ /* 0x000fea0003800000 */
[----:B------:R-:W-:Y:S01]  /*12500*/  UMOV UR4, 0x400 ;  /* 0x0000040000047882 */ /* 0x000fe20000000000 */
[----:B------:R-:W-:Y:S01]  /*12510*/  IMAD.MOV.U32 R0, RZ, RZ, RZ ;  /* 0x000000ffff007224 */ /* 0x000fe200078e00ff */
[----:B------:R-:W-:-:S04]  /*12520*/  ULEA UR4, UR37, UR4, 0x18 ;  /* 0x0000000425047291 */ /* 0x000fc8000f8ec03f */
[----:B------:R-:W-:-:S05]  /*12530*/  SHF.L.U32 R0, R0, 0x1f, RZ ;  /* 0x0000001f00007819 */ /* 0x000fca00000006ff */
[----:B------:R-:W1:Y:S02]  /*12540*/  SYNCS.PHASECHK.TRANS64.TRYWAIT P0, [UR4+0x78], R0 ;  /* 0x00007800ff0075a7 */ /* 0x000e640008000144 */
[----:B-1----:R-:W-:Y:S05]  /*12550*/  @!P0 BRA `(.L_x_220) ;  /* 0x0000003800448947 */ /* 0x002fea0003800000 */
.L_x_219:
[----:B-1----:R-:W-:Y:S01]  /*12560*/  PRMT R0, RZ, 0x7610, R0 ;  /* 0x00007610ff007816 */ /* 0x002fe20000000000 */
[----:B------:R-:W-:Y:S06]  /*12570*/  @P3 BRA `(.L_x_221) ;  /* 0x0000000000243947 */ /* 0x000fec0003800000 */
[----:B------:R-:W-:Y:S02]  /*12580*/  ULDC.64 UR4, c[0x0][0x588] ;  /* 0x0001620000047ab9 */ /* 0x000fe40000000a00 */
[----:B------:R-:W-:-:S04]  /*12590*/  ISETP.NE.U32.AND P0, PT, RZ, UR4, PT ;  /* 0x00000004ff007c0c */ /* 0x000fc8000bf05070 */
[----:B------:R-:W-:-:S13]  /*125a0*/  ISETP.NE.AND.EX P0, PT, RZ, UR5, PT, P0 ;  /* 0x00000005ff007c0c */ /* 0x000fda000bf05300 */
[----:B------:R-:W-:Y:S05]  /*125b0*/  @!P0 BRA `(.L_x_222) ;  /* 0x00000000000c8947 */ /* 0x000fea0003800000 */
[----:B------:R1:W5:Y:S01]  /*125c0*/  LDG.E R6, desc[UR54][R6.64] ;  /* 0x0000003606067981 */ /* 0x000362000c1e1900 */
[----:B------:R-:W-:Y:S01]  /*125d0*/  MOV R0, 0x1 ;  /* 0x0000000100007802 */ /* 0x000fe20000000f00 */
[----:B------:R-:W-:Y:S06]  /*125e0*/  BRA `(.L_x_221) ;  /* 0x0000000000087947 */ /* 0x000fec0003800000 */
.L_x_222:
[----:B------:R-:W2:Y:S01]  /*125f0*/  LDC R6, c[0x0][0x580] ;  /* 0x00016000ff067b82 */ /* 0x000ea20000000800 */
[----:B------:R-:W-:-:S07]  /*12600*/  MOV R0, 0x1 ;  /* 0x0000000100007802 */ /* 0x000fce0000000f00 */
.L_x_221:
[----:B------:R-:W-:Y:S05]  /*12610*/  @!P1 BRA `(.L_x_223) ;  /* 0x00000020004c9947 */ /* 0x000fea0003800000 */
[----:B------:R-:W3:Y:S01]  /*12620*/  LDL R5, [R1+0x210] ;  /* 0x0002100001057983 */ /* 0x000ee20000100800 */
[----:B------:R-:W4:Y:S01]  /*12630*/  LDC R17, c[0x0][0x900] ;  /* 0x00024000ff117b82 */ /* 0x000f220000000800 */
[----:B------:R-:W-:Y:S01]  /*12640*/  IMAD.MOV.U32 R4, RZ, RZ, -0x1 ;  /* 0xffffffffff047424 */ /* 0x000fe200078e00ff */
[----:B------:R-:W-:Y:S01]  /*12650*/  MOV R8, 0x1 ;  /* 0x0000000100087802 */ /* 0x000fe20000000f00 */
[----:B------:R-:W-:Y:S01]  /*12660*/  ULDC.64 UR30, c[0x0][0x198] ;  /* 0x00006600001e7ab9 */ /* 0x000fe20000000a00 */
[----:B------:R-:W-:Y:S01]  /*12670*/  ULDC.64 UR6, c[0x0][0x588] ;  /* 0x0001620000067ab9 */ /* 0x000fe20000000a00 */
[----:B------:R-:W-:Y:S01]  /*12680*/  ULDC.64 UR4, c[0x0][0x8f8] ;  /* 0x00023e0000047ab9 */ /* 0x000fe20000000a00 */
[----:B------:R-:W-:Y:S02]  /*12690*/  ULDC.64 UR14, c[0x0][0x590] ;  /* 0x00016400000e7ab9 */ /* 0x000fe40000000a00 */
[----:B------:R-:W1:Y:S01]  /*126a0*/  LDC R18, c[0x0][0x8a8] ;  /* 0x00022a00ff127b82 */ /* 0x000e620000000800 */
[----:B----4-:R-:W-:-:S02]  /*126b0*/  SHF.L.U32 R4, R4, R17, RZ ;  /* 0x0000001104047219 */ /* 0x010fc400000006ff */
[----:B------:R-:W-:Y:S02]  /*126c0*/  SHF.L.U32 R17, R8, R17, RZ ;  /* 0x0000001108117219 */ /* 0x000fe400000006ff */
[----:B------:R-:W-:Y:S02]  /*126d0*/  LOP3.LUT R14, RZ, R4, RZ, 0x33, !PT ;  /* 0x00000004ff0e7212 */ /* 0x000fe400078e33ff */
[----:B-1----:R-:W-:Y:S02]  /*126e0*/  IADD3 R18, R18, -0x1, RZ ;  /* 0xffffffff12127810 */ /* 0x002fe40007ffe0ff */
[----:B---3--:R-:W-:-:S07]  /*126f0*/  LOP3.LUT R16, R5, 0x2, RZ, 0xfc, !PT ;  /* 0x0000000205107812 */ /* 0x008fce00078efcff */
.L_x_327:
[----:B------:R-:W-:Y:S02]  /*12700*/  ISETP.NE.U32.AND P0, PT, RZ, UR14, PT ;  /* 0x0000000eff007c0c */ /* 0x000fe4000bf05070 */
[----:B------:R-:W-:Y:S02]  /*12710*/  R2UR UR51, R2 ;  /* 0x00000000023372ca */ /* 0x000fe400000e0000 */
[----:B------:R-:W-:Y:S02]  /*12720*/  R2UR UR50, R3 ;  /* 0x00000000033272ca */ /* 0x000fe400000e0000 */
[----:B------:R-:W-:-:S09]  /*12730*/  ISETP.NE.AND.EX P0, PT, RZ, UR15, PT, P0 ;  /* 0x0000000fff007c0c */ /* 0x000fd2000bf05300 */
[----:B------:R-:W-:Y:S02]  /*12740*/  USHF.L.U32 UR51, UR51, 0x8, URZ ;  /* 0x0000000833337899 */ /* 0x000fe4000800063f */
[----:B------:R-:W-:Y:S02]  /*12750*/  USHF.L.U32 UR50, UR50, 0x8, URZ ;  /* 0x0000000832327899 */ /* 0x000fe4000800063f */
[----:B------:R-:W-:Y:S10]  /*12760*/  @!P0 BRA `(.L_x_224) ;  /* 0x00000000002c8947 */ /* 0x000ff40003800000 */
[----:B------:R-:W-:-:S04]  /*12770*/  ISETP.NE.U32.AND P1, PT, RZ, UR6, PT ;  /* 0x00000006ff007c0c */ /* 0x000fc8000bf25070 */
[----:B------:R-:W-:-:S13]  /*12780*/  ISETP.NE.AND.EX P1, PT, RZ, UR7, PT, P1 ;  /* 0x00000007ff007c0c */ /* 0x000fda000bf25310 */
[----:B------:R-:W-:Y:S05]  /*12790*/  @!P1 BRA `(.L_x_225) ;  /* 0x0000000000189947 */ /* 0x000fea0003800000 */
[----:B------:R-:W1:Y:S01]  /*127a0*/  LDC.64 R2, c[0x0][0x588] ;  /* 0x00016200ff027b82 */ /* 0x000e620000000a00 */
[----:B------:R-:W-:-:S04]  /*127b0*/  IMAD R5, R10, UR14, RZ ;  /* 0x0000000e0a057c24 */ /* 0x000fc8000f8e02ff */
[----:B-1----:R-:W-:-:S05]  /*127c0*/  IMAD.WIDE R2, R5, 0x4, R2 ;  /* 0x0000000405027825 */ /* 0x002fca00078e0202 */
[----:B--2--5:R1:W5:Y:S01]  /*127d0*/  LDG.E R6, desc[UR54][R2.64] ;  /* 0x0000003602067981 */ /* 0x024362000c1e1900 */
[----:B------:R-:W-:Y:S01]  /*127e0*/  IMAD.MOV.U32 R0, RZ, RZ, 0x1 ;  /* 0x00000001ff007424 */ /* 0x000fe200078e00ff */
[----:B------:R-:W-:Y:S06]  /*127f0*/  BRA `(.L_x_224) ;  /* 0x0000000000087947 */ /* 0x000fec0003800000 */
.L_x_225:
[----:B--2--5:R-:W3:Y:S01]  /*12800*/  LDC R6, c[0x0][0x580] ;  /* 0x00016000ff067b82 */ /* 0x024ee20000000800 */
[----:B------:R-:W-:-:S07]  /*12810*/  MOV R0, 0x1 ;  /* 0x0000000100007802 */ /* 0x000fce0000000f00 */
.L_x_224:
[----:B------:R-:W-:Y:S05]  /*12820*/  @!P0 BRA `(.L_x_226) ;  /* 0x00000000001c8947 */ /* 0x000fea0003800000 */
[----:B------:R-:W-:-:S13]  /*12830*/  LOP3.LUT P2, RZ, R0, 0xff, RZ, 0xc0, !PT ;  /* 0x000000ff00ff7812 */ /* 0x000fda000784c0ff */
[----:B-1----:R-:W1:Y:S02]  /*12840*/  @!P2 LDC.64 R2, c[0x0][0x588] ;  /* 0x00016200ff02ab82 */ /* 0x002e640000000a00 */
[----:B-1----:R-:W-:-:S04]  /*12850*/  @!P2 ISETP.NE.U32.AND P0, PT, R2, RZ, PT ;  /* 0x000000ff0200a20c */ /* 0x002fc80003f05070 */
[----:B------:R-:W-:Y:S02]  /*12860*/  @!P2 ISETP.NE.AND.EX P1, PT, R3, RZ, PT, P0 ;  /* 0x000000ff0300a20c */ /* 0x000fe40003f25300 */
[----:B--23-5:R-:W-:Y:S02]  /*12870*/  @P2 FSETP.EQ.AND P0, PT, R6, RZ, PT ;  /* 0x000000ff0600220b */ /* 0x02cfe40003f02000 */
[----:B------:R-:W-:Y:S01]  /*12880*/  @!P2 PLOP3.LUT P0, PT, P1, PT, PT, 0x8, 0x0 ;  /* 0x000000000000a81c */ /* 0x000fe20000f0e170 */
[----:B------:R-:W-:-:S12]  /*12890*/  BRA `(.L_x_227) ;  /* 0x0000000000047947 */ /* 0x000fd80003800000 */
.L_x_226:
[----:B--23-5:R-:W-:-:S13]  /*128a0*/  FSETP.EQ.AND P0, PT, R6, RZ, PT ;  /* 0x000000ff0600720b */ /* 0x02cfda0003f02000 */
.L_x_227:
[----:B------:R-:W-:Y:S02]  /*128b0*/  ISETP.NE.AND P2, PT, R16, 0x3, PT ;  /* 0x000000031000780c */ /* 0x000fe40003f45270 */
[----:B------:R-:W-:-:S04]  /*128c0*/  ELECT P1, URZ, PT ;  /* 0x00000000003f782f */ /* 0x000fc80003820000 */
[----:B------:R-:W-:-:S07]  /*128d0*/  PLOP3.LUT P0, PT, P1, P0, PT, 0x20, 0x0 ;  /* 0x000000000000781c */ /* 0x000fce0000f00470 */
[----:B------:R-:W-:Y:S06]  /*128e0*/  @!P2 BRA `(.L_x_228) ;  /* 0x000000000004a947 */ /* 0x000fec0003800000 */
[----:B------:R-:W-:Y:S01]  /*128f0*/  BPT.TRAP 0x1 ;  /* 0x000000040000795c */ /* 0x000fe20000300000 */
.L_x_228:
[----:B------:R-:W2:Y:S01]  /*12900*/  S2UR UR37, SR_CgaCtaId ;  /* 0x00000000002579c3 */ /* 0x000ea20000008800 */
[----:B------:R-:W-:Y:S01]  /*12910*/  UMOV UR13, 0x400 ;  /* 0x00000400000d7882 */ /* 0x000fe20000000000 */
[----:B-1----:R-:W-:-:S04]  /*12920*/  MOV R2, 0x1 ;  /* 0x0000000100027802 */ /* 0x002fc80000000f00 */
[----:B------:R-:W-:Y:S01]  /*12930*/  SHF.L.U32 R2, R2, 0x1f, RZ ;  /* 0x0000001f02027819 */ /* 0x000fe200000006ff */
[----:B--2---:R-:W-:-:S09]  /*12940*/  ULEA UR13, UR37, UR13, 0x18 ;  /* 0x0000000d250d7291 */ /* 0x004fd2000f8ec03f */
[----:B------:R-:W1:Y:S02]  /*12950*/  SYNCS.PHASECHK.TRANS64.TRYWAIT P1, [UR13+0x50], R2 ;  /* 0x00005002ff0075a7 */ /* 0x000e64000802014d */
[----:B-1----:R-:W-:Y:S05]  /*12960*/  @!P1 BRA `(.L_x_229) ;  /* 0x0000003400589947 */ /* 0x002fea0003800000 */
.L_x_370:
[----:B------:R-:W-:Y:S04]  /*12970*/  BSSY B0, `(.L_x_230) ;  /* 0x000000e000007945 */ /* 0x000fe80003800000 */
[----:B------:R-:W-:Y:S05]  /*12980*/  @!P0 BRA `(.L_x_231) ;  /* 0x0000000000308947 */ /* 0x000fea0003800000 */
[----:B------:R-:W-:Y:S01]  /*12990*/  R2UR UR52, R10 ;  /* 0x000000000a3472ca */ /* 0x000fe200000e0000 */
[----:B------:R-:W-:Y:S02]  /*129a0*/  UIADD3 UR8, UP0, UR30, 0x3f0, URZ ;  /* 0x000003f01e087890 */ /* 0x000fe4000ff1e03f */
[----:B------:R-:W-:Y:S02]  /*129b0*/  UIADD3 UR48, UR13, 0x200, URZ ;  /* 0x000002000d307890 */ /* 0x000fe4000fffe03f */
[----:B------:R-:W-:Y:S02]  /*129c0*/  UIADD3 UR49, UR13, 0x30, URZ ;  /* 0x000000300d317890 */ /* 0x000fe4000fffe03f */
[----:B------:R-:W-:Y:S01]  /*129d0*/  UIADD3.X UR9, URZ, UR31, URZ, UP0, !UPT ;  /* 0x0000001f3f097290 */ /* 0x000fe200087fe43f */
[----:B------:R-:W-:Y:S01]  /*129e0*/  UMOV UR10, 0x0 ;  /* 0x00000000000a7882 */ /* 0x000fe20000000000 */
[----:B------:R-:W-:-:S07]  /*129f0*/  UMOV UR11, 0x10000000 ;  /* 0x10000000000b7882 */ /* 0x000fce0000000000 */
[----:B------:R2:W-:Y:S02]  /*12a00*/  UTMALDG.3D [UR48], [UR8], desc[UR10] ;  /* 0x00000a30080075b4 */ /* 0x0005e40008011000 */
[----:B--2---:R-:W-:Y:S05]  /*12a10*/  @!P2 BRA `(.L_x_232) ;  /* 0x000000000004a947 */ /* 0x004fea0003800000 */
[----:B------:R-:W-:Y:S01]  /*12a20*/  BPT.TRAP 0x1 ;  /* 0x000000040000795c */ /* 0x000fe20000300000 */
.L_x_232:
[----:B-1----:R-:W1:Y:S02]  /*12a30*/  LDC R3, c[0x0][0x800] ;  /* 0x00020000ff037b82 */ /* 0x002e640000000800 */
[----:B-1----:R2:W-:Y:S02]  /*12a40*/  SYNCS.ARRIVE.TRANS64.RED.A0TR RZ, [UR13+0x30], R3 ;  /* 0x00003003ffff79a7 */ /* 0x0025e4000830040d */
.L_x_231:
[----:B------:R-:W-:Y:S05]  /*12a50*/  BSYNC B0 ;  /* 0x0000000000007941 */ /* 0x000fea0003800000 */
.L_x_230:
[----:B------:R-:W-:Y:S05]  /*12a60*/  @!P2 BRA `(.L_x_233) ;  /* 0x000000000004a947 */ /* 0x000fea0003800000 */
[----:B------:R-:W-:Y:S01]  /*12a70*/  BPT.TRAP 0x1 ;  /* 0x000000040000795c */ /* 0x000fe20000300000 */
.L_x_233:
[----:B------:R-:W-:-:S04]  /*12a80*/  UIADD3 UR41, UR13, 0x30, URZ ;  /* 0x000000300d297890 */ /* 0x000fc8000fffe03f */
[----:B------:R-:W-:-:S09]  /*12a90*/  UPRMT UR29, UR37, 0x654, UR41 ;  /* 0x00000654251d7896 */ /* 0x000fd20008000029 */
[----:B------:R-:W-:Y:S01]  /*12aa0*/  SYNCS.ARRIVE.TRANS64.RED.A1T0 RZ, [UR29], RZ ;  /* 0x000000ffffff79a7 */ /* 0x000fe2000810041d */
[----:B------:R-:W-:Y:S05]  /*12ab0*/  @!P2 BRA `(.L_x_234) ;  /* 0x000000000004a947 */ /* 0x000fea0003800000 */
[----:B------:R-:W-:Y:S01]  /*12ac0*/  BPT.TRAP 0x1 ;  /* 0x000000040000795c */ /* 0x000fe20000300000 */
.L_x_234:
[----:B------:R-:W3:Y:S02]  /*12ad0*/  SYNCS.PHASECHK.TRANS64.TRYWAIT P1, [UR13+0x58], R2 ;  /* 0x00005802ff0075a7 */ /* 0x000ee4000802014d */
[----:B---3--:R-:W-:Y:S05]  /*12ae0*/  @!P1 BRA `(.L_x_235) ;  /* 0x0000003400109947 */ /* 0x008fea0003800000 */
.L_x_371:
[----:B------:R-:W-:Y:S04]  /*12af0*/  BSSY B0, `(.L_x_236) ;  /* 0x0000010000007945 */ /* 0x000fe80003800000 */
[----:B------:R-:W-:Y:S05]  /*12b00*/  @!P0 BRA `(.L_x_237) ;  /* 0x0000000000388947 */ /* 0x000fea0003800000 */
[----:B------:R-:W-:Y:S01]  /*12b10*/  UIADD3 UR16, UP0, UR30, 0x3f0, URZ ;  /* 0x000003f01e107890 */ /* 0x000fe2000ff1e03f */
[----:B------:R-:W-:Y:S01]  /*12b20*/  R2UR UR12, R10 ;  /* 0x000000000a0c72ca */ /* 0x000fe200000e0000 */
[----:B------:R-:W-:Y:S02]  /*12b30*/  UIADD3 UR11, UR51, 0x80, URZ ;  /* 0x00000080330b7890 */ /* 0x000fe4000fffe03f */
[----:B------:R-:W-:Y:S02]  /*12b40*/  UIADD3 UR8, UR13, 0x2200, URZ ;  /* 0x000022000d087890 */ /* 0x000fe4000fffe03f */
[----:B------:R-:W-:Y:S02]  /*12b50*/  UIADD3 UR9, UR13, 0x38, URZ ;  /* 0x000000380d097890 */ /* 0x000fe4000fffe03f */
[----:B------:R-:W-:Y:S01]  /*12b60*/  UIADD3.X UR17, URZ, UR31, URZ, UP0, !UPT ;  /* 0x0000001f3f117290 */ /* 0x000fe200087fe43f */
[----:B------:R-:W-:Y:S01]  /*12b70*/  UMOV UR18, 0x0 ;  /* 0x0000000000127882 */ /* 0x000fe20000000000 */
[----:B------:R-:W-:Y:S01]  /*12b80*/  UMOV UR19, 0x10000000 ;  /* 0x1000000000137882 */ /* 0x000fe20000000000 */
[----:B------:R-:W-:-:S06]  /*12b90*/  UMOV UR10, UR50 ;  /* 0x00000032000a7c82 */ /* 0x000fcc0008000000 */
[----:B------:R3:W-:Y:S02]  /*12ba0*/  UTMALDG.3D [UR8], [UR16], desc[UR18] ;  /* 0x00001208100075b4 */ /* 0x0007e40008011000 */
[----:B---3--:R-:W-:Y:S05]  /*12bb0*/  @!P2 BRA `(.L_x_238) ;  /* 0x000000000004a947 */ /* 0x008fea0003800000 */
[----:B------:R-:W-:Y:S01]  /*12bc0*/  BPT.TRAP 0x1 ;  /* 0x000000040000795c */ /* 0x000fe20000300000 */
.L_x_238:
[----:B-12---:R-:W1:Y:S02]  /*12bd0*/  LDC R3, c[0x0][0x800] ;  /* 0x00020000ff037b82 */ /* 0x006e640000000800 */
[----:B-1----:R3:W-:Y:S02]  /*12be0*/  SYNCS.ARRIVE.TRANS64.RED.A0TR RZ, [UR13+0x38], R3 ;  /* 0x00003803ffff79a7 */ /* 0x0027e4000830040d */
.L_x_237:
[----:B------:R-:W-:Y:S05]  /*12bf0*/  BSYNC B0 ;  /* 0x0000000000007941 */ /* 0x000fea0003800000 */
.L_x_236:
[----:B------:R-:W-:Y:S05]  /*12c00*/  @!P2 BRA `(.L_x_239) ;  /* 0x000000000004a947 */ /* 0x000fea0003800000 */
[----:B------:R-:W-:Y:S01]  /*12c10*/  BPT.TRAP 0x1 ;  /* 0x000000040000795c */ /* 0x000fe20000300000 */
.L_x_239:
[----:B------:R-:W-:Y:S02]  /*12c20*/  UIADD3 UR33, UR13, 0x38, URZ ;  /* 0x000000380d217890 */ /* 0x000fe4000fffe03f */
[----:B------:R-:W-:Y:S02]  /*12c30*/  UIADD3 UR10, UR50, 0x20, URZ ;  /* 0x00000020320a7890 */ /* 0x000fe4000fffe03f */
[----:B------:R-:W-:-:S09]  /*12c40*/  UPRMT UR23, UR37, 0x654, UR33 ;  /* 0x0000065425177896 */ /* 0x000fd20008000021 */
[----:B------:R-:W-:Y:S01]  /*12c50*/  SYNCS.ARRIVE.TRANS64.RED.A1T0 RZ, [UR23], RZ ;  /* 0x000000ffffff79a7 */ /* 0x000fe20008100417 */
[----:B------:R-:W-:Y:S05]  /*12c60*/  @!P2 BRA `(.L_x_240) ;  /* 0x000000000004a947 */ /* 0x000fea0003800000 */
[----:B------:R-:W-:Y:S01]  /*12c70*/  BPT.TRAP 0x1 ;  /* 0x000000040000795c */ /* 0x000fe20000300000 */
.L_x_240:
[----:B------:R-:W4:Y:S02]  /*12c80*/  SYNCS.PHASECHK.TRANS64.TRYWAIT P1, [UR13+0x60], R2 ;  /* 0x00006002ff0075a7 */ /* 0x000f24000802014d */
[----:B----4-:R-:W-:Y:S05]  /*12c90*/  @!P1 BRA `(.L_x_241) ;  /* 0x0000003000bc9947 */ /* 0x010fea0003800000 */
.L_x_372:
        /* <DEDUP_REMOVED lines=8> */
[----:B------:R-:W-:Y:S01]  /*12d20*/  UMOV UR19, 0x10000000 ;  /* 0x1000000000137882 */ /* 0x000fe20000000000 */
[----:B------:R-:W-:-:S06]  /*12d30*/  UMOV UR11, UR51 ;  /* 0x00000033000b7c82 */ /* 0x000fcc0008000000 */
[----:B------:R4:W-:Y:S02]  /*12d40*/  UTMALDG.3D [UR8], [UR16], desc[UR18] ;  /* 0x00001208100075b4 */ /* 0x0009e40008011000 */
[----:B----4-:R-:W-:Y:S05]  /*12d50*/  @!P2 BRA `(.L_x_244) ;  /* 0x000000000004a947 */ /* 0x010fea0003800000 */
[----:B------:R-:W-:Y:S01]  /*12d60*/  BPT.TRAP 0x1 ;  /* 0x000000040000795c */ /* 0x000fe20000300000 */
.L_x_244:
[----:B-123--:R-:W1:Y:S02]  /*12d70*/  LDC R3, c[0x0][0x800] ;  /* 0x00020000ff037b82 */ /* 0x00ee640000000800 */
[----:B-1----:R4:W-:Y:S02]  /*12d80*/  SYNCS.ARRIVE.TRANS64.RED.A0TR RZ, [UR13+0x40], R3 ;  /* 0x00004003ffff79a7 */ /* 0x0029e4000830040d */
.L_x_243:
[----:B------:R-:W-:Y:S05]  /*12d90*/  BSYNC B0 ;  /* 0x0000000000007941 */ /* 0x000fea0003800000 */
.L_x_242:
[----:B------:R-:W-:Y:S05]  /*12da0*/  @!P2 BRA `(.L_x_245) ;  /* 0x000000000004a947 */ /* 0x000fea0003800000 */
[----:B------:R-:W-:Y:S01]  /*12db0*/  BPT.TRAP 0x1 ;  /* 0x000000040000795c */ /* 0x000fe20000300000 */
.L_x_245:
[----:B------:R-:W-:-:S04]  /*12dc0*/  UIADD3 UR25, UR13, 0x40, URZ ;  /* 0x000000400d197890 */ /* 0x000fc8000fffe03f */
[----:B------:R-:W-:-:S09]  /*12dd0*/  UPRMT UR21, UR37, 0x654, UR25 ;  /* 0x0000065425157896 */ /* 0x000fd20008000019 */
[----:B------:R-:W-:Y:S01]  /*12de0*/  SYNCS.ARRIVE.TRANS64.RED.A1T0 RZ, [UR21], RZ ;  /* 0x000000ffffff79a7 */ /* 0x000fe20008100415 */
[----:B------:R-:W-:Y:S05]  /*12df0*/  @!P2 BRA `(.L_x_246) ;  /* 0x000000000004a947 */ /* 0x000fea0003800000 */
[----:B------:R-:W-:Y:S01]  /*12e00*/  BPT.TRAP 0x1 ;  /* 0x000000040000795c */ /* 0x000fe20000300000 */
.L_x_246:
[----:B------:R-:W5:Y:S02]  /*12e10*/  SYNCS.PHASECHK.TRANS64.TRYWAIT P1, [UR13+0x68], R2 ;  /* 0x00006802ff0075a7 */ /* 0x000f64000802014d */
[----:B-----5:R-:W-:Y:S05]  /*12e20*/  @!P1 BRA `(.L_x_247) ;  /* 0x0000003000709947 */ /* 0x020fea0003800000 */
.L_x_373:
        /* <DEDUP_REMOVED lines=9> */
[----:B------:R-:W-:-:S07]  /*12ec0*/  UMOV UR19, 0x10000000 ;  /* 0x1000000000137882 */ /* 0x000fce0000000000 */
[----:B------:R1:W-:Y:S02]  /*12ed0*/  UTMALDG.3D [UR8], [UR16], desc[UR18] ;  /* 0x00001208100075b4 */ /* 0x0003e40008011000 */
[----:B-1----:R-:W-:Y:S05]  /*12ee0*/  @!P2 BRA `(.L_x_250) ;  /* 0x000000000004a947 */ /* 0x002fea0003800000 */
[----:B------:R-:W-:Y:S01]  /*12ef0*/  BPT.TRAP 0x1 ;  /* 0x000000040000795c */ /* 0x000fe20000300000 */
.L_x_250:
[----:B--234-:R-:W1:Y:S02]  /*12f00*/  LDC R3, c[0x0][0x800] ;  /* 0x00020000ff037b82 */ /* 0x01ce640000000800 */
[----:B-1----:R1:W-:Y:S02]  /*12f10*/  SYNCS.ARRIVE.TRANS64.RED.A0TR RZ, [UR13+0x48], R3 ;  /* 0x00004803ffff79a7 */ /* 0x0023e4000830040d */
.L_x_249:
[----:B------:R-:W-:Y:S05]  /*12f20*/  BSYNC B0 ;  /* 0x0000000000007941 */ /* 0x000fea0003800000 */
.L_x_248:
[----:B------:R-:W-:Y:S05]  /*12f30*/  @!P2 BRA `(.L_x_251) ;  /* 0x000000000004a947 */ /* 0x000fea0003800000 */
[----:B------:R-:W-:Y:S01]  /*12f40*/  BPT.TRAP 0x1 ;  /* 0x000000040000795c */ /* 0x000fe20000300000 */
.L_x_251:
[----:B------:R-:W-:Y:S02]  /*12f50*/  UIADD3 UR17, UR13, 0x48, URZ ;  /* 0x000000480d117890 */ /* 0x000fe4000fffe03f */
[----:B------:R-:W-:Y:S02]  /*12f60*/  UIADD3 UR42, UR50, 0x40, URZ ;  /* 0x00000040322a7890 */ /* 0x000fe4000fffe03f */
[----:B------:R-:W-:-:S09]  /*12f70*/  UPRMT UR22, UR37, 0x654, UR17 ;  /* 0x0000065425167896 */ /* 0x000fd20008000011 */
[----:B------:R-:W-:Y:S01]  /*12f80*/  SYNCS.ARRIVE.TRANS64.RED.A1T0 RZ, [UR22], RZ ;  /* 0x000000ffffff79a7 */ /* 0x000fe20008100416 */
[----:B------:R-:W-:Y:S05]  /*12f90*/  @!P2 BRA `(.L_x_252) ;  /* 0x000000000004a947 */ /* 0x000fea0003800000 */
[----:B------:R-:W-:Y:S01]  /*12fa0*/  BPT.TRAP 0x1 ;  /* 0x000000040000795c */ /* 0x000fe20000300000 */
.L_x_252:
[----:B-1234-:R-:W-:-:S04]  /*12fb0*/  SHF.L.U32 R3, RZ, 0x1f, RZ ;  /* 0x0000001fff037819 */ /* 0x01efc800000006ff */
[----:B------:R-:W1:Y:S02]  /*12fc0*/  SYNCS.PHASECHK.TRANS64.TRYWAIT P1, [UR13+0x50], R3 ;  /* 0x00005003ff0075a7 */ /* 0x000e64000802014d */
[----:B-1----:R-:W-:Y:S05]  /*12fd0*/  @!P1 BRA `(.L_x_253) ;  /* 0x00000030001c9947 */ /* 0x002fea0003800000 */
.L_x_374:
[----:B------:R-:W-:Y:S04]  /*12fe0*/  BSSY B0, `(.L_x_254) ;  /* 0x000000e000007945 */ /* 0x000fe80003800000 */
[----:B------:R-:W-:Y:S05]  /*12ff0*/  @!P0 BRA `(.L_x_255) ;  /* 0x0000000000308947 */ /* 0x000fea0003800000 */
[----:B------:R-:W-:Y:S01]  /*13000*/  R2UR UR44, R10 ;  /* 0x000000000a2c72ca */ /* 0x000fe200000e0000 */
[----:B------:R-:W-:Y:S02]  /*13010*/  UIADD3 UR8, UP0, UR30, 0x3f0, URZ ;  /* 0x000003f01e087890 */ /* 0x000fe4000ff1e03f */
[----:B------:R-:W-:Y:S02]  /*13020*/  UIADD3 UR40, UR13, 0x200, URZ ;  /* 0x000002000d287890 */ /* 0x000fe4000fffe03f */
[----:B------:R-:W-:Y:S01]  /*13030*/  UIADD3.X UR9, URZ, UR31, URZ, UP0, !UPT ;  /* 0x0000001f3f097290 */ /* 0x000fe200087fe43f */
[----:B------:R-:W-:Y:S01]  /*13040*/  UMOV UR10, 0x0 ;  /* 0x00000000000a7882 */ /* 0x000fe20000000000 */
[----:B------:R-:W-:Y:S01]  /*13050*/  UMOV UR11, 0x10000000 ;  /* 0x10000000000b7882 */ /* 0x000fe20000000000 */
[----:B------:R-:W-:-:S06]  /*13060*/  UMOV UR43, UR51 ;  /* 0x00000033002b7c82 */ /* 0x000fcc0008000000 */
[----:B------:R2:W-:Y:S02]  /*13070*/  UTMALDG.3D [UR40], [UR8], desc[UR10] ;  /* 0x00000a28080075b4 */ /* 0x0005e40008011000 */
[----:B--2---:R-:W-:Y:S05]  /*13080*/  @!P2 BRA `(.L_x_256) ;  /* 0x000000000004a947 */ /* 0x004fea0003800000 */
[----:B------:R-:W-:Y:S01]  /*13090*/  BPT.TRAP 0x1 ;  /* 0x000000040000795c */ /* 0x000fe20000300000 */
.L_x_256:
[----:B-1----:R-:W1:Y:S02]  /*130a0*/  LDC R4, c[0x0][0x800] ;  /* 0x00020000ff047b82 */ /* 0x002e640000000800 */
[----:B-1----:R2:W-:Y:S02]  /*130b0*/  SYNCS.ARRIVE.TRANS64.RED.A0TR RZ, [UR13+0x30], R4 ;  /* 0x00003004ffff79a7 */ /* 0x0025e4000830040d */
.L_x_255:
[----:B------:R-:W-:Y:S05]  /*130c0*/  BSYNC B0 ;  /* 0x0000000000007941 */ /* 0x000fea0003800000 */
.L_x_254:
[----:B------:R-:W-:Y:S05]  /*130d0*/  @!P2 BRA `(.L_x_257) ;  /* 0x000000000004a947 */ /* 0x000fea0003800000 */
[----:B------:R-:W-:Y:S01]  /*130e0*/  BPT.TRAP 0x1 ;  /* 0x000000040000795c */ /* 0x000fe20000300000 */
.L_x_257:
[----:B------:R-:W-:Y:S01]  /*130f0*/  SYNCS.ARRIVE.TRANS64.RED.A1T0 RZ, [UR29], RZ ;  /* 0x000000ffffff79a7 */ /* 0x000fe2000810041d */
[----:B------:R-:W-:Y:S05]  /*13100*/  @!P2 BRA `(.L_x_258) ;  /* 0x000000000004a947 */ /* 0x000fea0003800000 */
[----:B------:R-:W-:Y:S01]  /*13110*/  BPT.TRAP 0x1 ;  /* 0x000000040000795c */ /* 0x000fe20000300000 */
.L_x_258:
[----:B------:R-:W3:Y:S02]  /*13120*/  SYNCS.PHASECHK.TRANS64.TRYWAIT P1, [UR13+0x58], R3 ;  /* 0x00005803ff0075a7 */ /* 0x000ee4000802014d */
[----:B---3--:R-:W-:Y:S05]  /*13130*/  @!P1 BRA `(.L_x_259) ;  /* 0x0000002c00dc9947 */ /* 0x008fea0003800000 */
.L_x_375:
        /* <DEDUP_REMOVED lines=13> */
.L_x_262:
[----:B-12---:R-:W1:Y:S02]  /*13210*/  LDC R4, c[0x0][0x800] ;  /* 0x00020000ff047b82 */ /* 0x006e640000000800 */
[----:B-1----:R3:W-:Y:S02]  /*13220*/  SYNCS.ARRIVE.TRANS64.RED.A0TR RZ, [UR13+0x38], R4 ;  /* 0x00003804ffff79a7 */ /* 0x0027e4000830040d */
.L_x_261:
[----:B------:R-:W-:Y:S05]  /*13230*/  BSYNC B0 ;  /* 0x0000000000007941 */ /* 0x000fea0003800000 */
.L_x_260:
[----:B------:R-:W-:Y:S05]  /*13240*/  @!P2 BRA `(.L_x_263) ;  /* 0x000000000004a947 */ /* 0x000fea0003800000 */
[----:B------:R-:W-:Y:S01]  /*13250*/  BPT.TRAP 0x1 ;  /* 0x000000040000795c */ /* 0x000fe20000300000 */
.L_x_263:
[----:B------:R-:W-:Y:S01]  /*13260*/  SYNCS.ARRIVE.TRANS64.RED.A1T0 RZ, [UR23], RZ ;  /* 0x000000ffffff79a7 */ /* 0x000fe20008100417 */
[----:B------:R-:W-:Y:S01]  /*13270*/  UIADD3 UR26, UR50, 0x60, URZ ;  /* 0x00000060321a7890 */ /* 0x000fe2000fffe03f */
[----:B------:R-:W-:Y:S11]  /*13280*/  @!P2 BRA `(.L_x_264) ;  /* 0x000000000004a947 */ /* 0x000ff60003800000 */
[----:B------:R-:W-:Y:S01]  /*13290*/  BPT.TRAP 0x1 ;  /* 0x000000040000795c */ /* 0x000fe20000300000 */
.L_x_264:
[----:B------:R-:W4:Y:S02]  /*132a0*/  SYNCS.PHASECHK.TRANS64.TRYWAIT P1, [UR13+0x60], R3 ;  /* 0x00006003ff0075a7 */ /* 0x000f24000802014d */
[----:B----4-:R-:W-:Y:S05]  /*132b0*/  @!P1 BRA `(.L_x_265) ;  /* 0x0000002c00949947 */ /* 0x010fea0003800000 */
.L_x_376:
        /* <DEDUP_REMOVED lines=12> */
.L_x_268:
[----:B-123--:R-:W1:Y:S02]  /*13380*/  LDC R4, c[0x0][0x800] ;  /* 0x00020000ff047b82 */ /* 0x00ee640000000800 */
[----:B-1----:R4:W-:Y:S02]  /*13390*/  SYNCS.ARRIVE.TRANS64.RED.A0TR RZ, [UR13+0x40], R4 ;  /* 0x00004004ffff79a7 */ /* 0x0029e4000830040d */
.L_x_267:
[----:B------:R-:W-:Y:S05]  /*133a0*/  BSYNC B0 ;  /* 0x0000000000007941 */ /* 0x000fea0003800000 */
.L_x_266:
[----:B------:R-:W-:Y:S05]  /*133b0*/  @!P2 BRA `(.L_x_269) ;  /* 0x000000000004a947 */ /* 0x000fea0003800000 */
[----:B------:R-:W-:Y:S01]  /*133c0*/  BPT.TRAP 0x1 ;  /* 0x000000040000795c */ /* 0x000fe20000300000 */
.L_x_269:
[----:B------:R-:W-:Y:S01]  /*133d0*/  SYNCS.ARRIVE.TRANS64.RED.A1T0 RZ, [UR21], RZ ;  /* 0x000000ffffff79a7 */ /* 0x000fe20008100415 */
[----:B------:R-:W-:Y:S05]  /*133e0*/  @!P2 BRA `(.L_x_270) ;  /* 0x000000000004a947 */ /* 0x000fea0003800000 */
[----:B------:R-:W-:Y:S01]  /*133f0*/  BPT.TRAP 0x1 ;  /* 0x000000040000795c */ /* 0x000fe20000300000 */
.L_x_270:
[----:B------:R-:W5:Y:S02]  /*13400*/  SYNCS.PHASECHK.TRANS64.TRYWAIT P1, [UR13+0x68], R3 ;  /* 0x00006803ff0075a7 */ /* 0x000f64000802014d */
[----:B-----5:R-:W-:Y:S05]  /*13410*/  @!P1 BRA `(.L_x_271) ;  /* 0x0000002c00549947 */ /* 0x020fea0003800000 */
.L_x_377:
        /* <DEDUP_REMOVED lines=11> */
[----:B-1----:R-:W-:Y:S05]  /*134d0*/  @!P2 BRA `(.L_x_274) ;  /* 0x000000000004a947 */ /* 0x002fea0003800000 */
[----:B------:R-:W-:Y:S01]  /*134e0*/  BPT.TRAP 0x1 ;  /* 0x000000040000795c */ /* 0x000fe20000300000 */
.L_x_274:
[----:B--234-:R-:W1:Y:S02]  /*134f0*/  LDC R4, c[0x0][0x800] ;  /* 0x00020000ff047b82 */ /* 0x01ce640000000800 */
[----:B-1----:R1:W-:Y:S02]  /*13500*/  SYNCS.ARRIVE.TRANS64.RED.A0TR RZ, [UR13+0x48], R4 ;  /* 0x00004804ffff79a7 */ /* 0x0023e4000830040d */
.L_x_273:
[----:B------:R-:W-:Y:S05]  /*13510*/  BSYNC B0 ;  /* 0x0000000000007941 */ /* 0x000fea0003800000 */
.L_x_272:
[----:B------:R-:W-:Y:S05]  /*13520*/  @!P2 BRA `(.L_x_275) ;  /* 0x000000000004a947 */ /* 0x000fea0003800000 */
[----:B------:R-:W-:Y:S01]  /*13530*/  BPT.TRAP 0x1 ;  /* 0x000000040000795c */ /* 0x000fe20000300000 */
.L_x_275:
[----:B------:R-:W-:Y:S01]  /*13540*/  SYNCS.ARRIVE.TRANS64.RED.A1T0 RZ, [UR22], RZ ;  /* 0x000000ffffff79a7 */ /* 0x000fe20008100416 */
[----:B------:R-:W-:Y:S01]  /*13550*/  UIADD3 UR10, UR50, 0x80, URZ ;  /* 0x00000080320a7890 */ /* 0x000fe2000fffe03f */
[----:B------:R-:W-:Y:S11]  /*13560*/  @!P2 BRA `(.L_x_276) ;  /* 0x000000000004a947 */ /* 0x000ff60003800000 */
[----:B------:R-:W-:Y:S01]  /*13570*/  BPT.TRAP 0x1 ;  /* 0x000000040000795c */ /* 0x000fe20000300000 */
.L_x_276:
[----:B------:R-:W5:Y:S02]  /*13580*/  SYNCS.PHASECHK.TRANS64.TRYWAIT P1, [UR13+0x50], R2 ;  /* 0x00005002ff0075a7 */ /* 0x000f64000802014d */
[----:B-----5:R-:W-:Y:S05]  /*13590*/  @!P1 BRA `(.L_x_277) ;  /* 0x0000002c000c9947 */ /* 0x020fea0003800000 */
.L_x_378:
        /* <DEDUP_REMOVED lines=8> */
[----:B------:R-:W-:Y:S01]  /*13620*/  UMOV UR9, UR41 ;  /* 0x0000002900097c82 */ /* 0x000fe20008000000 */
[----:B------:R-:W-:-:S05]  /*13630*/  UMOV UR11, UR51 ;  /* 0x00000033000b7c82 */ /* 0x000fca0008000000 */
[----:B------:R1:W-:Y:S02]  /*13640*/  UTMALDG.3D [UR8], [UR18], desc[UR26] ;  /* 0x00001a08120075b4 */ /* 0x0003e40008011000 */
[----:B-1----:R-:W-:Y:S05]  /*13650*/  @!P2 BRA `(.L_x_280) ;  /* 0x000000000004a947 */ /* 0x002fea0003800000 */
[----:B------:R-:W-:Y:S01]  /*13660*/  BPT.TRAP 0x1 ;  /* 0x000000040000795c */ /* 0x000fe20000300000 */
.L_x_280:
[----:B--234-:R-:W1:Y:S02]  /*13670*/  LDC R4, c[0x0][0x800] ;  /* 0x00020000ff047b82 */ /* 0x01ce640000000800 */
[----:B-1----:R1:W-:Y:S02]  /*13680*/  SYNCS.ARRIVE.TRANS64.RED.A0TR RZ, [UR13+0x30], R4 ;  /* 0x00003004ffff79a7 */ /* 0x0023e4000830040d */
.L_x_279:
[----:B------:R-:W-:Y:S05]  /*13690*/  BSYNC B0 ;  /* 0x0000000000007941 */ /* 0x000fea0003800000 */
.L_x_278:
[----:B------:R-:W-:Y:S05]  /*136a0*/  @!P2 BRA `(.L_x_281) ;  /* 0x000000000004a947 */ /* 0x000fea0003800000 */
[----:B------:R-:W-:Y:S01]  /*136b0*/  BPT.TRAP 0x1 ;  /* 0x000000040000795c */ /* 0x000fe20000300000 */
.L_x_281:
[----:B------:R-:W-:Y:S01]  /*136c0*/  SYNCS.ARRIVE.TRANS64.RED.A1T0 RZ, [UR29], RZ ;  /* 0x000000ffffff79a7 */ /* 0x000fe2000810041d */
[----:B------:R-:W-:Y:S05]  /*136d0*/  @!P2 BRA `(.L_x_282) ;  /* 0x000000000004a947 */ /* 0x000fea0003800000 */
[----:B------:R-:W-:Y:S01]  /*136e0*/  BPT.TRAP 0x1 ;  /* 0x000000040000795c */ /* 0x000fe20000300000 */
.L_x_282:
[----:B------:R-:W5:Y:S02]  /*136f0*/  SYNCS.PHASECHK.TRANS64.TRYWAIT P1, [UR13+0x58], R2 ;  /* 0x00005802ff0075a7 */ /* 0x000f64000802014d */
[----:B-----5:R-:W-:Y:S05]  /*13700*/  @!P1 BRA `(.L_x_283) ;  /* 0x0000002800c89947 */ /* 0x020fea0003800000 */
.L_x_379:
        /* <DEDUP_REMOVED lines=13> */
.L_x_286:
[----:B--234-:R-:W1:Y:S02]  /*137e0*/  LDC R4, c[0x0][0x800] ;  /* 0x00020000ff047b82 */ /* 0x01ce640000000800 */
[----:B-1----:R1:W-:Y:S02]  /*137f0*/  SYNCS.ARRIVE.TRANS64.RED.A0TR RZ, [UR13+0x38], R4 ;  /* 0x00003804ffff79a7 */ /* 0x0023e4000830040d */
.L_x_285:
[----:B------:R-:W-:Y:S05]  /*13800*/  BSYNC B0 ;  /* 0x0000000000007941 */ /* 0x000fea0003800000 */
.L_x_284:
[----:B------:R-:W-:Y:S05]  /*13810*/  @!P2 BRA `(.L_x_287) ;  /* 0x000000000004a947 */ /* 0x000fea0003800000 */
[----:B------:R-:W-:Y:S01]  /*13820*/  BPT.TRAP 0x1 ;  /* 0x000000040000795c */ /* 0x000fe20000300000 */
.L_x_287:
[----:B------:R-:W-:Y:S01]  /*13830*/  SYNCS.ARRIVE.TRANS64.RED.A1T0 RZ, [UR23], RZ ;  /* 0x000000ffffff79a7 */ /* 0x000fe20008100417 */
[----:B------:R-:W-:Y:S01]  /*13840*/  UIADD3 UR10, UR50, 0xa0, URZ ;  /* 0x000000a0320a7890 */ /* 0x000fe2000fffe03f */
[----:B------:R-:W-:Y:S11]  /*13850*/  @!P2 BRA `(.L_x_288) ;  /* 0x000000000004a947 */ /* 0x000ff60003800000 */
[----:B------:R-:W-:Y:S01]  /*13860*/  BPT.TRAP 0x1 ;  /* 0x000000040000795c */ /* 0x000fe20000300000 */
.L_x_288:
[----:B------:R-:W5:Y:S02]  /*13870*/  SYNCS.PHASECHK.TRANS64.TRYWAIT P1, [UR13+0x60], R2 ;  /* 0x00006002ff0075a7 */ /* 0x000f64000802014d */
[----:B-----5:R-:W-:Y:S05]  /*13880*/  @!P1 BRA `(.L_x_289) ;  /* 0x0000002800809947 */ /* 0x020fea0003800000 */
.L_x_380:
        /* <DEDUP_REMOVED lines=13> */
.L_x_292:
[----:B--234-:R-:W1:Y:S02]  /*13960*/  LDC R4, c[0x0][0x800] ;  /* 0x00020000ff047b82 */ /* 0x01ce640000000800 */
[----:B-1----:R1:W-:Y:S02]  /*13970*/  SYNCS.ARRIVE.TRANS64.RED.A0TR RZ, [UR13+0x40], R4 ;  /* 0x00004004ffff79a7 */ /* 0x0023e4000830040d */
.L_x_291:
[----:B------:R-:W-:Y:S05]  /*13980*/  BSYNC B0 ;  /* 0x0000000000007941 */ /* 0x000fea0003800000 */
.L_x_290:
[----:B------:R-:W-:Y:S05]  /*13990*/  @!P2 BRA `(.L_x_293) ;  /* 0x000000000004a947 */ /* 0x000fea0003800000 */
[----:B------:R-:W-:Y:S01]  /*139a0*/  BPT.TRAP 0x1 ;  /* 0x000000040000795c */ /* 0x000fe20000300000 */
.L_x_293:
[----:B------:R-:W-:Y:S01]  /*139b0*/  SYNCS.ARRIVE.TRANS64.RED.A1T0 RZ, [UR21], RZ ;  /* 0x000000ffffff79a7 */ /* 0x000fe20008100415 */
[----:B------:R-:W-:Y:S05]  /*139c0*/  @!P2 BRA `(.L_x_294) ;  /* 0x000000000004a947 */ /* 0x000fea0003800000 */
[----:B------:R-:W-:Y:S01]  /*139d0*/  BPT.TRAP 0x1 ;  /* 0x000000040000795c */ /* 0x000fe20000300000 */
.L_x_294:
[----:B------:R-:W5:Y:S02]  /*139e0*/  SYNCS.PHASECHK.TRANS64.TRYWAIT P1, [UR13+0x68], R2 ;  /* 0x00006802ff0075a7 */ /* 0x000f64000802014d */
[----:B-----5:R-:W-:Y:S05]  /*139f0*/  @!P1 BRA `(.L_x_295) ;  /* 0x00000028003c9947 */ /* 0x020fea0003800000 */
.L_x_381:
        /* <DEDUP_REMOVED lines=13> */
.L_x_298:
[----:B------:R-:W1:Y:S02]  /*13ad0*/  LDC R2, c[0x0][0x800] ;  /* 0x00020000ff027b82 */ /* 0x000e640000000800 */
[----:B-1----:R1:W-:Y:S02]  /*13ae0*/  SYNCS.ARRIVE.TRANS64.RED.A0TR RZ, [UR13+0x48], R2 ;  /* 0x00004802ffff79a7 */ /* 0x0023e4000830040d */
.L_x_297:
[----:B------:R-:W-:Y:S05]  /*13af0*/  BSYNC B0 ;  /* 0x0000000000007941 */ /* 0x000fea0003800000 */
.L_x_296:
[----:B------:R-:W-:Y:S05]  /*13b00*/  @!P2 BRA `(.L_x_299) ;  /* 0x000000000004a947 */ /* 0x000fea0003800000 */
[----:B------:R-:W-:Y:S01]  /*13b10*/  BPT.TRAP 0x1 ;  /* 0x000000040000795c */ /* 0x000fe20000300000 */
.L_x_299:
[----:B------:R-:W-:Y:S01]  /*13b20*/  SYNCS.ARRIVE.TRANS64.RED.A1T0 RZ, [UR22], RZ ;  /* 0x000000ffffff79a7 */ /* 0x000fe20008100416 */
[----:B------:R-:W-:Y:S01]  /*13b30*/  UIADD3 UR10, UR50, 0xc0, URZ ;  /* 0x000000c0320a7890 */ /* 0x000fe2000fffe03f */
[----:B------:R-:W-:Y:S11]  /*13b40*/  @!P2 BRA `(.L_x_300) ;  /* 0x000000000004a947 */ /* 0x000ff60003800000 */
[----:B------:R-:W-:Y:S01]  /*13b50*/  BPT.TRAP 0x1 ;  /* 0x000000040000795c */ /* 0x000fe20000300000 */
.L_x_300:
[----:B------:R-:W5:Y:S02]  /*13b60*/  SYNCS.PHASECHK.TRANS64.TRYWAIT P1, [UR13+0x50], R3 ;  /* 0x00005003ff0075a7 */ /* 0x000f64000802014d */
[----:B-----5:R-:W-:Y:S05]  /*13b70*/  @!P1 BRA `(.L_x_301) ;  /* 0x0000002400f49947 */ /* 0x020fea0003800000 */
.L_x_382:
        /* <DEDUP_REMOVED lines=13> */
.L_x_304:
[----:B------:R-:W1:Y:S02]  /*13c50*/  LDC R2, c[0x0][0x800] ;  /* 0x00020000ff027b82 */ /* 0x000e640000000800 */
[----:B-1----:R1:W-:Y:S02]  /*13c60*/  SYNCS.ARRIVE.TRANS64.RED.A0TR RZ, [UR13+0x30], R2 ;  /* 0x00003002ffff79a7 */ /* 0x0023e4000830040d */
.L_x_303:
[----:B------:R-:W-:Y:S05]  /*13c70*/  BSYNC B0 ;  /* 0x0000000000007941 */ /* 0x000fea0003800000 */
.L_x_302:
[----:B------:R-:W-:Y:S05]  /*13c80*/  @!P2 BRA `(.L_x_305) ;  /* 0x000000000004a947 */ /* 0x000fea0003800000 */
[----:B------:R-:W-:Y:S01]  /*13c90*/  BPT.TRAP 0x1 ;  /* 0x000000040000795c */ /* 0x000fe20000300000 */
.L_x_305:
[----:B------:R-:W-:Y:S01]  /*13ca0*/  SYNCS.ARRIVE.TRANS64.RED.A1T0 RZ, [UR29], RZ ;  /* 0x000000ffffff79a7 */ /* 0x000fe2000810041d */
[----:B------:R-:W-:Y:S05]  /*13cb0*/  @!P2 BRA `(.L_x_306) ;  /* 0x000000000004a947 */ /* 0x000fea0003800000 */
[----:B------:R-:W-:Y:S01]  /*13cc0*/  BPT.TRAP 0x1 ;  /* 0x000000040000795c */ /* 0x000fe20000300000 */
.L_x_306:
[----:B------:R-:W5:Y:S02]  /*13cd0*/  SYNCS.PHASECHK.TRANS64.TRYWAIT P1, [UR13+0x58], R3 ;  /* 0x00005803ff0075a7 */ /* 0x000f64000802014d */
[----:B-----5:R-:W-:Y:S05]  /*13ce0*/  @!P1 BRA `(.L_x_307) ;  /* 0x0000002400b09947 */ /* 0x020fea0003800000 */
.L_x_383:
        /* <DEDUP_REMOVED lines=13> */
.L_x_310:
[----:B------:R-:W1:Y:S02]  /*13dc0*/  LDC R2, c[0x0][0x800] ;  /* 0x00020000ff027b82 */ /* 0x000e640000000800 */
[----:B-1----:R1:W-:Y:S02]  /*13dd0*/  SYNCS.ARRIVE.TRANS64.RED.A0TR RZ, [UR13+0x38], R2 ;  /* 0x00003802ffff79a7 */ /* 0x0023e4000830040d */
.L_x_309:
[----:B------:R-:W-:Y:S05]  /*13de0*/  BSYNC B0 ;  /* 0x0000000000007941 */ /* 0x000fea0003800000 */
.L_x_308:
[----:B------:R-:W-:Y:S05]  /*13df0*/  @!P2 BRA `(.L_x_311) ;  /* 0x000000000004a947 */ /* 0x000fea0003800000 */
[----:B------:R-:W-:Y:S01]  /*13e00*/  BPT.TRAP 0x1 ;  /* 0x000000040000795c */ /* 0x000fe20000300000 */
.L_x_311:
[----:B------:R-:W-:Y:S01]  /*13e10*/  SYNCS.ARRIVE.TRANS64.RED.A1T0 RZ, [UR23], RZ ;  /* 0x000000ffffff79a7 */ /* 0x000fe20008100417 */
[----:B------:R-:W-:Y:S01]  /*13e20*/  UIADD3 UR10, UR50, 0xe0, URZ ;  /* 0x000000e0320a7890 */ /* 0x000fe2000fffe03f */
[----:B------:R-:W-:Y:S11]  /*13e30*/  @!P2 BRA `(.L_x_312) ;  /* 0x000000000004a947 */ /* 0x000ff60003800000 */
[----:B------:R-:W-:Y:S01]  /*13e40*/  BPT.TRAP 0x1 ;  /* 0x000000040000795c */ /* 0x000fe20000300000 */
.L_x_312:
[----:B------:R-:W5:Y:S02]  /*13e50*/  SYNCS.PHASECHK.TRANS64.TRYWAIT P1, [UR13+0x60], R3 ;  /* 0x00006003ff0075a7 */ /* 0x000f64000802014d */
[----:B-----5:R-:W-:Y:S05]  /*13e60*/  @!P1 BRA `(.L_x_313) ;  /* 0x0000002400689947 */ /* 0x020fea0003800000 */
.L_x_384:
        /* <DEDUP_REMOVED lines=13> */
.L_x_316:
[----:B------:R-:W1:Y:S02]  /*13f40*/  LDC R2, c[0x0][0x800] ;  /* 0x00020000ff027b82 */ /* 0x000e640000000800 */
[----:B-1----:R1:W-:Y:S02]  /*13f50*/  SYNCS.ARRIVE.TRANS64.RED.A0TR RZ, [UR13+0x40], R2 ;  /* 0x00004002ffff79a7 */ /* 0x0023e4000830040d */
.L_x_315:
[----:B------:R-:W-:Y:S05]  /*13f60*/  BSYNC B0 ;  /* 0x0000000000007941 */ /* 0x000fea0003800000 */
.L_x_314:
[----:B------:R-:W-:Y:S05]  /*13f70*/  @!P2 BRA `(.L_x_317) ;  /* 0x000000000004a947 */ /* 0x000fea0003800000 */
[----:B------:R-:W-:Y:S01]  /*13f80*/  BPT.TRAP 0x1 ;  /* 0x000000040000795c */ /* 0x000fe20000300000 */
.L_x_317:
[----:B------:R-:W-:Y:S01]  /*13f90*/  SYNCS.ARRIVE.TRANS64.RED.A1T0 RZ, [UR21], RZ ;  /* 0x000000ffffff79a7 */ /* 0x000fe20008100415 */
[----:B------:R-:W-:Y:S05]  /*13fa0*/  @!P2 BRA `(.L_x_318) ;  /* 0x000000000004a947 */ /* 0x000fea0003800000 */
[----:B------:R-:W-:Y:S01]  /*13fb0*/  BPT.TRAP 0x1 ;  /* 0x000000040000795c */ /* 0x000fe20000300000 */
.L_x_318:
[----:B------:R-:W5:Y:S02]  /*13fc0*/  SYNCS.PHASECHK.TRANS64.TRYWAIT P1, [UR13+0x68], R3 ;  /* 0x00006803ff0075a7 */ /* 0x000f64000802014d */
[----:B-----5:R-:W-:Y:S05]  /*13fd0*/  @!P1 BRA `(.L_x_319) ;  /* 0x0000002400249947 */ /* 0x020fea0003800000 */
.L_x_385:
        /* <DEDUP_REMOVED lines=13> */
.L_x_322:
[----:B------:R-:W1:Y:S02]  /*140b0*/  LDC R2, c[0x0][0x800] ;  /* 0x00020000ff027b82 */ /* 0x000e640000000800 */
[----:B-1----:R1:W-:Y:S02]  /*140c0*/  SYNCS.ARRIVE.TRANS64.RED.A0TR RZ, [UR13+0x48], R2 ;  /* 0x00004802ffff79a7 */ /* 0x0023e4000830040d */
.L_x_321:
[----:B------:R-:W-:Y:S05]  /*140d0*/  BSYNC B0 ;  /* 0x0000000000007941 */ /* 0x000fea0003800000 */
.L_x_320:
[----:B------:R-:W-:Y:S05]  /*140e0*/  @!P2 BRA `(.L_x_323) ;  /* 0x000000000004a947 */ /* 0x000fea0003800000 */
[----:B------:R-:W-:Y:S01]  /*140f0*/  BPT.TRAP 0x1 ;  /* 0x000000040000795c */ /* 0x000fe20000300000 */
.L_x_323:
[----:B------:R-:W5:Y:S01]  /*14100*/  LDL.LU R15, [R1+0x204] ;  /* 0x00020400010f7983 */ /* 0x000f620000300800 */
[----:B------:R-:W-:Y:S03]  /*14110*/  SYNCS.ARRIVE.TRANS64.RED.A1T0 RZ, [UR22], RZ ;  /* 0x000000ffffff79a7 */ /* 0x000fe60008100416 */
[----:B------:R-:W5:Y:S01]  /*14120*/  LDL.LU R13, [R1+0x200] ;  /* 0x00020000010d7983 */ /* 0x000f620000300800 */
[----:B-1234-:R-:W-:Y:S01]  /*14130*/  PRMT R4, RZ, 0x7610, R4 ;  /* 0x00007610ff047816 */ /* 0x01efe20000000004 */
[----:B------:R-:W-:Y:S01]  /*14140*/  IMAD.MOV.U32 R2, RZ, RZ, -0x1 ;  /* 0xffffffffff027424 */ /* 0x000fe200078e00ff */
[----:B------:R-:W-:Y:S02]  /*14150*/  MOV R3, 0xffffffff ;  /* 0xffffffff00037802 */ /* 0x000fe40000000f00 */
[----:B------:R-:W-:Y:S02]  /*14160*/  MOV R10, 0xffffffff ;  /* 0xffffffff000a7802 */ /* 0x000fe40000000f00 */
[----:B-----5:R-:W-:-:S04]  /*14170*/  IADD3 R13, P0, R13, UR46, RZ ;  /* 0x0000002e0d0d7c10 */ /* 0x020fc8000ff1e0ff */
[----:B------:R-:W-:Y:S01]  /*14180*/  IADD3.X R15, R15, UR38, RZ, P0, !PT ;  /* 0x000000260f0f7c10 */ /* 0x000fe200087fe4ff */
[----:B------:R1:W-:Y:S01]  /*14190*/  STL [R1+0x200], R13 ;  /* 0x0002000d01007387 */ /* 0x0003e20000100800 */
[----:B------:R-:W-:-:S03]  /*141a0*/  ISETP.GE.U32.AND P0, PT, R13, UR4, PT ;  /* 0x000000040d007c0c */ /* 0x000fc6000bf06070 */
[----:B------:R1:W-:Y:S01]  /*141b0*/  STL [R1+0x204], R15 ;  /* 0x0002040f01007387 */ /* 0x0003e20000100800 */
[----:B------:R-:W-:-:S13]  /*141c0*/  ISETP.GE.U32.AND.EX P0, PT, R15, UR5, PT, P0 ;  /* 0x000000050f007c0c */ /* 0x000fda000bf06100 */
[----:B-1----:R-:W-:Y:S05]  /*141d0*/  @P0 BRA `(.L_x_324) ;  /* 0x0000000400540947 */ /* 0x002fea0003800000 */
[----:B------:R-:W1:Y:S01]  /*141e0*/  LDC.64 R8, c[0x0][0x8d0] ;  /* 0x00023400ff087b82 */ /* 0x000e620000000a00 */
[----:B------:R-:W-:Y:S01]  /*141f0*/  IMAD.MOV.U32 R2, RZ, RZ, R13 ;  /* 0x000000ffff027224 */ /* 0x000fe200078e000d */
[----:B------:R-:W-:Y:S02]  /*14200*/  MOV R3, R15 ;  /* 0x0000000f00037202 */ /* 0x000fe40000000f00 */
[----:B-1----:R-:W-:-:S04]  /*14210*/  ISETP.NE.U32.AND P0, PT, R8, RZ, PT ;  /* 0x000000ff0800720c */ /* 0x002fc80003f05070 */
[----:B------:R-:W-:-:S13]  /*14220*/  ISETP.NE.AND.EX P0, PT, R9, RZ, PT, P0 ;  /* 0x000000ff0900720c */ /* 0x000fda0003f05300 */
[----:B------:R-:W-:Y:S05]  /*14230*/  @!P0 BRA `(.L_x_325) ;  /* 0x0000000000288947 */ /* 0x000fea0003800000 */
[----:B------:R-:W1:Y:S02]  /*14240*/  LDC R2, c[0x0][0x8dc] ;  /* 0x00023700ff027b82 */ /* 0x000e640000000800 */
[----:B-1----:R-:W-:-:S04]  /*14250*/  IADD3 R3, P0, R13, R2, RZ ;  /* 0x000000020d037210 */ /* 0x002fc80007f1e0ff */
[----:B------:R-:W-:-:S05]  /*14260*/  IADD3.X R7, RZ, R15, RZ, P0, !PT ;  /* 0x0000000fff077210 */ /* 0x000fca00007fe4ff */
[----:B------:R-:W-:-:S04]  /*14270*/  IMAD.WIDE.U32 R4, R7, R8, RZ ;  /* 0x0000000807047225 */ /* 0x000fc800078e00ff */
[----:B------:R-:W-:-:S04]  /*14280*/  IMAD.WIDE.U32 R4, P0, R3, R9, R4 ;  /* 0x0000000903047225 */ /* 0x000fc80007800004 */
[----:B------:R-:W-:Y:S01]  /*14290*/  IMAD.WIDE.U32 R2, R3, R8, RZ ;  /* 0x0000000803027225 */ /* 0x000fe200078e00ff */
[----:B------:R-:W-:-:S04]  /*142a0*/  MOV R2, R5 ;  /* 0x0000000500027202 */ /* 0x000fc80000000f00 */
[----:B------:R-:W-:Y:S01]  /*142b0*/  IADD3 RZ, P1, R3, R4, RZ ;  /* 0x0000000403ff7210 */ /* 0x000fe20007f3e0ff */
[----:B------:R-:W-:-:S04]  /*142c0*/  IMAD.X R3, RZ, RZ, RZ, P0 ;  /* 0x000000ffff037224 */ /* 0x000fc800000e06ff */
[----:B------:R-:W-:-:S08]  /*142d0*/  IMAD.WIDE.U32.X R2, R7, R9, R2, P1 ;  /* 0x0000000907027225 */ /* 0x000fd000008e0402 */
.L_x_325:
[----:B------:R-:W1:Y:S01]  /*142e0*/  S2R R7, SR_CTAID.X ;  /* 0x0000000000077919 */ /* 0x000e620000002500 */
[----:B------:R-:W2:Y:S01]  /*142f0*/  LDC R11, c[0x0][0x904] ;  /* 0x00024100ff0b7b82 */ /* 0x000ea20000000800 */
[----:B------:R-:W-:Y:S01]  /*14300*/  ULDC UR8, c[0x0][0x150] ;  /* 0x0000540000087ab9 */ /* 0x000fe20000000800 */
[----:B------:R-:W3:Y:S06]  /*14310*/  S2R R4, SR_CTAID.Y ;  /* 0x0000000000047919 */ /* 0x000eec0000002600 */
[----:B------:R-:W4:Y:S08]  /*14320*/  LDC R10, c[0x0][0x144] ;  /* 0x00005100ff0a7b82 */ /* 0x000f300000000800 */
[----:B------:R-:W5:Y:S01]  /*14330*/  LDC R8, c[0x0][0x8d8] ;  /* 0x00023600ff087b82 */ /* 0x000f620000000800 */
[----:B--2---:R-:W-:-:S02]  /*14340*/  ISETP.NE.AND P2, PT, R11, 0x1, PT ;  /* 0x000000010b00780c */ /* 0x004fc40003f45270 */
[----:B-1----:R-:W-:-:S05]  /*14350*/  I2FP.F32.U32 R5, R7 ;  /* 0x0000000700057245 */ /* 0x002fca0000201000 */
[----:B------:R-:W-:Y:S01]  /*14360*/  FMUL R9, R5, UR8 ;  /* 0x0000000805097c20 */ /* 0x000fe20008400000 */
[----:B---3--:R-:W-:Y:S01]  /*14370*/  I2FP.F32.U32 R5, R4 ;  /* 0x0000000400057245 */ /* 0x008fe20000201000 */
[----:B------:R-:W-:-:S04]  /*14380*/  ULDC UR8, c[0x0][0x154] ;  /* 0x0000550000087ab9 */ /* 0x000fc80000000800 */
[----:B------:R-:W1:Y:S01]  /*14390*/  F2I.U32.TRUNC.NTZ R9, R9 ;  /* 0x0000000900097305 */ /* 0x000e62000020f000 */
[----:B------:R-:W-:Y:S02]  /*143a0*/  FMUL R12, R5, UR8 ;  /* 0x00000008050c7c20 */ /* 0x000fe40008400000 */
[----:B------:R-:W2:Y:S05]  /*143b0*/  LDC R5, c[0x0][0x148] ;  /* 0x00005200ff057b82 */ /* 0x000eaa0000000800 */
[----:B------:R-:W3:Y:S01]  /*143c0*/  F2I.U32.TRUNC.NTZ R12, R12 ;  /* 0x0000000c000c7305 */ /* 0x000ee2000020f000 */
[----:B-1----:R-:W-:-:S05]  /*143d0*/  IADD3 R11, -R9, RZ, RZ ;  /* 0x000000ff090b7210 */ /* 0x002fca0007ffe1ff */
[----:B----4-:R-:W-:Y:S02]  /*143e0*/  IMAD R7, R10, R11, R7 ;  /* 0x0000000b0a077224 */ /* 0x010fe400078e0207 */
[----:B---3--:R-:W-:Y:S02]  /*143f0*/  IMAD.MOV R10, RZ, RZ, -R12 ;  /* 0x000000ffff0a7224 */ /* 0x008fe400078e0a0c */
[----:B------:R-:W1:Y:S02]  /*14400*/  LDC R12, c[0x0][0x8c0] ;  /* 0x00023000ff0c7b82 */ /* 0x000e640000000800 */
[----:B--2---:R-:W-:Y:S01]  /*14410*/  @P2 IMAD R7, R5, R10, R4 ;  /* 0x0000000a05072224 */ /* 0x004fe200078e0204 */
[-CC-:B-----5:R-:W-:Y:S02]  /*14420*/  SHF.R.U64 R10, R2, R8.reuse, R3.reuse ;  /* 0x00000008020a7219 */ /* 0x1a0fe40000001203 */
[----:B------:R-:W-:Y:S02]  /*14430*/  SHF.R.U32.HI R8, RZ, R8, R3 ;  /* 0x00000008ff087219 */ /* 0x000fe40000011603 */
[----:B------:R-:W-:Y:S01]  /*14440*/  IADD3 R9, P0, RZ, -R10, RZ ;  /* 0x8000000aff097210 */ /* 0x000fe20007f1e0ff */
[----:B------:R-:W2:Y:S03]  /*14450*/  LDC.64 R4, c[0x0][0x8c8] ;  /* 0x00023200ff047b82 */ /* 0x000ea60000000a00 */
[----:B------:R-:W-:-:S05]  /*14460*/  IADD3.X R3, RZ, ~R8, RZ, P0, !PT ;  /* 0x80000008ff037210 */ /* 0x000fca00007fe4ff */
[----:B--2---:R-:W-:Y:S02]  /*14470*/  IMAD R2, R3, R4, RZ ;  /* 0x0000000403027224 */ /* 0x004fe400078e02ff */
[----:B------:R-:W-:Y:S02]  /*14480*/  IMAD.MOV.U32 R3, RZ, RZ, R15 ;  /* 0x000000ffff037224 */ /* 0x000fe400078e000f */
[----:B------:R-:W-:Y:S01]  /*14490*/  IMAD R5, R9, R5, R2 ;  /* 0x0000000509057224 */ /* 0x000fe200078e0202 */
[----:B------:R-:W-:-:S05]  /*144a0*/  MOV R2, R13 ;  /* 0x0000000d00027202 */ /* 0x000fca0000000f00 */
[----:B------:R-:W-:Y:S02]  /*144b0*/  IMAD.WIDE.U32 R2, R9, R4, R2 ;  /* 0x0000000409027225 */ /* 0x000fe400078e0002 */
[----:B------:R-:W2:Y:S03]  /*144c0*/  LDC.64 R8, c[0x0][0x8e8] ;  /* 0x00023a00ff087b82 */ /* 0x000ea60000000a00 */
[----:B------:R-:W-:-:S04]  /*144d0*/  IADD3 R5, R3, R5, RZ ;  /* 0x0000000503057210 */ /* 0x000fc80007ffe0ff */
[-CC-:B-1----:R-:W-:Y:S01]  /*144e0*/  SHF.R.U64 R11, R2, R12.reuse, R5.reuse ;  /* 0x0000000c020b7219 */ /* 0x182fe20000001205 */
[----:B------:R-:W1:Y:S01]  /*144f0*/  LDC R4, c[0x0][0x8b0] ;  /* 0x00022c00ff047b82 */ /* 0x000e620000000800 */
[----:B------:R-:W-:-:S07]  /*14500*/  SHF.R.U32.HI R5, RZ, R12, R5 ;  /* 0x0000000cff057219 */ /* 0x000fce0000011605 */
[----:B------:R-:W3:Y:S01]  /*14510*/  LDC R3, c[0x0][0x900] ;  /* 0x00024000ff037b82 */ /* 0x000ee20000000800 */
[----:B--2---:R-:W-:-:S04]  /*14520*/  ISETP.NE.U32.AND P0, PT, R8, RZ, PT ;  /* 0x000000ff0800720c */ /* 0x004fc80003f05070 */
[----:B------:R-:W-:Y:S02]  /*14530*/  ISETP.NE.AND.EX P0, PT, R9, RZ, PT, P0 ;  /* 0x000000ff0900720c */ /* 0x000fe40003f05300 */
[-CC-:B-1----:R-:W-:Y:S02]  /*14540*/  SHF.R.U64 R12, R11, R4.reuse, R5.reuse ;  /* 0x000000040b0c7219 */ /* 0x182fe40000001205 */
[----:B------:R-:W-:-:S04]  /*14550*/  SHF.R.U32.HI R4, RZ, R4, R5 ;  /* 0x00000004ff047219 */ /* 0x000fc80000011605 */
[-CC-:B---3--:R-:W-:Y:S02]  /*14560*/  SHF.R.U64 R13, R12, R3.reuse, R4.reuse ;  /* 0x000000030c0d7219 */ /* 0x188fe40000001204 */
[----:B------:R-:W-:Y:S02]  /*14570*/  SHF.R.U32.HI R3, RZ, R3, R4 ;  /* 0x00000003ff037219 */ /* 0x000fe40000011604 */
[----:B------:R-:W-:Y:S01]  /*14580*/  MOV R2, R13 ;  /* 0x0000000d00027202 */ /* 0x000fe20000000f00 */
[----:B------:R-:W-:Y:S06]  /*14590*/  @!P0 BRA `(.L_x_326) ;  /* 0x0000000000288947 */ /* 0x000fec0003800000 */
[----:B------:R-:W1:Y:S02]  /*145a0*/  LDC R2, c[0x0][0x8f4] ;  /* 0x00023d00ff027b82 */ /* 0x000e640000000800 */
[----:B-1----:R-:W-:-:S05]  /*145b0*/  IADD3 R2, P0, R13, R2, RZ ;  /* 0x000000020d027210 */ /* 0x002fca0007f1e0ff */
[----:B------:R-:W-:-:S04]  /*145c0*/  IMAD.X R15, RZ, RZ, R3, P0 ;  /* 0x000000ffff0f7224 */ /* 0x000fc800000e0603 */
[----:B------:R-:W-:-:S04]  /*145d0*/  IMAD.WIDE.U32 R4, R15, R8, RZ ;  /* 0x000000080f047225 */ /* 0x000fc800078e00ff */
[----:B------:R-:W-:-:S04]  /*145e0*/  IMAD.WIDE.U32 R4, P0, R2, R9, R4 ;  /* 0x0000000902047225 */ /* 0x000fc80007800004 */
[----:B------:R-:W-:Y:S01]  /*145f0*/  IMAD.WIDE.U32 R2, R2, R8, RZ ;  /* 0x0000000802027225 */ /* 0x000fe200078e00ff */
[----:B------:R-:W-:-:S04]  /*14600*/  MOV R2, R5 ;  /* 0x0000000500027202 */ /* 0x000fc80000000f00 */
[----:B------:R-:W-:Y:S02]  /*14610*/  IADD3 RZ, P1, R3, R4, RZ ;  /* 0x0000000403ff7210 */ /* 0x000fe40007f3e0ff */
[----:B------:R-:W-:-:S03]  /*14620*/  IADD3.X R3, RZ, RZ, RZ, P0, !PT ;  /* 0x000000ffff037210 */ /* 0x000fc600007fe4ff */
[----:B------:R-:W-:-:S08]  /*14630*/  IMAD.WIDE.U32.X R2, R15, R9, R2, P1 ;  /* 0x000000090f027225 */ /* 0x000fd000008e0402 */
.L_x_326:
[----:B------:R-:W1:Y:S01]  /*14640*/  LDC R4, c[0x0][0x8f0] ;  /* 0x00023c00ff047b82 */ /* 0x000e620000000800 */
[----:B------:R-:W-:Y:S02]  /*14650*/  LOP3.LUT R12, R12, R14, RZ, 0xc0, !PT ;  /* 0x0000000e0c0c7212 */ /* 0x000fe400078ec0ff */
[----:B------:R-:W-:-:S05]  /*14660*/  LOP3.LUT R11, R11, R18, RZ, 0xc0, !PT ;  /* 0x000000120b0b7212 */ /* 0x000fca00078ec0ff */
[----:B------:R-:W2:Y:S01]  /*14670*/  LDC R8, c[0x0][0x8e0] ;  /* 0x00023800ff087b82 */ /* 0x000ea20000000800 */
[----:B-1----:R-:W-:-:S07]  /*14680*/  SHF.R.U64 R3, R2, R4, R3 ;  /* 0x0000000402037219 */ /* 0x002fce0000001203 */
[----:B------:R-:W1:Y:S01]  /*14690*/  LDC R4, c[0x0][0x8b8] ;  /* 0x00022e00ff047b82 */ /* 0x000e620000000800 */
[----:B------:R-:W-:Y:S02]  /*146a0*/  IMAD R12, R17, R3, R12 ;  /* 0x00000003110c7224 */ /* 0x000fe400078e020c */
[----:B------:R-:W-:-:S05]  /*146b0*/  IMAD.MOV R3, RZ, RZ, -R3 ;  /* 0x000000ffff037224 */ /* 0x000fca00078e0a03 */
[----:B------:R-:W3:Y:S01]  /*146c0*/  LDC R2, c[0x0][0x8a8] ;  /* 0x00022a00ff027b82 */ /* 0x000ee20000000800 */
[----:B--2---:R-:W-:Y:S02]  /*146d0*/  IMAD R13, R3, R8, R13 ;  /* 0x00000008030d7224 */ /* 0x004fe400078e020d */
[----:B-1----:R-:W-:Y:S02]  /*146e0*/  IMAD R4, R12, R4, R7 ;  /* 0x000000040c047224 */ /* 0x002fe400078e0207 */
[----:B---3--:R-:W-:-:S05]  /*146f0*/  IMAD R13, R13, R2, R11 ;  /* 0x000000020d0d7224 */ /* 0x008fca00078e020b */
[----:B------:R-:W-:Y:S02]  /*14700*/  SEL R3, R13, R4, !P2 ;  /* 0x000000040d037207 */ /* 0x000fe40005000000 */
[----:B------:R-:W-:Y:S02]  /*14710*/  SEL R2, R4, R13, !P2 ;  /* 0x0000000d04027207 */ /* 0x000fe40005000000 */
[----:B------:R-:W-:-:S07]  /*14720*/  MOV R4, 0x1 ;  /* 0x0000000100047802 */ /* 0x000fce0000000f00 */
.L_x_324:
[----:B------:R-:W-:-:S13]  /*14730*/  LOP3.LUT P0, RZ, R4, 0xff, RZ, 0xc0, !PT ;  /* 0x000000ff04ff7812 */ /* 0x000fda000780c0ff */
[----:B------:R-:W-:Y:S05]  /*14740*/  @P0 BRA `(.L_x_327) ;  /* 0xffffffdc00ec0947 */ /* 0x000fea000383ffff */
.L_x_223:
[----:B------:R-:W-:-:S13]  /*14750*/  ELECT P0, URZ, PT ;  /* 0x00000000003f782f */ /* 0x000fda0003800000 */
[----:B------:R-:W-:Y:S05]  /*14760*/  @!P0 BRA `(.L_x_10) ;  /* 0x0000001000488947 */ /* 0x000fea0003800000 */
[----:B------:R-:W3:Y:S02]  /*14770*/  LDL.LU R4, [R1+0x210] ;  /* 0x0002100001047983 */ /* 0x000ee40000300800 */
[----:B---3--:R-:W-:-:S04]  /*14780*/  LOP3.LUT R0, R4, 0x2, RZ, 0xfc, !PT ;  /* 0x0000000204007812 */ /* 0x008fc800078efcff */
[----:B------:R-:W-:-:S13]  /*14790*/  ISETP.NE.AND P1, PT, R0, 0x3, PT ;  /* 0x000000030000780c */ /* 0x000fda0003f25270 */
[----:B------:R-:W-:Y:S05]  /*147a0*/  @!P1 BRA `(.L_x_328) ;  /* 0x0000000000049947 */ /* 0x000fea0003800000 */
[----:B------:R-:W-:Y:S01]  /*147b0*/  BPT.TRAP 0x1 ;  /* 0x000000040000795c */ /* 0x000fe20000300000 */
.L_x_328:
[----:B------:R-:W-:Y:S01]  /*147c0*/  MOV R0, 0x400 ;  /* 0x0000040000007802 */ /* 0x000fe20000000f00 */
[----:B------:R-:W-:Y:S01]  /*147d0*/  IMAD.MOV.U32 R2, RZ, RZ, 0x1 ;  /* 0x00000001ff027424 */ /* 0x000fe200078e00ff */
[----:B------:R-:W-:-:S04]  /*147e0*/  MOV R3, UR37 ;  /* 0x0000002500037c02 */ /* 0x000fc80008000f00 */
[----:B------:R-:W-:Y:S02]  /*147f0*/  LEA R0, R3, R0, 0x18 ;  /* 0x0000000003007211 */ /* 0x000fe400078ec0ff */
[----:B------:R-:W-:-:S04]  /*14800*/  SHF.L.U32 R3, R2, 0x1f, RZ ;  /* 0x0000001f02037819 */ /* 0x000fc800000006ff */
[----:B------:R-:W3:Y:S02]  /*14810*/  SYNCS.PHASECHK.TRANS64.TRYWAIT P0, [R0+URZ+0x50], R3 ;  /* 0x00005003000075a7 */ /* 0x000ee4000800017f */
[----:B---3--:R-:W-:Y:S05]  /*14820*/  @!P0 BRA `(.L_x_329) ;  /* 0x0000001c00288947 */ /* 0x008fea0003800000 */
.L_x_386:
[----:B------:R-:W-:Y:S05]  /*14830*/  @!P1 BRA `(.L_x_330) ;  /* 0x0000000000049947 */ /* 0x000fea0003800000 */
[----:B------:R-:W-:Y:S01]  /*14840*/  BPT.TRAP 0x1 ;  /* 0x000000040000795c */ /* 0x000fe20000300000 */
.L_x_330:
[----:B------:R-:W4:Y:S02]  /*14850*/  SYNCS.PHASECHK.TRANS64.TRYWAIT P0, [R0+URZ+0x58], R3 ;  /* 0x00005803000075a7 */ /* 0x000f24000800017f */
[----:B----4-:R-:W-:Y:S05]  /*14860*/  @!P0 BRA `(.L_x_331) ;  /* 0x0000001c002c8947 */ /* 0x010fea0003800000 */
.L_x_387:
[----:B------:R-:W-:Y:S05]  /*14870*/  @!P1 BRA `(.L_x_332) ;  /* 0x0000000000049947 */ /* 0x000fea0003800000 */
[----:B------:R-:W-:Y:S01]  /*14880*/  BPT.TRAP 0x1 ;  /* 0x000000040000795c */ /* 0x000fe20000300000 */
.L_x_332:
[----:B------:R-:W1:Y:S02]  /*14890*/  SYNCS.PHASECHK.TRANS64.TRYWAIT P0, [R0+URZ+0x60], R3 ;  /* 0x00006003000075a7 */ /* 0x000e64000800017f */
[----:B-1----:R-:W-:Y:S05]  /*148a0*/  @!P0 BRA `(.L_x_333) ;  /* 0x0000001c00308947 */ /* 0x002fea0003800000 */
.L_x_388:
[----:B------:R-:W-:Y:S05]  /*148b0*/  @!P1 BRA `(.L_x_334) ;  /* 0x0000000000049947 */ /* 0x000fea0003800000 */
[----:B------:R-:W-:Y:S01]  /*148c0*/  BPT.TRAP 0x1 ;  /* 0x000000040000795c */ /* 0x000fe20000300000 */
.L_x_334:
[----:B---34-:R-:W-:-:S04]  /*148d0*/  MOV R3, 0x1 ;  /* 0x0000000100037802 */ /* 0x018fc80000000f00 */
[----:B------:R-:W-:-:S07]  /*148e0*/  SHF.L.U32 R3, R3, 0x1f, RZ ;  /* 0x0000001f03037819 */ /* 0x000fce00000006ff */
.L_x_335:
[----:B-1----:R1:W3:Y:S02]  /*148f0*/  SYNCS.PHASECHK.TRANS64.TRYWAIT P0, [R0+URZ+0x68], R3 ;  /* 0x00006803000075a7 */ /* 0x0022e4000800017f */
[----:B---3--:R-:W-:Y:S05]  /*14900*/  @!P0 NANOSLEEP.SYNCS 0x989680 ;  /* 0x009896800000895d */ /* 0x008fea0003900000 */
[----:B------:R-:W3:Y:S02]  /*14910*/  @!P0 SYNCS.PHASECHK.TRANS64 P0, [R0+URZ+0x68], R3 ;  /* 0x00006803000085a7 */ /* 0x000ee4000800007f */
[----:B---3--:R-:W-:Y:S05]  /*14920*/  @P0 BRA `(.L_x_10) ;  /* 0x0000000c00d80947 */ /* 0x008fea0003800000 */
[----:B------:R-:W-:Y:S05]  /*14930*/  BRA `(.L_x_335) ;  /* 0xfffffffc00ec7947 */ /* 0x000fea000383ffff */
.L_x_218:
[----:B------:R-:W-:Y:S01]  /*14940*/  LOP3.LUT P0, RZ, R9, 0xff, RZ, 0xc0, !PT ;  /* 0x000000ff09ff7812 */ /* 0x000fe2000780c0ff */
[----:B------:R-:W-:Y:S01]  /*14950*/  IMAD.MOV.U32 R6, RZ, RZ, RZ ;  /* 0x000000ffff067224 */ /* 0x000fe200078e00ff */
[----:B------:R-:W-:-:S11]  /*14960*/  MOV R0, 0x1 ;  /* 0x0000000100007802 */ /* 0x000fd60000000f00 */
[----:B------:R-:W-:Y:S05]  /*14970*/  @!P0 BRA `(.L_x_336) ;  /* 0x0000000c00308947 */ /* 0x000fea0003800000 */
[----:B------:R-:W2:Y:S01]  /*14980*/  LDL R4, [R1+0x208] ;  /* 0x0002080001047983 */ /* 0x000ea20000100800 */
[----:B------:R-:W1:Y:S01]  /*14990*/  LDC R0, c[0x0][0x28c] ;  /* 0x0000a300ff007b82 */ /* 0x000e620000000800 */
[----:B------:R-:W-:Y:S01]  /*149a0*/  ULDC UR5, c[0x0][0x900] ;  /* 0x0002400000057ab9 */ /* 0x000fe20000000800 */
[----:B------:R-:W3:Y:S01]  /*149b0*/  S2R R5, SR_TID.X ;  /* 0x0000000000057919 */ /* 0x000ee20000002100 */
[----:B------:R-:W-:Y:S01]  /*149c0*/  UMOV UR6, 0xffffffff ;  /* 0xffffffff00067882 */ /* 0x000fe20000000000 */
[----:B------:R-:W-:Y:S01]  /*149d0*/  BSSY B0, `(.L_x_336) ;  /* 0x00000c6000007945 */ /* 0x000fe20003800000 */
[----:B------:R-:W-:Y:S01]  /*149e0*/  USHF.L.U32 UR6, UR6, UR5, URZ ;  /* 0x0000000506067299 */ /* 0x000fe2000800063f */
[----:B------:R-:W-:Y:S01]  /*149f0*/  MOV R11, 0x1 ;  /* 0x00000001000b7802 */ /* 0x000fe20000000f00 */
[----:B------:R-:W-:Y:S01]  /*14a00*/  ULDC UR4, c[0x0][0x8a8] ;  /* 0x00022a0000047ab9 */ /* 0x000fe20000000800 */
[----:B-1----:R-:W-:Y:S02]  /*14a10*/  IADD3 R0, R0, 0x3f, RZ ;  /* 0x0000003f00007810 */ /* 0x002fe40007ffe0ff */
[----:B---3--:R-:W-:-:S02]  /*14a20*/  LOP3.LUT P2, RZ, R5, 0x7f, RZ, 0xc0, !PT ;  /* 0x0000007f05ff7812 */ /* 0x008fc4000784c0ff */
[----:B------:R-:W-:Y:S02]  /*14a30*/  LOP3.LUT P0, RZ, R5, 0x1f, RZ, 0xc0, !PT ;  /* 0x0000001f05ff7812 */ /* 0x000fe4000780c0ff */
[----:B------:R-:W-:-:S04]  /*14a40*/  SHF.R.S32.HI R5, RZ, 0x1f, R0 ;  /* 0x0000001fff057819 */ /* 0x000fc80000011400 */
[----:B------:R-:W-:-:S04]  /*14a50*/  LEA.HI R5, R5, R0, RZ, 0x6 ;  /* 0x0000000005057211 */ /* 0x000fc800078f30ff */
[----:B------:R-:W-:Y:S01]  /*14a60*/  SHF.R.S32.HI R7, RZ, 0x6, R5 ;  /* 0x00000006ff077819 */ /* 0x000fe20000011405 */
[----:B------:R-:W-:Y:S01]  /*14a70*/  IMAD.MOV.U32 R0, RZ, RZ, 0x1 ;  /* 0x00000001ff007424 */ /* 0x000fe200078e00ff */
[----:B------:R-:W-:Y:S01]  /*14a80*/  PLOP3.LUT P0, PT, P0, P2, PT, 0x8a, 0x0 ;  /* 0x000000000000781c */ /* 0x000fe20000705172 */
[----:B------:R-:W-:Y:S01]  /*14a90*/  UMOV UR7, 0x1 ;  /* 0x0000000100077882 */ /* 0x000fe20000000000 */
[----:B------:R-:W-:Y:S02]  /*14aa0*/  MOV R6, RZ ;  /* 0x000000ff00067202 */ /* 0x000fe40000000f00 */
[----:B------:R-:W-:Y:S01]  /*14ab0*/  IADD3 R16, R7, 0x1, RZ ;  /* 0x0000000107107810 */ /* 0x000fe20007ffe0ff */
[----:B------:R-:W-:Y:S02]  /*14ac0*/  UIADD3 UR15, UR4, -0x1, URZ ;  /* 0xffffffff040f7890 */ /* 0x000fe4000fffe03f */
[----:B------:R-:W-:Y:S02]  /*14ad0*/  USHF.L.U32 UR17, UR7, UR5, URZ ;  /* 0x0000000507117299 */ /* 0x000fe4000800063f */
[----:B------:R-:W-:Y:S01]  /*14ae0*/  ULOP3.LUT UR16, URZ, UR6, URZ, 0x33, !UPT ;  /* 0x000000063f107292 */ /* 0x000fe2000f8e333f */
[----:B------:R-:W-:Y:S01]  /*14af0*/  ULDC.64 UR20, c[0x0][0x198] ;  /* 0x0000660000147ab9 */ /* 0x000fe20000000a00 */
[----:B--2---:R-:W-:-:S10]  /*14b00*/  LOP3.LUT R8, R4, 0x2, RZ, 0xfc, !PT ;  /* 0x0000000204087812 */ /* 0x004fd400078efcff */
.L_x_348:
[----:B------:R-:W-:-:S03]  /*14b10*/  UMOV UR4, 0xffffffff ;  /* 0xffffffff00047882 */ /* 0x000fc60000000000 */
[----:B-1----:R-:W-:Y:S05]  /*14b20*/  BRA.DIV UR4, `(.L_x_337) ;  /* 0x0000001a04a47947 */ /* 0x002fea000b800000 */
[----:B------:R-:W-:-:S13]  /*14b30*/  ELECT P6, URZ, PT ;  /* 0x00000000003f782f */ /* 0x000fda00038c0000 */
.L_x_391:
[----:B------:R-:W1:Y:S01]  /*14b40*/  LDC R4, c[0x0][0x28c] ;  /* 0x0000a300ff047b82 */ /* 0x000e620000000800 */
[----:B------:R-:W-:Y:S01]  /*14b50*/  BSSY B1, `(.L_x_338) ;  /* 0x0000035000017945 */ /* 0x000fe20003800000 */
[----:B-1----:R-:W-:-:S13]  /*14b60*/  ISETP.LT.OR P6, PT, R4, 0x1, !P6 ;  /* 0x000000010400780c */ /* 0x002fda00077c1670 */
[----:B------:R-:W-:Y:S05]  /*14b70*/  @P6 BRA `(.L_x_339) ;  /* 0x0000000000c86947 */ /* 0x000fea0003800000 */
[----:B------:R-:W-:Y:S01]  /*14b80*/  IMAD.SHL.U32 R3, R3, 0x100, RZ ;  /* 0x0000010003037824 */ /* 0x000fe200078e00ff */
[----:B------:R-:W-:Y:S01]  /*14b90*/  SHF.L.U32 R2, R2, 0x8, RZ ;  /* 0x0000000802027819 */ /* 0x000fe200000006ff */
[----:B------:R-:W-:Y:S01]  /*14ba0*/  IMAD.MOV.U32 R4, RZ, RZ, R16 ;  /* 0x000000ffff047224 */ /* 0x000fe200078e0010 */
[----:B------:R-:W-:Y:S02]  /*14bb0*/  MOV R14, RZ ;  /* 0x000000ff000e7202 */ /* 0x000fe40000000f00 */
[----:B------:R-:W-:Y:S02]  /*14bc0*/  MOV R5, R0 ;  /* 0x0000000000057202 */ /* 0x000fe40000000f00 */
[----:B------:R-:W-:-:S07]  /*14bd0*/  MOV R9, R6 ;  /* 0x0000000600097202 */ /* 0x000fce0000000f00 */
.L_x_343:
[----:B-1----:R-:W1:Y:S01]  /*14be0*/  S2R R13, SR_CgaCtaId ;  /* 0x00000000000d7919 */ /* 0x002e620000008800 */
[----:B------:R-:W-:Y:S02]  /*14bf0*/  MOV R12, 0x400 ;  /* 0x00000400000c7802 */ /* 0x000fe40000000f00 */
[----:B------:R-:W-:Y:S02]  /*14c00*/  SHF.L.U32 R18, R5, 0x1f, RZ ;  /* 0x0000001f05127819 */ /* 0x000fe400000006ff */
[----:B-1----:R-:W-:-:S05]  /*14c10*/  LEA R12, R13, R12, 0x18 ;  /* 0x0000000c0d0c7211 */ /* 0x002fca00078ec0ff */
[----:B------:R-:W-:-:S04]  /*14c20*/  IMAD R13, R9, 0x8, R12 ;  /* 0x00000008090d7824 */ /* 0x000fc800078e020c */
[----:B------:R-:W1:Y:S02]  /*14c30*/  SYNCS.PHASECHK.TRANS64.TRYWAIT P1, [R13+URZ+0x18], R18 ;  /* 0x000018120d0075a7 */ /* 0x000e64000802017f */
[----:B-1----:R-:W-:Y:S05]  /*14c40*/  @!P1 BRA `(.L_x_340) ;  /* 0x00000018007c9947 */ /* 0x002fea0003800000 */
.L_x_392:
[----:B-1----:R-:W1:Y:S01]  /*14c50*/  @!P2 LDC R18, c[0x0][0x500] ;  /* 0x00014000ff12ab82 */ /* 0x002e620000000800 */
[----:B------:R-:W-:-:S04]  /*14c60*/  PRMT R15, R8, 0x9910, RZ ;  /* 0x00009910080f7816 */ /* 0x000fc800000000ff */
[----:B------:R-:W-:Y:S01]  /*14c70*/  ISETP.NE.AND P1, PT, R15, 0x2, PT ;  /* 0x000000020f00780c */ /* 0x000fe20003f25270 */
[----:B-1----:R1:W-:-:S12]  /*14c80*/  @!P2 SYNCS.ARRIVE.TRANS64 RZ, [R13+URZ], R18 ;  /* 0x000000120dffa9a7 */ /* 0x0023d8000800003f */
[----:B------:R-:W-:Y:S05]  /*14c90*/  @P1 BRA `(.L_x_341) ;  /* 0x0000000000041947 */ /* 0x000fea0003800000 */
[----:B------:R-:W-:Y:S01]  /*14ca0*/  BPT.TRAP 0x1 ;  /* 0x000000040000795c */ /* 0x000fe20000300000 */
.L_x_341:
[----:B------:R-:W-:Y:S05]  /*14cb0*/  @P0 BRA `(.L_x_342) ;  /* 0x0000000000040947 */ /* 0x000fea0003800000 */
[----:B------:R-:W-:Y:S01]  /*14cc0*/  BPT.TRAP 0x1 ;  /* 0x000000040000795c */ /* 0x000fe20000300000 */
.L_x_342:
[----:B------:R-:W-:Y:S01]  /*14cd0*/  LEA R12, R9, R12, 0xf ;  /* 0x0000000c090c7211 */ /* 0x000fe200078e78ff */
[----:B------:R-:W-:Y:S01]  /*14ce0*/  VIADD R4, R4, 0xffffffff ;  /* 0xffffffff04047836 */ /* 0x000fe20000000000 */
[----:B------:R-:W-:Y:S01]  /*14cf0*/  R2UR UR9, R13 ;  /* 0x000000000d0972ca */ /* 0x000fe200000e0000 */
[----:B------:R-:W-:Y:S01]  /*14d00*/  UIADD3 UR4, UP0, UR20, 0xf0, URZ ;  /* 0x000000f014047890 */ /* 0x000fe2000ff1e03f */
[----:B------:R-:W-:Y:S01]  /*14d10*/  R2UR UR8, R12 ;  /* 0x000000000c0872ca */ /* 0x000fe200000e0000 */
[----:B------:R-:W-:Y:S01]  /*14d20*/  UIADD3 UR22, UP1, UR20, 0x1f0, URZ ;  /* 0x000001f014167890 */ /* 0x000fe2000ff3e03f */
[----:B------:R-:W-:Y:S01]  /*14d30*/  R2UR UR11, R2 ;  /* 0x00000000020b72ca */ /* 0x000fe200000e0000 */
[----:B------:R-:W-:Y:S01]  /*14d40*/  UIADD3.X UR5, URZ, UR21, URZ, UP0, !UPT ;  /* 0x000000153f057290 */ /* 0x000fe200087fe43f */
[----:B------:R-:W-:Y:S01]  /*14d50*/  R2UR UR10, R14 ;  /* 0x000000000e0a72ca */ /* 0x000fe200000e0000 */
[----:B------:R-:W-:Y:S01]  /*14d60*/  UIADD3.X UR23, URZ, UR21, URZ, UP1, !UPT ;  /* 0x000000153f177290 */ /* 0x000fe20008ffe43f */
[----:B------:R-:W-:Y:S01]  /*14d70*/  R2UR UR12, R10 ;  /* 0x000000000a0c72ca */ /* 0x000fe200000e0000 */
[----:B------:R-:W-:Y:S01]  /*14d80*/  UMOV UR6, 0x0 ;  /* 0x0000000000067882 */ /* 0x000fe20000000000 */
[----:B------:R-:W-:Y:S01]  /*14d90*/  R2UR UR18, R3 ;  /* 0x00000000031272ca */ /* 0x000fe200000e0000 */
[----:B------:R-:W-:Y:S01]  /*14da0*/  UMOV UR7, 0x10000000 ;  /* 0x1000000000077882 */ /* 0x000fe20000000000 */
[----:B------:R-:W-:-:S02]  /*14db0*/  ISETP.GT.AND P3, PT, R4, 0x1, PT ;  /* 0x000000010400780c */ /* 0x000fc40003f64270 */
[----:B------:R-:W-:Y:S01]  /*14dc0*/  IADD3 R9, R9, 0x1, RZ ;  /* 0x0000000109097810 */ /* 0x000fe20007ffe0ff */
[----:B------:R-:W-:Y:S01]  /*14dd0*/  UIADD3 UR13, UR8, 0x8400, URZ ;  /* 0x00008400080d7890 */ /* 0x000fe2000fffe03f */
[----:B------:R-:W-:Y:S01]  /*14de0*/  IADD3 R14, R14, 0x40, RZ ;  /* 0x000000400e0e7810 */ /* 0x000fe20007ffe0ff */
[----:B------:R-:W-:Y:S01]  /*14df0*/  UIADD3 UR14, UR8, 0x20400, URZ ;  /* 0x00020400080e7890 */ /* 0x000fe2000fffe03f */
[----:B------:R-:W-:-:S04]  /*14e00*/  ISETP.NE.AND P1, PT, R9, 0x3, PT ;  /* 0x000000030900780c */ /* 0x000fc80003f25270 */
[----:B------:R-:W-:Y:S01]  /*14e10*/  UMOV UR8, UR13 ;  /* 0x0000000d00087c82 */ /* 0x000fe20008000000 */
[----:B------:R-:W-:Y:S01]  /*14e20*/  SEL R12, RZ, 0x1, P1 ;  /* 0x00000001ff0c7807 */ /* 0x000fe20000800000 */
[----:B------:R2:W-:Y:S01]  /*14e30*/  UTMALDG.3D [UR8], [UR4], desc[UR6] ;  /* 0x00000608040075b4 */ /* 0x0005e20008011000 */
[----:B------:R-:W-:Y:S02]  /*14e40*/  SEL R9, R9, RZ, P1 ;  /* 0x000000ff09097207 */ /* 0x000fe40000800000 */
[----:B------:R-:W-:Y:S01]  /*14e50*/  LOP3.LUT R5, R5, R12, RZ, 0x3c, !PT ;  /* 0x0000000c05057212 */ /* 0x000fe200078e3cff */
[----:B--2---:R-:W-:Y:S01]  /*14e60*/  UMOV UR8, UR14 ;  /* 0x0000000e00087c82 */ /* 0x004fe20008000000 */
[----:B------:R-:W-:Y:S02]  /*14e70*/  UMOV UR11, UR18 ;  /* 0x00000012000b7c82 */ /* 0x000fe40008000000 */
[----:B------:R2:W-:Y:S02]  /*14e80*/  UTMALDG.3D [UR8], [UR22], desc[UR6] ;  /* 0x00000608160075b4 */ /* 0x0005e40008011000 */
[----:B--2---:R-:W-:Y:S05]  /*14e90*/  @P3 BRA `(.L_x_343) ;  /* 0xfffffffc00503947 */ /* 0x004fea000383ffff */
.L_x_339:
[----:B------:R-:W-:Y:S05]  /*14ea0*/  BSYNC B1 ;  /* 0x0000000000017941 */ /* 0x000fea0003800000 */
.L_x_338:
[----:B------:R-:W2:Y:S01]  /*14eb0*/  LDL.LU R15, [R1+0x204] ;  /* 0x00020400010f7983 */ /* 0x000ea20000300800 */
[----:B------:R-:W-:Y:S01]  /*14ec0*/  LOP3.LUT P1, RZ, R11, 0xff, RZ, 0xc0, !PT ;  /* 0x000000ff0bff7812 */ /* 0x000fe2000782c0ff */
[----:B------:R-:W-:Y:S02]  /*14ed0*/  ULDC.64 UR4, c[0x0][0x8f8] ;  /* 0x00023e0000047ab9 */ /* 0x000fe40000000a00 */
[----:B------:R-:W3:Y:S01]  /*14ee0*/  LDL.LU R12, [R1+0x200] ;  /* 0x00020000010c7983 */ /* 0x000ee20000300800 */
[C---:B------:R-:W-:Y:S01]  /*14ef0*/  IADD3 R6, R7.reuse, R6, RZ ;  /* 0x0000000607067210 */ /* 0x040fe20007ffe0ff */
[----:B------:R-:W-:Y:S01]  /*14f00*/  BSSY B1, `(.L_x_344) ;  /* 0x0000070000017945 */ /* 0x000fe20003800000 */
[----:B------:R-:W-:Y:S02]  /*14f10*/  ISETP.GE.U32.AND P3, PT, R7, 0x3, PT ;  /* 0x000000030700780c */ /* 0x000fe40003f66070 */
[----:B------:R-:W-:Y:S02]  /*14f20*/  MOV R10, 0xffffffff ;  /* 0xffffffff000a7802 */ /* 0x000fe40000000f00 */
[----:B------:R-:W-:-:S02]  /*14f30*/  PRMT R4, RZ, 0x7610, R4 ;  /* 0x00007610ff047816 */ /* 0x000fc40000000004 */
[----:B------:R-:W-:Y:S01]  /*14f40*/  PRMT R11, RZ, 0x7610, R11 ;  /* 0x00007610ff0b7816 */ /* 0x000fe2000000000b */
[----:B------:R-:W4:Y:S01]  /*14f50*/  @P1 S2R R3, SR_CgaCtaId ;  /* 0x0000000000031919 */ /* 0x000f220000008800 */
[----:B------:R-:W-:-:S04]  /*14f60*/  @P1 MOV R2, 0x400 ;  /* 0x0000040000021802 */ /* 0x000fc80000000f00 */
[----:B----4-:R-:W-:-:S04]  /*14f70*/  @P1 LEA R2, R3, R2, 0x18 ;  /* 0x0000000203021211 */ /* 0x010fc800078ec0ff */
[----:B------:R4:W-:Y:S01]  /*14f80*/  @P1 SYNCS.ARRIVE.TRANS64.A1T0 RZ, [R2+URZ+0x78], RZ ;  /* 0x000078ff02ff19a7 */ /* 0x0009e2000810003f */
[----:B------:R-:W-:-:S04]  /*14f90*/  ISETP.GT.U32.AND P1, PT, R6, 0x2, PT ;  /* 0x000000020600780c */ /* 0x000fc80003f24070 */
[----:B------:R-:W-:Y:S01]  /*14fa0*/  ISETP.LT.U32.AND P1, PT, R7, 0x3, P1 ;  /* 0x000000030700780c */ /* 0x000fe20000f21070 */
[----:B----4-:R-:W-:-:S04]  /*14fb0*/  IMAD.WIDE.U32 R2, R6, -0x55555555, RZ ;  /* 0xaaaaaaab06027825 */ /* 0x010fc800078e00ff */
[----:B------:R-:W-:Y:S01]  /*14fc0*/  IMAD.MOV.U32 R2, RZ, RZ, -0x1 ;  /* 0xffffffffff027424 */ /* 0x000fe200078e00ff */
[----:B------:R-:W-:Y:S02]  /*14fd0*/  SHF.R.U32.HI R5, RZ, 0x1, R3 ;  /* 0x00000001ff057819 */ /* 0x000fe40000011603 */
[----:B------:R-:W-:-:S03]  /*14fe0*/  SEL R3, RZ, 0x1, !P1 ;  /* 0x00000001ff037807 */ /* 0x000fc60004800000 */
[----:B------:R-:W-:Y:S01]  /*14ff0*/  IMAD R6, R5, -0x3, R6 ;  /* 0xfffffffd05067824 */ /* 0x000fe200078e0206 */
[----:B------:R-:W-:Y:S02]  /*15000*/  LOP3.LUT R0, R0, R3, RZ, 0x3c, !PT ;  /* 0x0000000300007212 */ /* 0x000fe400078e3cff */
[----:B------:R-:W-:Y:S02]  /*15010*/  MOV R3, 0xffffffff ;  /* 0xffffffff00037802 */ /* 0x000fe40000000f00 */
[----:B------:R-:W-:Y:S02]  /*15020*/  @P3 LOP3.LUT R0, R0, 0x1, R5, 0x78, !PT ;  /* 0x0000000100003812 */ /* 0x000fe400078e7805 */
        /* <DEDUP_REMOVED lines=8> */
[----:B------:R-:W3:Y:S01]  /*150b0*/  LDC R17, c[0x0][0x904] ;  /* 0x00024100ff117b82 */ /* 0x000ee20000000800 */
[----:B------:R-:W-:Y:S01]  /*150c0*/  ULDC UR4, c[0x0][0x150] ;  /* 0x0000540000047ab9 */ /* 0x000fe20000000800 */
[----:B------:R-:W-:Y:S01]  /*150d0*/  ULDC UR7, c[0x0][0x8d8] ;  /* 0x0002360000077ab9 */ /* 0x000fe20000000800 */
[----:B------:R-:W4:Y:S05]  /*150e0*/  S2R R2, SR_CTAID.Y ;  /* 0x0000000000027919 */ /* 0x000f2a0000002600 */
[----:B------:R-:W5:Y:S08]  /*150f0*/  LDC R4, c[0x0][0x144] ;  /* 0x00005100ff047b82 */ /* 0x000f700000000800 */
[----:B-1----:R-:W1:Y:S01]  /*15100*/  LDC R13, c[0x0][0x148] ;  /* 0x00005200ff0d7b82 */ /* 0x002e620000000800 */
[----:B---3--:R-:W-:-:S02]  /*15110*/  ISETP.NE.AND P4, PT, R17, 0x1, PT ;  /* 0x000000011100780c */ /* 0x008fc40003f85270 */
[----:B--2---:R-:W-:Y:S02]  /*15120*/  I2FP.F32.U32 R3, R9 ;  /* 0x0000000900037245 */ /* 0x004fe40000201000 */
[----:B----4-:R-:W-:-:S03]  /*15130*/  I2FP.F32.U32 R5, R2 ;  /* 0x0000000200057245 */ /* 0x010fc60000201000 */
[----:B------:R-:W-:Y:S01]  /*15140*/  FMUL R3, R3, UR4 ;  /* 0x0000000403037c20 */ /* 0x000fe20008400000 */
[----:B------:R-:W-:Y:S02]  /*15150*/  ULDC UR4, c[0x0][0x154] ;  /* 0x0000550000047ab9 */ /* 0x000fe40000000800 */
[----:B------:R-:W-:Y:S01]  /*15160*/  FMUL R10, R5, UR4 ;  /* 0x00000004050a7c20 */ /* 0x000fe20008400000 */
[----:B------:R-:W-:Y:S02]  /*15170*/  ULDC.64 UR4, c[0x0][0x8d0] ;  /* 0x0002340000047ab9 */ /* 0x000fe40000000a00 */
[----:B------:R-:W2:Y:S01]  /*15180*/  F2I.U32.TRUNC.NTZ R3, R3 ;  /* 0x0000000300037305 */ /* 0x000ea2000020f000 */
[----:B------:R-:W-:-:S04]  /*15190*/  ISETP.NE.U32.AND P1, PT, RZ, UR4, PT ;  /* 0x00000004ff007c0c */ /* 0x000fc8000bf25070 */
[----:B------:R-:W-:-:S03]  /*151a0*/  ISETP.NE.AND.EX P1, PT, RZ, UR5, PT, P1 ;  /* 0x00000005ff007c0c */ /* 0x000fc6000bf25310 */
[----:B------:R-:W3:Y:S01]  /*151b0*/  F2I.U32.TRUNC.NTZ R10, R10 ;  /* 0x0000000a000a7305 */ /* 0x000ee2000020f000 */
[----:B--2---:R-:W-:Y:S02]  /*151c0*/  IMAD.MOV R5, RZ, RZ, -R3 ;  /* 0x000000ffff057224 */ /* 0x004fe400078e0a03 */
[----:B------:R-:W-:Y:S02]  /*151d0*/  IMAD.MOV.U32 R3, RZ, RZ, R15 ;  /* 0x000000ffff037224 */ /* 0x000fe400078e000f */
[----:B-----5:R-:W-:Y:S01]  /*151e0*/  IMAD R9, R4, R5, R9 ;  /* 0x0000000504097224 */ /* 0x020fe200078e0209 */
[----:B---3--:R-:W-:-:S05]  /*151f0*/  IADD3 R4, -R10, RZ, RZ ;  /* 0x000000ff0a047210 */ /* 0x008fca0007ffe1ff */
[----:B-1----:R-:W-:Y:S01]  /*15200*/  @P4 IMAD R9, R13, R4, R2 ;  /* 0x000000040d094224 */ /* 0x002fe200078e0202 */
[----:B------:R-:W-:Y:S01]  /*15210*/  MOV R2, R12 ;  /* 0x0000000c00027202 */ /* 0x000fe20000000f00 */
[----:B------:R-:W-:Y:S06]  /*15220*/  @!P1 BRA `(.L_x_346) ;  /* 0x0000000000289947 */ /* 0x000fec0003800000 */
[----:B------:R-:W-:Y:S02]  /*15230*/  ULDC UR6, c[0x0][0x8dc] ;  /* 0x0002370000067ab9 */ /* 0x000fe40000000800 */
[----:B------:R-:W-:-:S04]  /*15240*/  IADD3 R3, P1, R12, UR6, RZ ;  /* 0x000000060c037c10 */ /* 0x000fc8000ff3e0ff */
[----:B------:R-:W-:-:S05]  /*15250*/  IADD3.X R13, RZ, R15, RZ, P1, !PT ;  /* 0x0000000fff0d7210 */ /* 0x000fca0000ffe4ff */
[----:B------:R-:W-:-:S04]  /*15260*/  IMAD.WIDE.U32 R4, R13, UR4, RZ ;  /* 0x000000040d047c25 */ /* 0x000fc8000f8e00ff */
[----:B------:R-:W-:-:S04]  /*15270*/  IMAD.WIDE.U32 R4, P1, R3, UR5, R4 ;  /* 0x0000000503047c25 */ /* 0x000fc8000f820004 */
[----:B------:R-:W-:-:S04]  /*15280*/  IMAD.WIDE.U32 R2, R3, UR4, RZ ;  /* 0x0000000403027c25 */ /* 0x000fc8000f8e00ff */
[----:B------:R-:W-:Y:S01]  /*15290*/  IMAD.MOV.U32 R2, RZ, RZ, R5 ;  /* 0x000000ffff027224 */ /* 0x000fe200078e0005 */
[----:B------:R-:W-:Y:S02]  /*152a0*/  IADD3 RZ, P3, R3, R4, RZ ;  /* 0x0000000403ff7210 */ /* 0x000fe40007f7e0ff */
[----:B------:R-:W-:-:S03]  /*152b0*/  IADD3.X R3, RZ, RZ, RZ, P1, !PT ;  /* 0x000000ffff037210 */ /* 0x000fc60000ffe4ff */
[----:B------:R-:W-:-:S08]  /*152c0*/  IMAD.WIDE.U32.X R2, R13, UR5, R2, P3 ;  /* 0x000000050d027c25 */ /* 0x000fd000098e0402 */
.L_x_346:
[--C-:B------:R-:W-:Y:S01]  /*152d0*/  SHF.R.U64 R10, R2, UR7, R3.reuse ;  /* 0x00000007020a7c19 */ /* 0x100fe20008001203 */
[----:B------:R-:W-:Y:S01]  /*152e0*/  ULDC.64 UR4, c[0x0][0x8c8] ;  /* 0x0002320000047ab9 */ /* 0x000fe20000000a00 */
[----:B------:R-:W-:Y:S01]  /*152f0*/  SHF.R.U32.HI R2, RZ, UR7, R3 ;  /* 0x00000007ff027c19 */ /* 0x000fe20008011603 */
[----:B------:R-:W-:Y:S01]  /*15300*/  IMAD.MOV.U32 R3, RZ, RZ, R15 ;  /* 0x000000ffff037224 */ /* 0x000fe200078e000f */
[----:B------:R-:W-:Y:S01]  /*15310*/  IADD3 R13, P1, RZ, -R10, RZ ;  /* 0x8000000aff0d7210 */ /* 0x000fe20007f3e0ff */
[----:B------:R-:W-:-:S03]  /*15320*/  ULDC.64 UR6, c[0x0][0x8e8] ;  /* 0x00023a0000067ab9 */ /* 0x000fc60000000a00 */
[----:B------:R-:W-:Y:S02]  /*15330*/  IADD3.X R2, RZ, ~R2, RZ, P1, !PT ;  /* 0x80000002ff027210 */ /* 0x000fe40000ffe4ff */
[----:B------:R-:W-:-:S03]  /*15340*/  ISETP.NE.U32.AND P1, PT, RZ, UR6, PT ;  /* 0x00000006ff007c0c */ /* 0x000fc6000bf25070 */
[----:B------:R-:W-:Y:S01]  /*15350*/  IMAD R2, R2, UR4, RZ ;  /* 0x0000000402027c24 */ /* 0x000fe2000f8e02ff */
[----:B------:R-:W-:-:S03]  /*15360*/  ISETP.NE.AND.EX P1, PT, RZ, UR7, PT, P1 ;  /* 0x00000007ff007c0c */ /* 0x000fc6000bf25310 */
[----:B------:R-:W-:Y:S01]  /*15370*/  IMAD R5, R13, UR5, R2 ;  /* 0x000000050d057c24 */ /* 0x000fe2000f8e0202 */
[----:B------:R-:W-:-:S05]  /*15380*/  MOV R2, R12 ;  /* 0x0000000c00027202 */ /* 0x000fca0000000f00 */
[----:B------:R-:W-:Y:S01]  /*15390*/  IMAD.WIDE.U32 R2, R13, UR4, R2 ;  /* 0x000000040d027c25 */ /* 0x000fe2000f8e0002 */
[----:B------:R-:W-:-:S04]  /*153a0*/  ULDC UR4, c[0x0][0x8c0] ;  /* 0x0002300000047ab9 */ /* 0x000fc80000000800 */
[----:B------:R-:W-:-:S04]  /*153b0*/  IADD3 R3, R3, R5, RZ ;  /* 0x0000000503037210 */ /* 0x000fc80007ffe0ff */
[--C-:B------:R-:W-:Y:S02]  /*153c0*/  SHF.R.U64 R12, R2, UR4, R3.reuse ;  /* 0x00000004020c7c19 */ /* 0x100fe40008001203 */
[----:B------:R-:W-:Y:S01]  /*153d0*/  SHF.R.U32.HI R3, RZ, UR4, R3 ;  /* 0x00000004ff037c19 */ /* 0x000fe20008011603 */
[----:B------:R-:W-:-:S03]  /*153e0*/  ULDC UR4, c[0x0][0x8b0] ;  /* 0x00022c0000047ab9 */ /* 0x000fc60000000800 */
[--C-:B------:R-:W-:Y:S02]  /*153f0*/  SHF.R.U32.HI R2, RZ, UR4, R3.reuse ;  /* 0x00000004ff027c19 */ /* 0x100fe40008011603 */
[----:B------:R-:W-:Y:S01]  /*15400*/  SHF.R.U64 R13, R12, UR4, R3 ;  /* 0x000000040c0d7c19 */ /* 0x000fe20008001203 */
[----:B------:R-:W-:Y:S02]  /*15410*/  ULDC UR4, c[0x0][0x900] ;  /* 0x0002400000047ab9 */ /* 0x000fe40000000800 */
[--C-:B------:R-:W-:Y:S02]  /*15420*/  SHF.R.U32.HI R15, RZ, UR4, R2.reuse ;  /* 0x00000004ff0f7c19 */ /* 0x100fe40008011602 */
[----:B------:R-:W-:-:S03]  /*15430*/  SHF.R.U64 R14, R13, UR4, R2 ;  /* 0x000000040d0e7c19 */ /* 0x000fc60008001202 */
[----:B------:R-:W-:Y:S01]  /*15440*/  IMAD.MOV.U32 R3, RZ, RZ, R15 ;  /* 0x000000ffff037224 */ /* 0x000fe200078e000f */
        /* <DEDUP_REMOVED lines=12> */
.L_x_347:
[----:B------:R-:W-:Y:S01]  /*15510*/  ULDC UR4, c[0x0][0x8f0] ;  /* 0x00023c0000047ab9 */ /* 0x000fe20000000800 */
[----:B------:R-:W-:Y:S02]  /*15520*/  LOP3.LUT R13, R13, UR16, RZ, 0xc0, !PT ;  /* 0x000000100d0d7c12 */ /* 0x000fe4000f8ec0ff */
[----:B------:R-:W-:Y:S01]  /*15530*/  SHF.R.U64 R2, R2, UR4, R3 ;  /* 0x0000000402027c19 */ /* 0x000fe20008001203 */
[----:B------:R-:W-:-:S03]  /*15540*/  ULDC UR4, c[0x0][0x8e0] ;  /* 0x0002380000047ab9 */ /* 0x000fc60000000800 */
[C---:B------:R-:W-:Y:S01]  /*15550*/  IADD3 R3, -R2.reuse, RZ, RZ ;  /* 0x000000ff02037210 */ /* 0x040fe20007ffe1ff */
[----:B------:R-:W-:-:S04]  /*15560*/  IMAD R4, R2, UR17, R13 ;  /* 0x0000001102047c24 */ /* 0x000fc8000f8e020d */
[----:B------:R-:W-:Y:S01]  /*15570*/  IMAD R14, R3, UR4, R14 ;  /* 0x00000004030e7c24 */ /* 0x000fe2000f8e020e */
[----:B------:R-:W-:Y:S01]  /*15580*/  ULDC UR4, c[0x0][0x8b8] ;  /* 0x00022e0000047ab9 */ /* 0x000fe20000000800 */
[----:B------:R-:W-:Y:S01]  /*15590*/  LOP3.LUT R3, R12, UR15, RZ, 0xc0, !PT ;  /* 0x0000000f0c037c12 */ /* 0x000fe2000f8ec0ff */
[----:B------:R-:W-:Y:S01]  /*155a0*/  IMAD R9, R4, UR4, R9 ;  /* 0x0000000404097c24 */ /* 0x000fe2000f8e0209 */
[----:B------:R-:W-:Y:S01]  /*155b0*/  ULDC UR4, c[0x0][0x8a8] ;  /* 0x00022a0000047ab9 */ /* 0x000fe20000000800 */
[----:B------:R-:W-:Y:S02]  /*155c0*/  MOV R4, 0x1 ;  /* 0x0000000100047802 */ /* 0x000fe40000000f00 */
[----:B------:R-:W-:-:S05]  /*155d0*/  IMAD R14, R14, UR4, R3 ;  /* 0x000000040e0e7c24 */ /* 0x000fca000f8e0203 */
[----:B------:R-:W-:Y:S02]  /*155e0*/  SEL R3, R14, R9, !P4 ;  /* 0x000000090e037207 */ /* 0x000fe40006000000 */
[----:B------:R-:W-:-:S07]  /*155f0*/  SEL R2, R9, R14, !P4 ;  /* 0x0000000e09027207 */ /* 0x000fce0006000000 */
.L_x_345:
[----:B------:R-:W-:Y:S05]  /*15600*/  BSYNC B1 ;  /* 0x0000000000017941 */ /* 0x000fea0003800000 */
.L_x_344:
[----:B------:R-:W-:-:S13]  /*15610*/  LOP3.LUT P1, RZ, R4, 0xff, RZ, 0xc0, !PT ;  /* 0x000000ff04ff7812 */ /* 0x000fda000782c0ff */
[----:B------:R-:W-:Y:S05]  /*15620*/  @P1 BRA `(.L_x_348) ;  /* 0xfffffff400381947 */ /* 0x000fea000383ffff */
[----:B------:R-:W-:Y:S05]  /*15630*/  BSYNC B0 ;  /* 0x0000000000007941 */ /* 0x000fea0003800000 */
.L_x_336:
[----:B------:R-:W-:-:S03]  /*15640*/  UMOV UR4, 0xffffffff ;  /* 0xffffffff00047882 */ /* 0x000fc60000000000 */
[----:B------:R-:W-:Y:S05]  /*15650*/  BRA.DIV UR4, `(.L_x_349) ;  /* 0x00000012040c7947 */ /* 0x000fea000b800000 */
[----:B------:R-:W-:-:S13]  /*15660*/  ELECT P6, URZ, PT ;  /* 0x00000000003f782f */ /* 0x000fda00038c0000 */
.L_x_395:
[----:B------:R-:W-:Y:S05]  /*15670*/  @!P6 BRA `(.L_x_10) ;  /* 0x000000000084e947 */ /* 0x000fea0003800000 */
[----:B------:R-:W2:Y:S02]  /*15680*/  LDL.LU R2, [R1+0x208] ;  /* 0x0002080001027983 */ /* 0x000ea40000300800 */
[----:B--2---:R-:W-:-:S04]  /*15690*/  LOP3.LUT R2, R2, 0x2, RZ, 0xfc, !PT ;  /* 0x0000000202027812 */ /* 0x004fc800078efcff */
[----:B------:R-:W-:-:S13]  /*156a0*/  ISETP.NE.AND P0, PT, R2, 0x3, PT ;  /* 0x000000030200780c */ /* 0x000fda0003f05270 */
[----:B------:R-:W-:Y:S05]  /*156b0*/  @!P0 BRA `(.L_x_350) ;  /* 0x0000000000048947 */ /* 0x000fea0003800000 */
[----:B------:R-:W-:Y:S01]  /*156c0*/  BPT.TRAP 0x1 ;  /* 0x000000040000795c */ /* 0x000fe20000300000 */
.L_x_350:
[----:B------:R-:W2:Y:S01]  /*156d0*/  S2R R3, SR_CgaCtaId ;  /* 0x0000000000037919 */ /* 0x000ea20000008800 */
[----:B------:R-:W-:-:S04]  /*156e0*/  MOV R2, 0x400 ;  /* 0x0000040000027802 */ /* 0x000fc80000000f00 */
[----:B--2---:R-:W-:Y:S02]  /*156f0*/  LEA R3, R3, R2, 0x18 ;  /* 0x0000000203037211 */ /* 0x004fe400078ec0ff */
[----:B------:R-:W-:-:S03]  /*15700*/  SHF.L.U32 R2, R0, 0x1f, RZ ;  /* 0x0000001f00027819 */ /* 0x000fc600000006ff */
[----:B------:R-:W-:-:S05]  /*15710*/  VIADD R3, R3, 0x18 ;  /* 0x0000001803037836 */ /* 0x000fca0000000000 */
[----:B------:R-:W-:-:S04]  /*15720*/  LEA R5, R6, R3, 0x3 ;  /* 0x0000000306057211 */ /* 0x000fc800078e18ff */
[----:B------:R-:W2:Y:S02]  /*15730*/  SYNCS.PHASECHK.TRANS64.TRYWAIT P0, [R5+URZ], R2 ;  /* 0x00000002050075a7 */ /* 0x000ea4000800017f */
[----:B--2---:R-:W-:Y:S05]  /*15740*/  @!P0 BRA `(.L_x_351) ;  /* 0x0000000c00f08947 */ /* 0x004fea0003800000 */
.L_x_396:
[----:B------:R-:W-:-:S04]  /*15750*/  IADD3 R6, R6, 0x1, RZ ;  /* 0x0000000106067810 */ /* 0x000fc80007ffe0ff */
[----:B------:R-:W-:-:S04]  /*15760*/  ISETP.NE.AND P0, PT, R6, 0x3, PT ;  /* 0x000000030600780c */ /* 0x000fc80003f05270 */
[----:B--2---:R-:W-:Y:S02]  /*15770*/  SEL R5, RZ, 0x1, P0 ;  /* 0x00000001ff057807 */ /* 0x004fe40000000000 */
[----:B------:R-:W-:Y:S02]  /*15780*/  SEL R6, R6, RZ, P0 ;  /* 0x000000ff06067207 */ /* 0x000fe40000000000 */
[----:B------:R-:W-:-:S03]  /*15790*/  LOP3.LUT R5, R0, R5, RZ, 0x3c, !PT ;  /* 0x0000000500057212 */ /* 0x000fc600078e3cff */
[----:B------:R-:W-:Y:S01]  /*157a0*/  IMAD R7, R6, 0x8, R3 ;  /* 0x0000000806077824 */ /* 0x000fe200078e0203 */
[----:B------:R-:W-:-:S04]  /*157b0*/  SHF.L.U32 R0, R5, 0x1f, RZ ;  /* 0x0000001f05007819 */ /* 0x000fc800000006ff */
[----:B------:R-:W2:Y:S02]  /*157c0*/  SYNCS.PHASECHK.TRANS64.TRYWAIT P0, [R7+URZ], R0 ;  /* 0x00000000070075a7 */ /* 0x000ea4000800017f */
[----:B--2---:R-:W-:Y:S05]  /*157d0*/  @!P0 BRA `(.L_x_352) ;  /* 0x0000000c00e08947 */ /* 0x004fea0003800000 */
.L_x_397:
[----:B--2---:R-:W-:-:S04]  /*157e0*/  IADD3 R0, R6, 0x1, RZ ;  /* 0x0000000106007810 */ /* 0x004fc80007ffe0ff */
[----:B------:R-:W-:-:S04]  /*157f0*/  ISETP.NE.AND P0, PT, R0, 0x3, PT ;  /* 0x000000030000780c */ /* 0x000fc80003f05270 */
[----:B------:R-:W-:Y:S02]  /*15800*/  SEL R2, RZ, 0x1, P0 ;  /* 0x00000001ff027807 */ /* 0x000fe40000000000 */
[----:B------:R-:W-:Y:S02]  /*15810*/  SEL R0, R0, RZ, P0 ;  /* 0x000000ff00007207 */ /* 0x000fe40000000000 */
[----:B------:R-:W-:Y:S02]  /*15820*/  LOP3.LUT R2, R5, R2, RZ, 0x3c, !PT ;  /* 0x0000000205027212 */ /* 0x000fe400078e3cff */
[----:B------:R-:W-:Y:S02]  /*15830*/  LEA R3, R0, R3, 0x3 ;  /* 0x0000000300037211 */ /* 0x000fe400078e18ff */
[----:B------:R-:W-:-:S07]  /*15840*/  SHF.L.U32 R0, R2, 0x1f, RZ ;  /* 0x0000001f02007819 */ /* 0x000fce00000006ff */
.L_x_353:
[----:B--2---:R2:W3:Y:S02]  /*15850*/  SYNCS.PHASECHK.TRANS64.TRYWAIT P0, [R3+URZ], R0 ;  /* 0x00000000030075a7 */ /* 0x0044e4000800017f */
[----:B---3--:R-:W-:Y:S05]  /*15860*/  @!P0 NANOSLEEP.SYNCS 0x989680 ;  /* 0x009896800000895d */ /* 0x008fea0003900000 */
[----:B------:R-:W3:Y:S02]  /*15870*/  @!P0 SYNCS.PHASECHK.TRANS64 P0, [R3+URZ], R0 ;  /* 0x00000000030085a7 */ /* 0x000ee4000800007f */
[----:B---3--:R-:W-:Y:S05]  /*15880*/  @!P0 BRA `(.L_x_353) ;  /* 0xfffffffc00f08947 */ /* 0x008fea000383ffff */
.L_x_10:
[----:B------:R-:W-:Y:S05]  /*15890*/  BSYNC B6 ;  /* 0x0000000000067941 */ /* 0x000fea0003800000 */
.L_x_8:
[----:B------:R-:W-:Y:S05]  /*158a0*/  EXIT ;  /* 0x000000000000794d */ /* 0x000fea0003800000 */
.L_x_23:
[----:B---3--:R3:W4:Y:S02]  /*158b0*/  SYNCS.PHASECHK.TRANS64.TRYWAIT P1, [R3+URZ], R0 ;  /* 0x00000000030075a7 */ /* 0x008724000802017f */
[----:B----4-:R-:W-:Y:S05]  /*158c0*/  @!P1 NANOSLEEP.SYNCS 0x989680 ;  /* 0x009896800000995d */ /* 0x010fea0003900000 */
[----:B------:R-:W4:Y:S02]  /*158d0*/  @!P1 SYNCS.PHASECHK.TRANS64 P1, [R3+URZ], R0 ;  /* 0x00000000030095a7 */ /* 0x000f24000802007f */
[----:B----4-:R-:W-:Y:S05]  /*158e0*/  @!P1 BRA `(.L_x_23) ;  /* 0xfffffffc00f09947 */ /* 0x010fea000383ffff */
[----:B------:R-:W-:Y:S05]  /*158f0*/  BRA `(.L_x_22) ;  /* 0xfffffebc00c07947 */ /* 0x000fea000383ffff */
.L_x_28:
[----:B--2---:R-:W-:-:S04]  /*15900*/  IMAD.U32 R4, RZ, RZ, UR8 ;  /* 0x00000008ff047e24 */ /* 0x004fc8000f8e00ff */
[----:B------:R2:W3:Y:S03]  /*15910*/  SYNCS.PHASECHK.TRANS64.TRYWAIT P1, [R4+URZ], R3 ;  /* 0x00000003040075a7 */ /* 0x0004e6000802017f */
[----:B---3--:R-:W-:Y:S05]  /*15920*/  @!P1 NANOSLEEP.SYNCS 0x989680 ;  /* 0x009896800000995d */ /* 0x008fea0003900000 */
[----:B------:R-:W3:Y:S02]  /*15930*/  @!P1 SYNCS.PHASECHK.TRANS64 P1, [R4+URZ], R3 ;  /* 0x00000003040095a7 */ /* 0x000ee4000802007f */
[----:B---3--:R-:W-:Y:S05]  /*15940*/  @!P1 BRA `(.L_x_28) ;  /* 0xfffffffc00ec9947 */ /* 0x008fea000383ffff */
[----:B------:R-:W-:Y:S05]  /*15950*/  BRA `(.L_x_27) ;  /* 0xfffffef400507947 */ /* 0x000fea000383ffff */
.L_x_49:
[----:B-1----:R-:W-:-:S04]  /*15960*/  MOV R3, UR49 ;  /* 0x0000003100037c02 */ /* 0x002fc80008000f00 */
[----:B------:R1:W2:Y:S03]  /*15970*/  SYNCS.PHASECHK.TRANS64.TRYWAIT P2, [R3+URZ+0x30], R0 ;  /* 0x00003000030075a7 */ /* 0x0002a6000804017f */
[----:B--2---:R-:W-:Y:S05]  /*15980*/  @!P2 NANOSLEEP.SYNCS 0x989680 ;  /* 0x009896800000a95d */ /* 0x004fea0003900000 */
[----:B------:R-:W2:Y:S02]  /*15990*/  @!P2 SYNCS.PHASECHK.TRANS64 P2, [R3+URZ+0x30], R0 ;  /* 0x000030000300a5a7 */ /* 0x000ea4000804007f */
[----:B--2---:R-:W-:Y:S05]  /*159a0*/  @!P2 BRA `(.L_x_49) ;  /* 0xfffffffc00eca947 */ /* 0x004fea000383ffff */
[----:B------:R-:W-:Y:S05]  /*159b0*/  BRA `(.L_x_354) ;  /* 0xffffff3c00fc7947 */ /* 0x000fea000383ffff */
.L_x_60:
[----:B-1----:R1:W2:Y:S02]  /*159c0*/  SYNCS.PHASECHK.TRANS64.TRYWAIT P3, [R2+URZ+0x30], R12 ;  /* 0x0000300c020075a7 */ /* 0x0022a4000806017f */
[----:B--2---:R-:W-:Y:S05]  /*159d0*/  @!P3 NANOSLEEP.SYNCS 0x989680 ;  /* 0x009896800000b95d */ /* 0x004fea0003900000 */
[----:B------:R-:W2:Y:S02]  /*159e0*/  @!P3 SYNCS.PHASECHK.TRANS64 P3, [R2+URZ+0x30], R12 ;  /* 0x0000300c0200b5a7 */ /* 0x000ea4000806007f */
[----:B--2---:R-:W-:Y:S05]  /*159f0*/  @!P3 BRA `(.L_x_60) ;  /* 0xfffffffc00f0b947 */ /* 0x004fea000383ffff */
[----:B------:R-:W-:Y:S05]  /*15a00*/  BRA `(.L_x_355) ;  /* 0xffffff4800607947 */ /* 0x000fea000383ffff */
.L_x_70:
[----:B-1----:R1:W2:Y:S02]  /*15a10*/  SYNCS.PHASECHK.TRANS64.TRYWAIT P3, [R2+URZ+0x30], R12 ;  /* 0x0000300c020075a7 */ /* 0x0022a4000806017f */
[----:B--2---:R-:W-:Y:S05]  /*15a20*/  @!P3 NANOSLEEP.SYNCS 0x989680 ;  /* 0x009896800000b95d */ /* 0x004fea0003900000 */
[----:B------:R-:W2:Y:S02]  /*15a30*/  @!P3 SYNCS.PHASECHK.TRANS64 P3, [R2+URZ+0x30], R12 ;  /* 0x0000300c0200b5a7 */ /* 0x000ea4000806007f */
[----:B--2---:R-:W-:Y:S05]  /*15a40*/  @!P3 BRA `(.L_x_70) ;  /* 0xfffffffc00f0b947 */ /* 0x004fea000383ffff */
[----:B------:R-:W-:Y:S05]  /*15a50*/  BRA `(.L_x_356) ;  /* 0xffffff5000107947 */ /* 0x000fea000383ffff */
.L_x_80:
[----:B-1----:R1:W2:Y:S02]  /*15a60*/  SYNCS.PHASECHK.TRANS64.TRYWAIT P3, [R12+URZ+0x30], R13 ;  /* 0x0000300d0c0075a7 */ /* 0x0022a4000806017f */
[----:B--2---:R-:W-:Y:S05]  /*15a70*/  @!P3 NANOSLEEP.SYNCS 0x989680 ;  /* 0x009896800000b95d */ /* 0x004fea0003900000 */
[----:B------:R-:W2:Y:S02]  /*15a80*/  @!P3 SYNCS.PHASECHK.TRANS64 P3, [R12+URZ+0x30], R13 ;  /* 0x0000300d0c00b5a7 */ /* 0x000ea4000806007f */
[----:B--2---:R-:W-:Y:S05]  /*15a90*/  @!P3 BRA `(.L_x_80) ;  /* 0xfffffffc00f0b947 */ /* 0x004fea000383ffff */
[----:B------:R-:W-:Y:S05]  /*15aa0*/  BRA `(.L_x_357) ;  /* 0xffffff5800087947 */ /* 0x000fea000383ffff */
.L_x_90:
[----:B-1----:R1:W2:Y:S02]  /*15ab0*/  SYNCS.PHASECHK.TRANS64.TRYWAIT P3, [R12+URZ+0x30], R13 ;  /* 0x0000300d0c0075a7 */ /* 0x0022a4000806017f */
[----:B--2---:R-:W-:Y:S05]  /*15ac0*/  @!P3 NANOSLEEP.SYNCS 0x989680 ;  /* 0x009896800000b95d */ /* 0x004fea0003900000 */
[----:B------:R-:W2:Y:S02]  /*15ad0*/  @!P3 SYNCS.PHASECHK.TRANS64 P3, [R12+URZ+0x30], R13 ;  /* 0x0000300d0c00b5a7 */ /* 0x000ea4000806007f */
[----:B--2---:R-:W-:Y:S05]  /*15ae0*/  @!P3 BRA `(.L_x_90) ;  /* 0xfffffffc00f0b947 */ /* 0x004fea000383ffff */
[----:B------:R-:W-:Y:S05]  /*15af0*/  BRA `(.L_x_358) ;  /* 0xffffff5c00c47947 */ /* 0x000fea000383ffff */
.L_x_100:
[----:B-1----:R1:W2:Y:S02]  /*15b00*/  SYNCS.PHASECHK.TRANS64.TRYWAIT P3, [R12+URZ+0x30], R13 ;  /* 0x0000300d0c0075a7 */ /* 0x0022a4000806017f */
[----:B--2---:R-:W-:Y:S05]  /*15b10*/  @!P3 NANOSLEEP.SYNCS 0x989680 ;  /* 0x009896800000b95d */ /* 0x004fea0003900000 */
[----:B------:R-:W2:Y:S02]  /*15b20*/  @!P3 SYNCS.PHASECHK.TRANS64 P3, [R12+URZ+0x30], R13 ;  /* 0x0000300d0c00b5a7 */ /* 0x000ea4000806007f */
[----:B--2---:R-:W-:Y:S05]  /*15b30*/  @!P3 BRA `(.L_x_100) ;  /* 0xfffffffc00f0b947 */ /* 0x004fea000383ffff */
[----:B------:R-:W-:Y:S05]  /*15b40*/  BRA `(.L_x_359) ;  /* 0xffffff6400c07947 */ /* 0x000fea000383ffff */
.L_x_110:
[----:B-1----:R1:W2:Y:S02]  /*15b50*/  SYNCS.PHASECHK.TRANS64.TRYWAIT P3, [R12+URZ+0x30], R13 ;  /* 0x0000300d0c0075a7 */ /* 0x0022a4000806017f */
[----:B--2---:R-:W-:Y:S05]  /*15b60*/  @!P3 NANOSLEEP.SYNCS 0x989680 ;  /* 0x009896800000b95d */ /* 0x004fea0003900000 */
[----:B------:R-:W2:Y:S02]  /*15b70*/  @!P3 SYNCS.PHASECHK.TRANS64 P3, [R12+URZ+0x30], R13 ;  /* 0x0000300d0c00b5a7 */ /* 0x000ea4000806007f */
[----:B--2---:R-:W-:Y:S05]  /*15b80*/  @!P3 BRA `(.L_x_110) ;  /* 0xfffffffc00f0b947 */ /* 0x004fea000383ffff */
[----:B------:R-:W-:Y:S05]  /*15b90*/  BRA `(.L_x_360) ;  /* 0xffffff6c00747947 */ /* 0x000fea000383ffff */
.L_x_120:
[----:B-1----:R1:W2:Y:S02]  /*15ba0*/  SYNCS.PHASECHK.TRANS64.TRYWAIT P3, [R12+URZ+0x30], R13 ;  /* 0x0000300d0c0075a7 */ /* 0x0022a4000806017f */
[----:B--2---:R-:W-:Y:S05]  /*15bb0*/  @!P3 NANOSLEEP.SYNCS 0x989680 ;  /* 0x009896800000b95d */ /* 0x004fea0003900000 */
[----:B------:R-:W2:Y:S02]  /*15bc0*/  @!P3 SYNCS.PHASECHK.TRANS64 P3, [R12+URZ+0x30], R13 ;  /* 0x0000300d0c00b5a7 */ /* 0x000ea4000806007f */
[----:B--2---:R-:W-:Y:S05]  /*15bd0*/  @!P3 BRA `(.L_x_120) ;  /* 0xfffffffc00f0b947 */ /* 0x004fea000383ffff */
[----:B------:R-:W-:Y:S05]  /*15be0*/  BRA `(.L_x_361) ;  /* 0xffffff7400687947 */ /* 0x000fea000383ffff */
.L_x_130:
[----:B-1----:R1:W2:Y:S02]  /*15bf0*/  SYNCS.PHASECHK.TRANS64.TRYWAIT P3, [R12+URZ+0x30], R13 ;  /* 0x0000300d0c0075a7 */ /* 0x0022a4000806017f */
[----:B--2---:R-:W-:Y:S05]  /*15c00*/  @!P3 NANOSLEEP.SYNCS 0x989680 ;  /* 0x009896800000b95d */ /* 0x004fea0003900000 */
[----:B------:R-:W2:Y:S02]  /*15c10*/  @!P3 SYNCS.PHASECHK.TRANS64 P3, [R12+URZ+0x30], R13 ;  /* 0x0000300d0c00b5a7 */ /* 0x000ea4000806007f */
[----:B--2---:R-:W-:Y:S05]  /*15c20*/  @!P3 BRA `(.L_x_130) ;  /* 0xfffffffc00f0b947 */ /* 0x004fea000383ffff */
[----:B------:R-:W-:Y:S05]  /*15c30*/  BRA `(.L_x_362) ;  /* 0xffffff7c001c7947 */ /* 0x000fea000383ffff */
.L_x_140:
[----:B-1----:R1:W2:Y:S02]  /*15c40*/  SYNCS.PHASECHK.TRANS64.TRYWAIT P3, [R12+URZ+0x30], R13 ;  /* 0x0000300d0c0075a7 */ /* 0x0022a4000806017f */
[----:B--2---:R-:W-:Y:S05]  /*15c50*/  @!P3 NANOSLEEP.SYNCS 0x989680 ;  /* 0x009896800000b95d */ /* 0x004fea0003900000 */
[----:B------:R-:W2:Y:S02]  /*15c60*/  @!P3 SYNCS.PHASECHK.TRANS64 P3, [R12+URZ+0x30], R13 ;  /* 0x0000300d0c00b5a7 */ /* 0x000ea4000806007f */
[----:B--2---:R-:W-:Y:S05]  /*15c70*/  @!P3 BRA `(.L_x_140) ;  /* 0xfffffffc00f0b947 */ /* 0x004fea000383ffff */
[----:B------:R-:W-:Y:S05]  /*15c80*/  BRA `(.L_x_363) ;  /* 0xffffff8400107947 */ /* 0x000fea000383ffff */
.L_x_150:
[----:B-1----:R1:W2:Y:S02]  /*15c90*/  SYNCS.PHASECHK.TRANS64.TRYWAIT P3, [R12+URZ+0x30], R13 ;  /* 0x0000300d0c0075a7 */ /* 0x0022a4000806017f */
[----:B--2---:R-:W-:Y:S05]  /*15ca0*/  @!P3 NANOSLEEP.SYNCS 0x989680 ;  /* 0x009896800000b95d */ /* 0x004fea0003900000 */
[----:B------:R-:W2:Y:S02]  /*15cb0*/  @!P3 SYNCS.PHASECHK.TRANS64 P3, [R12+URZ+0x30], R13 ;  /* 0x0000300d0c00b5a7 */ /* 0x000ea4000806007f */
[----:B--2---:R-:W-:Y:S05]  /*15cc0*/  @!P3 BRA `(.L_x_150) ;  /* 0xfffffffc00f0b947 */ /* 0x004fea000383ffff */
[----:B------:R-:W-:Y:S05]  /*15cd0*/  BRA `(.L_x_364) ;  /* 0xffffff8800c47947 */ /* 0x000fea000383ffff */
.L_x_160:
[----:B-1----:R1:W2:Y:S02]  /*15ce0*/  SYNCS.PHASECHK.TRANS64.TRYWAIT P3, [R12+URZ+0x30], R13 ;  /* 0x0000300d0c0075a7 */ /* 0x0022a4000806017f */
[----:B--2---:R-:W-:Y:S05]  /*15cf0*/  @!P3 NANOSLEEP.SYNCS 0x989680 ;  /* 0x009896800000b95d */ /* 0x004fea0003900000 */
[----:B------:R-:W2:Y:S02]  /*15d00*/  @!P3 SYNCS.PHASECHK.TRANS64 P3, [R12+URZ+0x30], R13 ;  /* 0x0000300d0c00b5a7 */ /* 0x000ea4000806007f */
[----:B--2---:R-:W-:Y:S05]  /*15d10*/  @!P3 BRA `(.L_x_160) ;  /* 0xfffffffc00f0b947 */ /* 0x004fea000383ffff */
[----:B------:R-:W-:Y:S05]  /*15d20*/  BRA `(.L_x_365) ;  /* 0xffffff9000b87947 */ /* 0x000fea000383ffff */
.L_x_170:
[----:B-1----:R1:W2:Y:S02]  /*15d30*/  SYNCS.PHASECHK.TRANS64.TRYWAIT P3, [R12+URZ+0x30], R13 ;  /* 0x0000300d0c0075a7 */ /* 0x0022a4000806017f */
[----:B--2---:R-:W-:Y:S05]  /*15d40*/  @!P3 NANOSLEEP.SYNCS 0x989680 ;  /* 0x009896800000b95d */ /* 0x004fea0003900000 */
[----:B------:R-:W2:Y:S02]  /*15d50*/  @!P3 SYNCS.PHASECHK.TRANS64 P3, [R12+URZ+0x30], R13 ;  /* 0x0000300d0c00b5a7 */ /* 0x000ea4000806007f */
[----:B--2---:R-:W-:Y:S05]  /*15d60*/  @!P3 BRA `(.L_x_170) ;  /* 0xfffffffc00f0b947 */ /* 0x004fea000383ffff */
[----:B------:R-:W-:Y:S05]  /*15d70*/  BRA `(.L_x_366) ;  /* 0xffffff98006c7947 */ /* 0x000fea000383ffff */
.L_x_180:
[----:B-1----:R1:W2:Y:S02]  /*15d80*/  SYNCS.PHASECHK.TRANS64.TRYWAIT P3, [R12+URZ+0x30], R13 ;  /* 0x0000300d0c0075a7 */ /* 0x0022a4000806017f */
[----:B--2---:R-:W-:Y:S05]  /*15d90*/  @!P3 NANOSLEEP.SYNCS 0x989680 ;  /* 0x009896800000b95d */ /* 0x004fea0003900000 */
[----:B------:R-:W2:Y:S02]  /*15da0*/  @!P3 SYNCS.PHASECHK.TRANS64 P3, [R12+URZ+0x30], R13 ;  /* 0x0000300d0c00b5a7 */ /* 0x000ea4000806007f */
[----:B--2---:R-:W-:Y:S05]  /*15db0*/  @!P3 BRA `(.L_x_180) ;  /* 0xfffffffc00f0b947 */ /* 0x004fea000383ffff */
[----:B------:R-:W-:Y:S05]  /*15dc0*/  BRA `(.L_x_367) ;  /* 0xffffffa000607947 */ /* 0x000fea000383ffff */
.L_x_190:
[----:B-1----:R1:W2:Y:S02]  /*15dd0*/  SYNCS.PHASECHK.TRANS64.TRYWAIT P3, [R12+URZ+0x30], R13 ;  /* 0x0000300d0c0075a7 */ /* 0x0022a4000806017f */
[----:B--2---:R-:W-:Y:S05]  /*15de0*/  @!P3 NANOSLEEP.SYNCS 0x989680 ;  /* 0x009896800000b95d */ /* 0x004fea0003900000 */
[----:B------:R-:W2:Y:S02]  /*15df0*/  @!P3 SYNCS.PHASECHK.TRANS64 P3, [R12+URZ+0x30], R13 ;  /* 0x0000300d0c00b5a7 */ /* 0x000ea4000806007f */
[----:B--2---:R-:W-:Y:S05]  /*15e00*/  @!P3 BRA `(.L_x_190) ;  /* 0xfffffffc00f0b947 */ /* 0x004fea000383ffff */
[----:B------:R-:W-:Y:S05]  /*15e10*/  BRA `(.L_x_368) ;  /* 0xffffffa800147947 */ /* 0x000fea000383ffff */
.L_x_200:
[----:B-1----:R1:W2:Y:S02]  /*15e20*/  SYNCS.PHASECHK.TRANS64.TRYWAIT P3, [R13+URZ+0x30], R12 ;  /* 0x0000300c0d0075a7 */ /* 0x0022a4000806017f */
[----:B--2---:R-:W-:Y:S05]  /*15e30*/  @!P3 NANOSLEEP.SYNCS 0x989680 ;  /* 0x009896800000b95d */ /* 0x004fea0003900000 */
[----:B------:R-:W2:Y:S02]  /*15e40*/  @!P3 SYNCS.PHASECHK.TRANS64 P3, [R13+URZ+0x30], R12 ;  /* 0x0000300c0d00b5a7 */ /* 0x000ea4000806007f */
[----:B--2---:R-:W-:Y:S05]  /*15e50*/  @!P3 BRA `(.L_x_200) ;  /* 0xfffffffc00f0b947 */ /* 0x004fea000383ffff */
[----:B------:R-:W-:Y:S05]  /*15e60*/  BRA `(.L_x_369) ;  /* 0xffffffb000087947 */ /* 0x000fea000383ffff */
.L_x_220:
[----:B-1----:R-:W-:-:S04]  /*15e70*/  MOV R5, UR4 ;  /* 0x0000000400057c02 */ /* 0x002fc80008000f00 */
[----:B------:R1:W2:Y:S03]  /*15e80*/  SYNCS.PHASECHK.TRANS64.TRYWAIT P0, [R5+URZ+0x78], R0 ;  /* 0x00007800050075a7 */ /* 0x0002a6000800017f */
[----:B--2---:R-:W-:Y:S05]  /*15e90*/  @!P0 NANOSLEEP.SYNCS 0x989680 ;  /* 0x009896800000895d */ /* 0x004fea0003900000 */
[----:B------:R-:W2:Y:S02]  /*15ea0*/  @!P0 SYNCS.PHASECHK.TRANS64 P0, [R5+URZ+0x78], R0 ;  /* 0x00007800050085a7 */ /* 0x000ea4000800007f */
[----:B--2---:R-:W-:Y:S05]  /*15eb0*/  @!P0 BRA `(.L_x_220) ;  /* 0xfffffffc00ec8947 */ /* 0x004fea000383ffff */
[----:B------:R-:W-:Y:S05]  /*15ec0*/  BRA `(.L_x_219) ;  /* 0xffffffc400a47947 */ /* 0x000fea000383ffff */
.L_x_229:
[----:B-1----:R-:W-:-:S04]  /*15ed0*/  IMAD.U32 R3, RZ, RZ, UR13 ;  /* 0x0000000dff037e24 */ /* 0x002fc8000f8e00ff */
[----:B------:R1:W2:Y:S03]  /*15ee0*/  SYNCS.PHASECHK.TRANS64.TRYWAIT P1, [R3+URZ+0x50], R2 ;  /* 0x00005002030075a7 */ /* 0x0002a6000802017f */
[----:B--2---:R-:W-:Y:S05]  /*15ef0*/  @!P1 NANOSLEEP.SYNCS 0x989680 ;  /* 0x009896800000995d */ /* 0x004fea0003900000 */
[----:B------:R-:W2:Y:S02]  /*15f00*/  @!P1 SYNCS.PHASECHK.TRANS64 P1, [R3+URZ+0x50], R2 ;  /* 0x00005002030095a7 */ /* 0x000ea4000802007f */
[----:B--2---:R-:W-:Y:S05]  /*15f10*/  @!P1 BRA `(.L_x_229) ;  /* 0xfffffffc00ec9947 */ /* 0x004fea000383ffff */
[----:B------:R-:W-:Y:S05]  /*15f20*/  BRA `(.L_x_370) ;  /* 0xffffffc800907947 */ /* 0x000fea000383ffff */
.L_x_235:
[----:B-12---:R-:W-:-:S04]  /*15f30*/  MOV R3, UR13 ;  /* 0x0000000d00037c02 */ /* 0x006fc80008000f00 */
[----:B------:R1:W2:Y:S03]  /*15f40*/  SYNCS.PHASECHK.TRANS64.TRYWAIT P1, [R3+URZ+0x58], R2 ;  /* 0x00005802030075a7 */ /* 0x0002a6000802017f */
[----:B--2---:R-:W-:Y:S05]  /*15f50*/  @!P1 NANOSLEEP.SYNCS 0x989680 ;  /* 0x009896800000995d */ /* 0x004fea0003900000 */
[----:B------:R-:W2:Y:S02]  /*15f60*/  @!P1 SYNCS.PHASECHK.TRANS64 P1, [R3+URZ+0x58], R2 ;  /* 0x00005802030095a7 */ /* 0x000ea4000802007f */
[----:B--2---:R-:W-:Y:S05]  /*15f70*/  @!P1 BRA `(.L_x_235) ;  /* 0xfffffffc00ec9947 */ /* 0x004fea000383ffff */
[----:B------:R-:W-:Y:S05]  /*15f80*/  BRA `(.L_x_371) ;  /* 0xffffffc800d87947 */ /* 0x000fea000383ffff */
.L_x_241:
[----:B-123--:R-:W-:-:S04]  /*15f90*/  MOV R3, UR13 ;  /* 0x0000000d00037c02 */ /* 0x00efc80008000f00 */
[----:B------:R1:W2:Y:S03]  /*15fa0*/  SYNCS.PHASECHK.TRANS64.TRYWAIT P1, [R3+URZ+0x60], R2 ;  /* 0x00006002030075a7 */ /* 0x0002a6000802017f */
[----:B--2---:R-:W-:Y:S05]  /*15fb0*/  @!P1 NANOSLEEP.SYNCS 0x989680 ;  /* 0x009896800000995d */ /* 0x004fea0003900000 */
[----:B------:R-:W2:Y:S02]  /*15fc0*/  @!P1 SYNCS.PHASECHK.TRANS64 P1, [R3+URZ+0x60], R2 ;  /* 0x00006002030095a7 */ /* 0x000ea4000802007f */
[----:B--2---:R-:W-:Y:S05]  /*15fd0*/  @!P1 BRA `(.L_x_241) ;  /* 0xfffffffc00ec9947 */ /* 0x004fea000383ffff */
[----:B------:R-:W-:Y:S05]  /*15fe0*/  BRA `(.L_x_372) ;  /* 0xffffffcc002c7947 */ /* 0x000fea000383ffff */
.L_x_247:
[----:B-1234-:R-:W-:-:S04]  /*15ff0*/  IMAD.U32 R3, RZ, RZ, UR13 ;  /* 0x0000000dff037e24 */ /* 0x01efc8000f8e00ff */
[----:B------:R1:W2:Y:S03]  /*16000*/  SYNCS.PHASECHK.TRANS64.TRYWAIT P1, [R3+URZ+0x68], R2 ;  /* 0x00006802030075a7 */ /* 0x0002a6000802017f */
[----:B--2---:R-:W-:Y:S05]  /*16010*/  @!P1 NANOSLEEP.SYNCS 0x989680 ;  /* 0x009896800000995d */ /* 0x004fea0003900000 */
[----:B------:R-:W2:Y:S02]  /*16020*/  @!P1 SYNCS.PHASECHK.TRANS64 P1, [R3+URZ+0x68], R2 ;  /* 0x00006802030095a7 */ /* 0x000ea4000802007f */
[----:B--2---:R-:W-:Y:S05]  /*16030*/  @!P1 BRA `(.L_x_247) ;  /* 0xfffffffc00ec9947 */ /* 0x004fea000383ffff */
[----:B------:R-:W-:Y:S05]  /*16040*/  BRA `(.L_x_373) ;  /* 0xffffffcc00787947 */ /* 0x000fea000383ffff */
.L_x_253:
[----:B-1----:R-:W-:-:S04]  /*16050*/  MOV R4, UR13 ;  /* 0x0000000d00047c02 */ /* 0x002fc80008000f00 */
[----:B------:R1:W2:Y:S03]  /*16060*/  SYNCS.PHASECHK.TRANS64.TRYWAIT P1, [R4+URZ+0x50], R3 ;  /* 0x00005003040075a7 */ /* 0x0002a6000802017f */
[----:B--2---:R-:W-:Y:S05]  /*16070*/  @!P1 NANOSLEEP.SYNCS 0x989680 ;  /* 0x009896800000995d */ /* 0x004fea0003900000 */
[----:B------:R-:W2:Y:S02]  /*16080*/  @!P1 SYNCS.PHASECHK.TRANS64 P1, [R4+URZ+0x50], R3 ;  /* 0x00005003040095a7 */ /* 0x000ea4000802007f */
[----:B--2---:R-:W-:Y:S05]  /*16090*/  @!P1 BRA `(.L_x_253) ;  /* 0xfffffffc00ec9947 */ /* 0x004fea000383ffff */
[----:B------:R-:W-:Y:S05]  /*160a0*/  BRA `(.L_x_374) ;  /* 0xffffffcc00cc7947 */ /* 0x000fea000383ffff */
.L_x_259:
[----:B-12---:R-:W-:-:S04]  /*160b0*/  MOV R4, UR13 ;  /* 0x0000000d00047c02 */ /* 0x006fc80008000f00 */
[----:B------:R1:W2:Y:S03]  /*160c0*/  SYNCS.PHASECHK.TRANS64.TRYWAIT P1, [R4+URZ+0x58], R3 ;  /* 0x00005803040075a7 */ /* 0x0002a6000802017f */
[----:B--2---:R-:W-:Y:S05]  /*160d0*/  @!P1 NANOSLEEP.SYNCS 0x989680 ;  /* 0x009896800000995d */ /* 0x004fea0003900000 */
[----:B------:R-:W2:Y:S02]  /*160e0*/  @!P1 SYNCS.PHASECHK.TRANS64 P1, [R4+URZ+0x58], R3 ;  /* 0x00005803040095a7 */ /* 0x000ea4000802007f */
[----:B--2---:R-:W-:Y:S05]  /*160f0*/  @!P1 BRA `(.L_x_259) ;  /* 0xfffffffc00ec9947 */ /* 0x004fea000383ffff */
[----:B------:R-:W-:Y:S05]  /*16100*/  BRA `(.L_x_375) ;  /* 0xffffffd0000c7947 */ /* 0x000fea000383ffff */
.L_x_265:
[----:B-123--:R-:W-:-:S04]  /*16110*/  IMAD.U32 R4, RZ, RZ, UR13 ;  /* 0x0000000dff047e24 */ /* 0x00efc8000f8e00ff */
[----:B------:R1:W2:Y:S03]  /*16120*/  SYNCS.PHASECHK.TRANS64.TRYWAIT P1, [R4+URZ+0x60], R3 ;  /* 0x00006003040075a7 */ /* 0x0002a6000802017f */
[----:B--2---:R-:W-:Y:S05]  /*16130*/  @!P1 NANOSLEEP.SYNCS 0x989680 ;  /* 0x009896800000995d */ /* 0x004fea0003900000 */
[----:B------:R-:W2:Y:S02]  /*16140*/  @!P1 SYNCS.PHASECHK.TRANS64 P1, [R4+URZ+0x60], R3 ;  /* 0x00006003040095a7 */ /* 0x000ea4000802007f */
[----:B--2---:R-:W-:Y:S05]  /*16150*/  @!P1 BRA `(.L_x_265) ;  /* 0xfffffffc00ec9947 */ /* 0x004fea000383ffff */
[----:B------:R-:W-:Y:S05]  /*16160*/  BRA `(.L_x_376) ;  /* 0xffffffd000547947 */ /* 0x000fea000383ffff */
.L_x_271:
[----:B-1234-:R-:W-:-:S04]  /*16170*/  MOV R4, UR13 ;  /* 0x0000000d00047c02 */ /* 0x01efc80008000f00 */
[----:B------:R1:W2:Y:S03]  /*16180*/  SYNCS.PHASECHK.TRANS64.TRYWAIT P1, [R4+URZ+0x68], R3 ;  /* 0x00006803040075a7 */ /* 0x0002a6000802017f */
[----:B--2---:R-:W-:Y:S05]  /*16190*/  @!P1 NANOSLEEP.SYNCS 0x989680 ;  /* 0x009896800000995d */ /* 0x004fea0003900000 */
[----:B------:R-:W2:Y:S02]  /*161a0*/  @!P1 SYNCS.PHASECHK.TRANS64 P1, [R4+URZ+0x68], R3 ;  /* 0x00006803040095a7 */ /* 0x000ea4000802007f */
[----:B--2---:R-:W-:Y:S05]  /*161b0*/  @!P1 BRA `(.L_x_271) ;  /* 0xfffffffc00ec9947 */ /* 0x004fea000383ffff */
[----:B------:R-:W-:Y:S05]  /*161c0*/  BRA `(.L_x_377) ;  /* 0xffffffd000947947 */ /* 0x000fea000383ffff */
.L_x_277:
[----:B------:R-:W-:-:S04]  /*161d0*/  MOV R5, UR13 ;  /* 0x0000000d00057c02 */ /* 0x000fc80008000f00 */
[----:B------:R1:W1:Y:S03]  /*161e0*/  SYNCS.PHASECHK.TRANS64.TRYWAIT P1, [R5+URZ+0x50], R2 ;  /* 0x00005002050075a7 */ /* 0x000266000802017f */
[----:B-1----:R-:W-:Y:S05]  /*161f0*/  @!P1 NANOSLEEP.SYNCS 0x989680 ;  /* 0x009896800000995d */ /* 0x002fea0003900000 */
[----:B------:R-:W1:Y:S02]  /*16200*/  @!P1 SYNCS.PHASECHK.TRANS64 P1, [R5+URZ+0x50], R2 ;  /* 0x00005002050095a7 */ /* 0x000e64000802007f */
[----:B-1----:R-:W-:Y:S05]  /*16210*/  @!P1 BRA `(.L_x_277) ;  /* 0xfffffffc00ec9947 */ /* 0x002fea000383ffff */
[----:B------:R-:W-:Y:S05]  /*16220*/  BRA `(.L_x_378) ;  /* 0xffffffd000dc7947 */ /* 0x000fea000383ffff */
.L_x_283:
[----:B------:R-:W-:-:S04]  /*16230*/  IMAD.U32 R5, RZ, RZ, UR13 ;  /* 0x0000000dff057e24 */ /* 0x000fc8000f8e00ff */
[----:B------:R1:W1:Y:S03]  /*16240*/  SYNCS.PHASECHK.TRANS64.TRYWAIT P1, [R5+URZ+0x58], R2 ;  /* 0x00005802050075a7 */ /* 0x000266000802017f */
[----:B-1----:R-:W-:Y:S05]  /*16250*/  @!P1 NANOSLEEP.SYNCS 0x989680 ;  /* 0x009896800000995d */ /* 0x002fea0003900000 */
[----:B------:R-:W1:Y:S02]  /*16260*/  @!P1 SYNCS.PHASECHK.TRANS64 P1, [R5+URZ+0x58], R2 ;  /* 0x00005802050095a7 */ /* 0x000e64000802007f */
[----:B-1----:R-:W-:Y:S05]  /*16270*/  @!P1 BRA `(.L_x_283) ;  /* 0xfffffffc00ec9947 */ /* 0x002fea000383ffff */
[----:B------:R-:W-:Y:S05]  /*16280*/  BRA `(.L_x_379) ;  /* 0xffffffd400207947 */ /* 0x000fea000383ffff */
.L_x_289:
[----:B------:R-:W-:-:S04]  /*16290*/  MOV R5, UR13 ;  /* 0x0000000d00057c02 */ /* 0x000fc80008000f00 */
[----:B------:R1:W1:Y:S03]  /*162a0*/  SYNCS.PHASECHK.TRANS64.TRYWAIT P1, [R5+URZ+0x60], R2 ;  /* 0x00006002050075a7 */ /* 0x000266000802017f */
[----:B-1----:R-:W-:Y:S05]  /*162b0*/  @!P1 NANOSLEEP.SYNCS 0x989680 ;  /* 0x009896800000995d */ /* 0x002fea0003900000 */
[----:B------:R-:W1:Y:S02]  /*162c0*/  @!P1 SYNCS.PHASECHK.TRANS64 P1, [R5+URZ+0x60], R2 ;  /* 0x00006002050095a7 */ /* 0x000e64000802007f */
[----:B-1----:R-:W-:Y:S05]  /*162d0*/  @!P1 BRA `(.L_x_289) ;  /* 0xfffffffc00ec9947 */ /* 0x002fea000383ffff */
[----:B------:R-:W-:Y:S05]  /*162e0*/  BRA `(.L_x_380) ;  /* 0xffffffd400687947 */ /* 0x000fea000383ffff */
.L_x_295:
[----:B------:R-:W-:-:S04]  /*162f0*/  MOV R5, UR13 ;  /* 0x0000000d00057c02 */ /* 0x000fc80008000f00 */
[----:B------:R1:W1:Y:S03]  /*16300*/  SYNCS.PHASECHK.TRANS64.TRYWAIT P1, [R5+URZ+0x68], R2 ;  /* 0x00006802050075a7 */ /* 0x000266000802017f */
[----:B-1----:R-:W-:Y:S05]  /*16310*/  @!P1 NANOSLEEP.SYNCS 0x989680 ;  /* 0x009896800000995d */ /* 0x002fea0003900000 */
[----:B------:R-:W1:Y:S02]  /*16320*/  @!P1 SYNCS.PHASECHK.TRANS64 P1, [R5+URZ+0x68], R2 ;  /* 0x00006802050095a7 */ /* 0x000e64000802007f */
[----:B-1----:R-:W-:Y:S05]  /*16330*/  @!P1 BRA `(.L_x_295) ;  /* 0xfffffffc00ec9947 */ /* 0x002fea000383ffff */
[----:B------:R-:W-:Y:S05]  /*16340*/  BRA `(.L_x_381) ;  /* 0xffffffd400ac7947 */ /* 0x000fea000383ffff */
.L_x_301:
[----:B-1----:R-:W-:-:S04]  /*16350*/  IMAD.U32 R2, RZ, RZ, UR13 ;  /* 0x0000000dff027e24 */ /* 0x002fc8000f8e00ff */
[----:B------:R1:W1:Y:S03]  /*16360*/  SYNCS.PHASECHK.TRANS64.TRYWAIT P1, [R2+URZ+0x50], R3 ;  /* 0x00005003020075a7 */ /* 0x000266000802017f */
[----:B-1----:R-:W-:Y:S05]  /*16370*/  @!P1 NANOSLEEP.SYNCS 0x989680 ;  /* 0x009896800000995d */ /* 0x002fea0003900000 */
[----:B------:R-:W1:Y:S02]  /*16380*/  @!P1 SYNCS.PHASECHK.TRANS64 P1, [R2+URZ+0x50], R3 ;  /* 0x00005003020095a7 */ /* 0x000e64000802007f */
[----:B-1----:R-:W-:Y:S05]  /*16390*/  @!P1 BRA `(.L_x_301) ;  /* 0xfffffffc00ec9947 */ /* 0x002fea000383ffff */
[----:B------:R-:W-:Y:S05]  /*163a0*/  BRA `(.L_x_382) ;  /* 0xffffffd400f47947 */ /* 0x000fea000383ffff */
.L_x_307:
[----:B-1----:R-:W-:-:S04]  /*163b0*/  MOV R2, UR13 ;  /* 0x0000000d00027c02 */ /* 0x002fc80008000f00 */
[----:B------:R1:W1:Y:S03]  /*163c0*/  SYNCS.PHASECHK.TRANS64.TRYWAIT P1, [R2+URZ+0x58], R3 ;  /* 0x00005803020075a7 */ /* 0x000266000802017f */
[----:B-1----:R-:W-:Y:S05]  /*163d0*/  @!P1 NANOSLEEP.SYNCS 0x989680 ;  /* 0x009896800000995d */ /* 0x002fea0003900000 */
[----:B------:R-:W1:Y:S02]  /*163e0*/  @!P1 SYNCS.PHASECHK.TRANS64 P1, [R2+URZ+0x58], R3 ;  /* 0x00005803020095a7 */ /* 0x000e64000802007f */
[----:B-1----:R-:W-:Y:S05]  /*163f0*/  @!P1 BRA `(.L_x_307) ;  /* 0xfffffffc00ec9947 */ /* 0x002fea000383ffff */
[----:B------:R-:W-:Y:S05]  /*16400*/  BRA `(.L_x_383) ;  /* 0xffffffd800387947 */ /* 0x000fea000383ffff */
.L_x_313:
[----:B-1----:R-:W-:-:S04]  /*16410*/  MOV R2, UR13 ;  /* 0x0000000d00027c02 */ /* 0x002fc80008000f00 */
[----:B------:R1:W1:Y:S03]  /*16420*/  SYNCS.PHASECHK.TRANS64.TRYWAIT P1, [R2+URZ+0x60], R3 ;  /* 0x00006003020075a7 */ /* 0x000266000802017f */
[----:B-1----:R-:W-:Y:S05]  /*16430*/  @!P1 NANOSLEEP.SYNCS 0x989680 ;  /* 0x009896800000995d */ /* 0x002fea0003900000 */
[----:B------:R-:W1:Y:S02]  /*16440*/  @!P1 SYNCS.PHASECHK.TRANS64 P1, [R2+URZ+0x60], R3 ;  /* 0x00006003020095a7 */ /* 0x000e64000802007f */
[----:B-1----:R-:W-:Y:S05]  /*16450*/  @!P1 BRA `(.L_x_313) ;  /* 0xfffffffc00ec9947 */ /* 0x002fea000383ffff */
[----:B------:R-:W-:Y:S05]  /*16460*/  BRA `(.L_x_384) ;  /* 0xffffffd800807947 */ /* 0x000fea000383ffff */
.L_x_319:
[----:B-1----:R-:W-:-:S04]  /*16470*/  IMAD.U32 R2, RZ, RZ, UR13 ;  /* 0x0000000dff027e24 */ /* 0x002fc8000f8e00ff */
[----:B------:R1:W1:Y:S03]  /*16480*/  SYNCS.PHASECHK.TRANS64.TRYWAIT P1, [R2+URZ+0x68], R3 ;  /* 0x00006803020075a7 */ /* 0x000266000802017f */
[----:B-1----:R-:W-:Y:S05]  /*16490*/  @!P1 NANOSLEEP.SYNCS 0x989680 ;  /* 0x009896800000995d */ /* 0x002fea0003900000 */
[----:B------:R-:W1:Y:S02]  /*164a0*/  @!P1 SYNCS.PHASECHK.TRANS64 P1, [R2+URZ+0x68], R3 ;  /* 0x00006803020095a7 */ /* 0x000e64000802007f */
[----:B-1----:R-:W-:Y:S05]  /*164b0*/  @!P1 BRA `(.L_x_319) ;  /* 0xfffffffc00ec9947 */ /* 0x002fea000383ffff */
[----:B------:R-:W-:Y:S05]  /*164c0*/  BRA `(.L_x_385) ;  /* 0xffffffd800c47947 */ /* 0x000fea000383ffff */
.L_x_329:
[----:B---3--:R3:W4:Y:S02]  /*164d0*/  SYNCS.PHASECHK.TRANS64.TRYWAIT P0, [R0+URZ+0x50], R3 ;  /* 0x00005003000075a7 */ /* 0x008724000800017f */
[----:B----4-:R-:W-:Y:S05]  /*164e0*/  @!P0 NANOSLEEP.SYNCS 0x989680 ;  /* 0x009896800000895d */ /* 0x010fea0003900000 */
[----:B------:R-:W4:Y:S02]  /*164f0*/  @!P0 SYNCS.PHASECHK.TRANS64 P0, [R0+URZ+0x50], R3 ;  /* 0x00005003000085a7 */ /* 0x000f24000800007f */
[----:B----4-:R-:W-:Y:S05]  /*16500*/  @!P0 BRA `(.L_x_329) ;  /* 0xfffffffc00f08947 */ /* 0x010fea000383ffff */
[----:B------:R-:W-:Y:S05]  /*16510*/  BRA `(.L_x_386) ;  /* 0xffffffe000c47947 */ /* 0x000fea000383ffff */
.L_x_331:
[----:B----4-:R4:W1:Y:S02]  /*16520*/  SYNCS.PHASECHK.TRANS64.TRYWAIT P0, [R0+URZ+0x58], R3 ;  /* 0x00005803000075a7 */ /* 0x010864000800017f */
[----:B-1----:R-:W-:Y:S05]  /*16530*/  @!P0 NANOSLEEP.SYNCS 0x989680 ;  /* 0x009896800000895d */ /* 0x002fea0003900000 */
[----:B------:R-:W1:Y:S02]  /*16540*/  @!P0 SYNCS.PHASECHK.TRANS64 P0, [R0+URZ+0x58], R3 ;  /* 0x00005803000085a7 */ /* 0x000e64000800007f */
[----:B-1----:R-:W-:Y:S05]  /*16550*/  @!P0 BRA `(.L_x_331) ;  /* 0xfffffffc00f08947 */ /* 0x002fea000383ffff */
[----:B------:R-:W-:Y:S05]  /*16560*/  BRA `(.L_x_387) ;  /* 0xffffffe000c07947 */ /* 0x000fea000383ffff */
.L_x_333:
[----:B------:R1:W1:Y:S02]  /*16570*/  SYNCS.PHASECHK.TRANS64.TRYWAIT P0, [R0+URZ+0x60], R3 ;  /* 0x00006003000075a7 */ /* 0x000264000800017f */
[----:B-1----:R-:W-:Y:S05]  /*16580*/  @!P0 NANOSLEEP.SYNCS 0x989680 ;  /* 0x009896800000895d */ /* 0x002fea0003900000 */
[----:B------:R-:W1:Y:S02]  /*16590*/  @!P0 SYNCS.PHASECHK.TRANS64 P0, [R0+URZ+0x60], R3 ;  /* 0x00006003000085a7 */ /* 0x000e64000800007f */
[----:B-1----:R-:W-:Y:S05]  /*165a0*/  @!P0 BRA `(.L_x_333) ;  /* 0xfffffffc00f08947 */ /* 0x002fea000383ffff */
[----:B------:R-:W-:Y:S05]  /*165b0*/  BRA `(.L_x_388) ;  /* 0xffffffe000bc7947 */ /* 0x000fea000383ffff */
.L_x_337:
[----:B------:R-:W-:Y:S01]  /*165c0*/  BSSY B1, `(.L_x_389) ;  /* 0x0000006000017945 */ /* 0x000fe20003800000 */
[----:B------:R-:W-:-:S07]  /*165d0*/  MOV R15, 0xffffffff ;  /* 0xffffffff000f7802 */ /* 0x000fce0000000f00 */
[----:B------:R-:W-:Y:S05]  /*165e0*/  WARPSYNC.COLLECTIVE R15, `(.L_x_390) ;  /* 0x000000000f0c7348 */ /* 0x000fea0003c00000 */
[----:B------:R-:W-:Y:S02]  /*165f0*/  ELECT P6, UR62, PT ;  /* 0x00000000003e782f */ /* 0x000fe400038c0000 */
[----:B------:R-:W-:Y:S01]  /*16600*/  MOV R14, UR62 ;  /* 0x0000003e000e7c02 */ /* 0x000fe20008000f00 */
[----:B------:R-:W-:Y:S10]  /*16610*/  ENDCOLLECTIVE ;  /* 0x000000000000791b */ /* 0x000ff40003800000 */
.L_x_390:
[----:B------:R-:W-:Y:S05]  /*16620*/  BSYNC B1 ;  /* 0x0000000000017941 */ /* 0x000fea0003800000 */
.L_x_389:
[----:B------:R-:W-:Y:S05]  /*16630*/  BRA `(.L_x_391) ;  /* 0xffffffe400407947 */ /* 0x000fea000383ffff */
.L_x_340:
[----:B-1----:R1:W2:Y:S02]  /*16640*/  SYNCS.PHASECHK.TRANS64.TRYWAIT P1, [R13+URZ+0x18], R18 ;  /* 0x000018120d0075a7 */ /* 0x0022a4000802017f */
[----:B--2---:R-:W-:Y:S05]  /*16650*/  @!P1 NANOSLEEP.SYNCS 0x989680 ;  /* 0x009896800000995d */ /* 0x004fea0003900000 */
[----:B------:R-:W2:Y:S02]  /*16660*/  @!P1 SYNCS.PHASECHK.TRANS64 P1, [R13+URZ+0x18], R18 ;  /* 0x000018120d0095a7 */ /* 0x000ea4000802007f */
[----:B--2---:R-:W-:Y:S05]  /*16670*/  @!P1 BRA `(.L_x_340) ;  /* 0xfffffffc00f09947 */ /* 0x004fea000383ffff */
[----:B------:R-:W-:Y:S05]  /*16680*/  BRA `(.L_x_392) ;  /* 0xffffffe400707947 */ /* 0x000fea000383ffff */
.L_x_349:
[----:B------:R-:W-:Y:S01]  /*16690*/  BSSY B0, `(.L_x_393) ;  /* 0x0000006000007945 */ /* 0x000fe20003800000 */
[----:B------:R-:W-:-:S07]  /*166a0*/  MOV R15, 0xffffffff ;  /* 0xffffffff000f7802 */ /* 0x000fce0000000f00 */
[----:B-1----:R-:W-:Y:S05]  /*166b0*/  WARPSYNC.COLLECTIVE R15, `(.L_x_394) ;  /* 0x000000000f0c7348 */ /* 0x002fea0003c00000 */
[----:B------:R-:W-:Y:S02]  /*166c0*/  ELECT P6, UR62, PT ;  /* 0x00000000003e782f */ /* 0x000fe400038c0000 */
[----:B------:R-:W-:Y:S01]  /*166d0*/  MOV R14, UR62 ;  /* 0x0000003e000e7c02 */ /* 0x000fe20008000f00 */
[----:B-1----:R-:W-:Y:S10]  /*166e0*/  ENDCOLLECTIVE ;  /* 0x000000000000791b */ /* 0x002ff40003800000 */
.L_x_394:
[----:B------:R-:W-:Y:S05]  /*166f0*/  BSYNC B0 ;  /* 0x0000000000007941 */ /* 0x000fea0003800000 */
.L_x_393:
[----:B------:R-:W-:Y:S05]  /*16700*/  BRA `(.L_x_395) ;  /* 0xffffffec00d87947 */ /* 0x000fea000383ffff */
.L_x_351:
[----:B--2---:R2:W3:Y:S02]  /*16710*/  SYNCS.PHASECHK.TRANS64.TRYWAIT P0, [R5+URZ], R2 ;  /* 0x00000002050075a7 */ /* 0x0044e4000800017f */
[----:B---3--:R-:W-:Y:S05]  /*16720*/  @!P0 NANOSLEEP.SYNCS 0x989680 ;  /* 0x009896800000895d */ /* 0x008fea0003900000 */
[----:B------:R-:W3:Y:S02]  /*16730*/  @!P0 SYNCS.PHASECHK.TRANS64 P0, [R5+URZ], R2 ;  /* 0x00000002050085a7 */ /* 0x000ee4000800007f */
[----:B---3--:R-:W-:Y:S05]  /*16740*/  @!P0 BRA `(.L_x_351) ;  /* 0xfffffffc00f08947 */ /* 0x008fea000383ffff */
[----:B------:R-:W-:Y:S05]  /*16750*/  BRA `(.L_x_396) ;  /* 0xffffffec00fc7947 */ /* 0x000fea000383ffff */
.L_x_352:
[----:B--2---:R2:W3:Y:S02]  /*16760*/  SYNCS.PHASECHK.TRANS64.TRYWAIT P0, [R7+URZ], R0 ;  /* 0x00000000070075a7 */ /* 0x0044e4000800017f */
[----:B---3--:R-:W-:Y:S05]  /*16770*/  @!P0 NANOSLEEP.SYNCS 0x989680 ;  /* 0x009896800000895d */ /* 0x008fea0003900000 */
[----:B------:R-:W3:Y:S02]  /*16780*/  @!P0 SYNCS.PHASECHK.TRANS64 P0, [R7+URZ], R0 ;  /* 0x00000000070085a7 */ /* 0x000ee4000800007f */
[----:B---3--:R-:W-:Y:S05]  /*16790*/  @!P0 BRA `(.L_x_352) ;  /* 0xfffffffc00f08947 */ /* 0x008fea000383ffff */
[----:B------:R-:W-:Y:S05]  /*167a0*/  BRA `(.L_x_397) ;  /* 0xfffffff0000c7947 */ /* 0x000fea000383ffff */
.L_x_398:
[----:B------:R-:W-:-:S00]  /*167b0*/  BRA `(.L_x_398) ;  /* 0xfffffffc00fc7947 */ /* 0x000fc0000383ffff */
[----:B------:R-:W-:-:S00]  /*167c0*/  NOP ;  /* 0x0000000000007918 */ /* 0x000fc00000000000 */
        /* <DEDUP_REMOVED lines=11> */
.L_x_399:


//--------------------- .nv.global.init           --------------------------
	.section	.nv.global.init,"aw",@progbits
.nv.global.init:
	.type		$str$22,@object
	.size		$str$22,($str$26 - $str$22)
$str$22:
        /*0000*/ 	.byte	0x6b, 0x5f, 0x74, 0x69, 0x6c, 0x65, 0x5f, 0x63, 0x6f, 0x75, 0x6e, 0x74, 0x20, 0x3e, 0x3d, 0x20
        /*0010*/ 	.byte	0x31, 0x00
	.type		$str$26,@object
	.size		$str$26,($str$27 - $str$26)
$str$26:
        /*0012*/ 	.byte	0x28, 0x61, 0x64, 0x64, 0x72, 0x65, 0x73, 0x73, 0x20, 0x26, 0x20, 0x6d, 0x61, 0x73, 0x6b, 0x29
        /*0022*/ 	.byte	0x20, 0x3d, 0x3d, 0x20, 0x30, 0x00
	.type		$str$27,@object
	.size		$str$27,($str$23 - $str$27)
$str$27:
        /*0028*/ 	.byte	0x2f, 0x74, 0x6d, 0x70, 0x2f, 0x63, 0x75, 0x74, 0x6c, 0x61, 0x73, 0x73, 0x5f, 0x73, 0x77, 0x65
        /*0038*/ 	.byte	0x65, 0x70, 0x5f, 0x73, 0x72, 0x63, 0x2f, 0x69, 0x6e, 0x63, 0x6c, 0x75, 0x64, 0x65, 0x2f, 0x63
        /*0048*/ 	.byte	0x75, 0x74, 0x65, 0x2f, 0x70, 0x6f, 0x69, 0x6e, 0x74, 0x65, 0x72, 0x5f, 0x66, 0x6c, 0x61, 0x67
        /*0058*/ 	.byte	0x67, 0x65, 0x64, 0x2e, 0x68, 0x70, 0x70, 0x00
	.type		$str$23,@object
	.size		$str$23,(__unnamed_2 - $str$23)
$str$23:
        /*0060*/ 	.byte	0x2f, 0x74, 0x6d, 0x70, 0x2f, 0x63, 0x75, 0x74, 0x6c, 0x61, 0x73, 0x73, 0x5f, 0x73, 0x77, 0x65
        /*0070*/ 	.byte	0x65, 0x70, 0x5f, 0x73, 0x72, 0x63, 0x2f, 0x69, 0x6e, 0x63, 0x6c, 0x75, 0x64, 0x65, 0x2f, 0x63
        /*0080*/ 	.byte	0x75, 0x74, 0x6c, 0x61, 0x73, 0x73, 0x2f, 0x67, 0x65, 0x6d, 0x6d, 0x2f, 0x63, 0x6f, 0x6c, 0x6c
        /*0090*/ 	.byte	0x65, 0x63, 0x74, 0x69, 0x76, 0x65, 0x2f, 0x73, 0x6d, 0x39, 0x30, 0x5f, 0x6d, 0x6d, 0x61, 0x5f
        /*00a0*/ 	.byte	0x74, 0x6d, 0x61, 0x5f, 0x67, 0x6d, 0x6d, 0x61, 0x5f, 0x73, 0x73, 0x5f, 0x77, 0x61, 0x72, 0x70
        /*00b0*/ 	.byte	0x73, 0x70, 0x65, 0x63, 0x69, 0x61, 0x6c, 0x69, 0x7a, 0x65, 0x64, 0x2e, 0x68, 0x70, 0x70, 0x00
	.type		__unnamed_2,@object
	.size		__unnamed_2,(__unnamed_1 - __unnamed_2)
__unnamed_2:
        /* <DEDUP_REMOVED lines=28> */
        /*0280*/ 	.byte	0x36, 0x3e, 0x3e, 0x3e, 0x3e, 0x3e, 0x5d, 0x00
	.type		__unnamed_1,@object
	.size		__unnamed_1,(.L_0 - __unnamed_1)
__unnamed_1:
        /* <DEDUP_REMOVED lines=180> */
        /*0dc8*/ 	.byte	0x74, 0x65, 0x3a, 0x3a, 0x69, 0x64, 0x65, 0x6e, 0x74, 0x69, 0x74, 0x79, 0x5d, 0x00
.L_0:


//--------------------- .nv.shared._ZN7cutlass13device_kernelINS_4gemm6kernel13GemmUniversalIN4cute5tupleIJiiiiEEENS1_10collective13CollectiveMmaINS1_34MainloopSm90TmaGmmaWarpSpecializedILi3ENS5_IJNS4_1CILi1EEESB_SB_EEENS1_35KernelTmaWarpSpecializedCooperativeEEENS5_IJNSA_ILi256EEESF_NSA_ILi64EEEEEENS_6half_tENS5_IJlSB_lEEESI_SJ_NS4_8TiledMMAINS4_8MMA_AtomIJNS4_4SM904GMMA26MMA_64x256x16_F32F16F16_SSILNSN_5MajorE0ELSP_0ELNSN_7ScaleInE1ELSQ_1EEEEEENS4_6LayoutINS5_IJNSA_ILi2EEESB_SB_EEENS5_IJSB_NSA_ILi0EEESW_EEEEENS5_IJNS4_10UnderscoreESZ_SZ_EEEEENS4_13SM90_TMA_LOADENS4_14ComposedLayoutINS4_7SwizzleILi3ELi4ELi3EEENS4_18smem_ptr_flag_bitsILi16EEENST_INS5_IJNSA_ILi8EEESG_EEENS5_IJSG_SB_EEEEEEEvNS4_8identityES12_S1C_vS1D_EENS_8epilogue10collective18CollectiveEpilogueINS1F_22Sm90TmaWarpSpecializedILi4ELi2ELi16ELb1ELb0EEEJSH_NS5_IJNSA_ILi128EEENSA_ILi32EEEEEESI_SJ_SI_SJ_NS1F_6fusion15FusionCallbacksIS1J_NS1N_13LinCombEltActINS1F_6thread4ReLuESI_fSI_fLNS_15FloatRoundStyleE2EEESH_S1M_JEEES12_NS13_INS14_ILi2ELi4ELi3EEES17_NST_INS5_IJS18_S1L_EEENS5_IJS1L_SB_EEEEEEENS4_17SM75_U32x4_LDSM_NENS4_14SM90_TMA_STOREES1Z_NS4_17SM90_U32x4_STSM_NENS4_9Copy_AtomIJS22_SI_EEEvEEEvvEEEEvNT_6ParamsE --------------------------
	.section	.nv.shared._ZN7cutlass13device_kernelINS_4gemm6kernel13GemmUniversalIN4cute5tupleIJiiiiEEENS1_10collective13CollectiveMmaINS1_34MainloopSm90TmaGmmaWarpSpecializedILi3ENS5_IJNS4_1CILi1EEESB_SB_EEENS1_35KernelTmaWarpSpecializedCooperativeEEENS5_IJNSA_ILi256EEESF_NSA_ILi64EEEEEENS_6half_tENS5_IJlSB_lEEESI_SJ_NS4_8TiledMMAINS4_8MMA_AtomIJNS4_4SM904GMMA26MMA_64x256x16_F32F16F16_SSILNSN_5MajorE0ELSP_0ELNSN_7ScaleInE1ELSQ_1EEEEEENS4_6LayoutINS5_IJNSA_ILi2EEESB_SB_EEENS5_IJSB_NSA_ILi0EEESW_EEEEENS5_IJNS4_10UnderscoreESZ_SZ_EEEEENS4_13SM90_TMA_LOADENS4_14ComposedLayoutINS4_7SwizzleILi3ELi4ELi3EEENS4_18smem_ptr_flag_bitsILi16EEENST_INS5_IJNSA_ILi8EEESG_EEENS5_IJSG_SB_EEEEEEEvNS4_8identityES12_S1C_vS1D_EENS_8epilogue10collective18CollectiveEpilogueINS1F_22Sm90TmaWarpSpecializedILi4ELi2ELi16ELb1ELb0EEEJSH_NS5_IJNSA_ILi128EEENSA_ILi32EEEEEESI_SJ_SI_SJ_NS1F_6fusion15FusionCallbacksIS1J_NS1N_13LinCombEltActINS1F_6thread4ReLuESI_fSI_fLNS_15FloatRoundStyleE2EEESH_S1M_JEEES12_NS13_INS14_ILi2ELi4ELi3EEES17_NST_INS5_IJS18_S1L_EEENS5_IJS1L_SB_EEEEEEENS4_17SM75_U32x4_LDSM_NENS4_14SM90_TMA_STOREES1Z_NS4_17SM90_U32x4_STSM_NENS4_9Copy_AtomIJS22_SI_EEEvEEEvvEEEEvNT_6ParamsE,"aw",@nobits
	.sectionflags	@""
	.align	16
	.zero		1024


//--------------------- .nv.shared.reserved.0     --------------------------
	.section	.nv.shared.reserved.0,"aw",@nobits
	.weak		__nv_reservedSMEM_offset_0_alias
	.size		__nv_reservedSMEM_offset_0_alias, 0, 0
	.other		__nv_reservedSMEM_offset_0_alias,@"STO_CUDA_RESERVED_SHARED STV_DEFAULT"
__nv_reservedSMEM_offset_0_alias:
	.zero		0


//--------------------- .nv.global                --------------------------
	.section	.nv.global,"aw",@nobits
.nv.global:
	.type		_ZN39_INTERNAL_f398197f_4_k_cu_35408590_27864cute1_E,@object
	.size		_ZN39_INTERNAL_f398197f_4_k_cu_35408590_27864cute1_E,(_ZN39_INTERNAL_f398197f_4_k_cu_35408590_27864cuda3std3__45__cpo6cbeginE - _ZN39_INTERNAL_f398197f_4_k_cu_35408590_27864cute1_E)
_ZN39_INTERNAL_f398197f_4_k_cu_35408590_27864cute1_E:
	.zero		1
	.type		_ZN39_INTERNAL_f398197f_4_k_cu_35408590_27864cuda3std3__45__cpo6cbeginE,@object
	.size		_ZN39_INTERNAL_f398197f_4_k_cu_35408590_27864cuda3std3__45__cpo6cbeginE,(_ZN39_INTERNAL_f398197f_4_k_cu_35408590_27864cuda3std3__48in_placeE - _ZN39_INTERNAL_f398197f_4_k_cu_35408590_27864cuda3std3__45__cpo6cbeginE)
_ZN39_INTERNAL_f398197f_4_k_cu_35408590_27864cuda3std3__45__cpo6cbeginE:
	.zero		1
	.type		_ZN39_INTERNAL_f398197f_4_k_cu_35408590_27864cuda3std3__48in_placeE,@object
	.size		_ZN39_INTERNAL_f398197f_4_k_cu_35408590_27864cuda3std3__48in_placeE,(_ZN39_INTERNAL_f398197f_4_k_cu_35408590_27864cuda3std6ranges3__45__cpo9iter_moveE - _ZN39_INTERNAL_f398197f_4_k_cu_35408590_27864cuda3std3__48in_placeE)
_ZN39_INTERNAL_f398197f_4_k_cu_35408590_27864cuda3std3__48in_placeE:
	.zero		1
	.type		_ZN39_INTERNAL_f398197f_4_k_cu_35408590_27864cuda3std6ranges3__45__cpo9iter_moveE,@object
	.size		_ZN39_INTERNAL_f398197f_4_k_cu_35408590_27864cuda3std6ranges3__45__cpo9iter_moveE,(_ZN39_INTERNAL_f398197f_4_k_cu_35408590_27864cuda3std3__45__cpo5beginE - _ZN39_INTERNAL_f398197f_4_k_cu_35408590_27864cuda3std6ranges3__45__cpo9iter_moveE)
_ZN39_INTERNAL_f398197f_4_k_cu_35408590_27864cuda3std6ranges3__45__cpo9iter_moveE:
	.zero		1
	.type		_ZN39_INTERNAL_f398197f_4_k_cu_35408590_27864cuda3std3__45__cpo5beginE,@object
	.size		_ZN39_INTERNAL_f398197f_4_k_cu_35408590_27864cuda3std3__45__cpo5beginE,(_ZN39_INTERNAL_f398197f_4_k_cu_35408590_27864cuda3std3__441_GLOBAL__N__f398197f_4_k_cu_35408590_27866ignoreE - _ZN39_INTERNAL_f398197f_4_k_cu_35408590_27864cuda3std3__45__cpo5beginE)
_ZN39_INTERNAL_f398197f_4_k_cu_35408590_27864cuda3std3__45__cpo5beginE:
	.zero		1
	.type		_ZN39_INTERNAL_f398197f_4_k_cu_35408590_27864cuda3std3__441_GLOBAL__N__f398197f_4_k_cu_35408590_27866ignoreE,@object
	.size		_ZN39_INTERNAL_f398197f_4_k_cu_35408590_27864cuda3std3__441_GLOBAL__N__f398197f_4_k_cu_35408590_27866ignoreE,(_ZN39_INTERNAL_f398197f_4_k_cu_35408590_27864cute7productE - _ZN39_INTERNAL_f398197f_4_k_cu_35408590_27864cuda3std3__441_GLOBAL__N__f398197f_4_k_cu_35408590_27866ignoreE)
_ZN39_INTERNAL_f398197f_4_k_cu_35408590_27864cuda3std3__441_GLOBAL__N__f398197f_4_k_cu_35408590_27866ignoreE:
	.zero		1
	.type		_ZN39_INTERNAL_f398197f_4_k_cu_35408590_27864cute7productE,@object
	.size		_ZN39_INTERNAL_f398197f_4_k_cu_35408590_27864cute7productE,(_ZN39_INTERNAL_f398197f_4_k_cu_35408590_27864cuda3std3__45__cpo3endE - _ZN39_INTERNAL_f398197f_4_k_cu_35408590_27864cute7productE)
_ZN39_INTERNAL_f398197f_4_k_cu_35408590_27864cute7productE:
	.zero		1
	.type		_ZN39_INTERNAL_f398197f_4_k_cu_35408590_27864cuda3std3__45__cpo3endE,@object
	.size		_ZN39_INTERNAL_f398197f_4_k_cu_35408590_27864cuda3std3__45__cpo3endE,(_ZN39_INTERNAL_f398197f_4_k_cu_35408590_27864cuda3std3__419piecewise_constructE - _ZN39_INTERNAL_f398197f_4_k_cu_35408590_27864cuda3std3__45__cpo3endE)
_ZN39_INTERNAL_f398197f_4_k_cu_35408590_27864cuda3std3__45__cpo3endE:
	.zero		1
	.type		_ZN39_INTERNAL_f398197f_4_k_cu_35408590_27864cuda3std3__419piecewise_constructE,@object
	.size		_ZN39_INTERNAL_f398197f_4_k_cu_35408590_27864cuda3std3__419piecewise_constructE,(_ZN39_INTERNAL_f398197f_4_k_cu_35408590_27864cuda3std3__45__cpo4cendE - _ZN39_INTERNAL_f398197f_4_k_cu_35408590_27864cuda3std3__419piecewise_constructE)
_ZN39_INTERNAL_f398197f_4_k_cu_35408590_27864cuda3std3__419piecewise_constructE:
	.zero		1
	.type		_ZN39_INTERNAL_f398197f_4_k_cu_35408590_27864cuda3std3__45__cpo4cendE,@object
	.size		_ZN39_INTERNAL_f398197f_4_k_cu_35408590_27864cuda3std3__45__cpo4cendE,(_ZN39_INTERNAL_f398197f_4_k_cu_35408590_27864cuda3std6ranges3__45__cpo4swapE - _ZN39_INTERNAL_f398197f_4_k_cu_35408590_27864cuda3std3__45__cpo4cendE)
_ZN39_INTERNAL_f398197f_4_k_cu_35408590_27864cuda3std3__45__cpo4cendE:
	.zero		1
	.type		_ZN39_INTERNAL_f398197f_4_k_cu_35408590_27864cuda3std6ranges3__45__cpo4swapE,@object
	.size		_ZN39_INTERNAL_f398197f_4_k_cu_35408590_27864cuda3std6ranges3__45__cpo4swapE,(.L_9 - _ZN39_INTERNAL_f398197f_4_k_cu_35408590_27864cuda3std6ranges3__45__cpo4swapE)
_ZN39_INTERNAL_f398197f_4_k_cu_35408590_27864cuda3std6ranges3__45__cpo4swapE:
	.zero		1
.L_9:


//--------------------- .nv.constant0._ZN7cutlass13device_kernelINS_4gemm6kernel13GemmUniversalIN4cute5tupleIJiiiiEEENS1_10collective13CollectiveMmaINS1_34MainloopSm90TmaGmmaWarpSpecializedILi3ENS5_IJNS4_1CILi1EEESB_SB_EEENS1_35KernelTmaWarpSpecializedCooperativeEEENS5_IJNSA_ILi256EEESF_NSA_ILi64EEEEEENS_6half_tENS5_IJlSB_lEEESI_SJ_NS4_8TiledMMAINS4_8MMA_AtomIJNS4_4SM904GMMA26MMA_64x256x16_F32F16F16_SSILNSN_5MajorE0ELSP_0ELNSN_7ScaleInE1ELSQ_1EEEEEENS4_6LayoutINS5_IJNSA_ILi2EEESB_SB_EEENS5_IJSB_NSA_ILi0EEESW_EEEEENS5_IJNS4_10UnderscoreESZ_SZ_EEEEENS4_13SM90_TMA_LOADENS4_14ComposedLayoutINS4_7SwizzleILi3ELi4ELi3EEENS4_18smem_ptr_flag_bitsILi16EEENST_INS5_IJNSA_ILi8EEESG_EEENS5_IJSG_SB_EEEEEEEvNS4_8identityES12_S1C_vS1D_EENS_8epilogue10collective18CollectiveEpilogueINS1F_22Sm90TmaWarpSpecializedILi4ELi2ELi16ELb1ELb0EEEJSH_NS5_IJNSA_ILi128EEENSA_ILi32EEEEEESI_SJ_SI_SJ_NS1F_6fusion15FusionCallbacksIS1J_NS1N_13LinCombEltActINS1F_6thread4ReLuESI_fSI_fLNS_15FloatRoundStyleE2EEESH_S1M_JEEES12_NS13_INS14_ILi2ELi4ELi3EEES17_NST_INS5_IJS18_S1L_EEENS5_IJS1L_SB_EEEEEEENS4_17SM75_U32x4_LDSM_NENS4_14SM90_TMA_STOREES1Z_NS4_17SM90_U32x4_STSM_NENS4_9Copy_AtomIJS22_SI_EEEvEEEvvEEEEvNT_6ParamsE --------------------------
	.section	.nv.constant0._ZN7cutlass13device_kernelINS_4gemm6kernel13GemmUniversalIN4cute5tupleIJiiiiEEENS1_10collective13CollectiveMmaINS1_34MainloopSm90TmaGmmaWarpSpecializedILi3ENS5_IJNS4_1CILi1EEESB_SB_EEENS1_35KernelTmaWarpSpecializedCooperativeEEENS5_IJNSA_ILi256EEESF_NSA_ILi64EEEEEENS_6half_tENS5_IJlSB_lEEESI_SJ_NS4_8TiledMMAINS4_8MMA_AtomIJNS4_4SM904GMMA26MMA_64x256x16_F32F16F16_SSILNSN_5MajorE0ELSP_0ELNSN_7ScaleInE1ELSQ_1EEEEEENS4_6LayoutINS5_IJNSA_ILi2EEESB_SB_EEENS5_IJSB_NSA_ILi0EEESW_EEEEENS5_IJNS4_10UnderscoreESZ_SZ_EEEEENS4_13SM90_TMA_LOADENS4_14ComposedLayoutINS4_7SwizzleILi3ELi4ELi3EEENS4_18smem_ptr_flag_bitsILi16EEENST_INS5_IJNSA_ILi8EEESG_EEENS5_IJSG_SB_EEEEEEEvNS4_8identityES12_S1C_vS1D_EENS_8epilogue10collective18CollectiveEpilogueINS1F_22Sm90TmaWarpSpecializedILi4ELi2ELi16ELb1ELb0EEEJSH_NS5_IJNSA_ILi128EEENSA_ILi32EEEEEESI_SJ_SI_SJ_NS1F_6fusion15FusionCallbacksIS1J_NS1N_13LinCombEltActINS1F_6thread4ReLuESI_fSI_fLNS_15FloatRoundStyleE2EEESH_S1M_JEEES12_NS13_INS14_ILi2ELi4ELi3EEES17_NST_INS5_IJS18_S1L_EEENS5_IJS1L_SB_EEEEEEENS4_17SM75_U32x4_LDSM_NENS4_14SM90_TMA_STOREES1Z_NS4_17SM90_U32x4_STSM_NENS4_9Copy_AtomIJS22_SI_EEEvEEEvvEEEEvNT_6ParamsE,"a",@progbits
	.sectionflags	@""
	.align	4
.nv.constant0._ZN7cutlass13device_kernelINS_4gemm6kernel13GemmUniversalIN4cute5tupleIJiiiiEEENS1_10collective13CollectiveMmaINS1_34MainloopSm90TmaGmmaWarpSpecializedILi3ENS5_IJNS4_1CILi1EEESB_SB_EEENS1_35KernelTmaWarpSpecializedCooperativeEEENS5_IJNSA_ILi256EEESF_NSA_ILi64EEEEEENS_6half_tENS5_IJlSB_lEEESI_SJ_NS4_8TiledMMAINS4_8MMA_AtomIJNS4_4SM904GMMA26MMA_64x256x16_F32F16F16_SSILNSN_5MajorE0ELSP_0ELNSN_7ScaleInE1ELSQ_1EEEEEENS4_6LayoutINS5_IJNSA_ILi2EEESB_SB_EEENS5_IJSB_NSA_ILi0EEESW_EEEEENS5_IJNS4_10UnderscoreESZ_SZ_EEEEENS4_13SM90_TMA_LOADENS4_14ComposedLayoutINS4_7SwizzleILi3ELi4ELi3EEENS4_18smem_ptr_flag_bitsILi16EEENST_INS5_IJNSA_ILi8EEESG_EEENS5_IJSG_SB_EEEEEEEvNS4_8identityES12_S1C_vS1D_EENS_8epilogue10collective18CollectiveEpilogueINS1F_22Sm90TmaWarpSpecializedILi4ELi2ELi16ELb1ELb0EEEJSH_NS5_IJNSA_ILi128EEENSA_ILi32EEEEEESI_SJ_SI_SJ_NS1F_6fusion15FusionCallbacksIS1J_NS1N_13LinCombEltActINS1F_6thread4ReLuESI_fSI_fLNS_15FloatRoundStyleE2EEESH_S1M_JEEES12_NS13_INS14_ILi2ELi4ELi3EEES17_NST_INS5_IJS18_S1L_EEENS5_IJS1L_SB_EEEEEEENS4_17SM75_U32x4_LDSM_NENS4_14SM90_TMA_STOREES1Z_NS4_17SM90_U32x4_STSM_NENS4_9Copy_AtomIJS22_SI_EEEvEEEvvEEEEvNT_6ParamsE:
	.zero		2432


//--------------------- SYMBOLS --------------------------

	.type		.nv.reservedSmem.offset0,@object
	.size		.nv.reservedSmem.offset0,0x4
	.type		__assertfail,@function
